//
// Generated by NVIDIA NVVM Compiler
//
// Compiler Build ID: CL-36424714
// Cuda compilation tools, release 13.0, V13.0.88
// Based on NVVM 20.0.0
//

.version 9.0
.target sm_100
.address_size 64

	// .globl	_Z16compute_distancePfS_S_ii
.global .align 1 .b8 _ZN34_INTERNAL_b40f9616_4_k_cu_d57af7564cuda3std3__45__cpo5beginE[1];
.global .align 1 .b8 _ZN34_INTERNAL_b40f9616_4_k_cu_d57af7564cuda3std3__45__cpo3endE[1];
.global .align 1 .b8 _ZN34_INTERNAL_b40f9616_4_k_cu_d57af7564cuda3std3__45__cpo6cbeginE[1];
.global .align 1 .b8 _ZN34_INTERNAL_b40f9616_4_k_cu_d57af7564cuda3std3__45__cpo4cendE[1];
.global .align 1 .b8 _ZN34_INTERNAL_b40f9616_4_k_cu_d57af7564cuda3std3__45__cpo6rbeginE[1];
.global .align 1 .b8 _ZN34_INTERNAL_b40f9616_4_k_cu_d57af7564cuda3std3__45__cpo4rendE[1];
.global .align 1 .b8 _ZN34_INTERNAL_b40f9616_4_k_cu_d57af7564cuda3std3__45__cpo7crbeginE[1];
.global .align 1 .b8 _ZN34_INTERNAL_b40f9616_4_k_cu_d57af7564cuda3std3__45__cpo5crendE[1];
.global .align 1 .b8 _ZN34_INTERNAL_b40f9616_4_k_cu_d57af7564cuda3std3__436_GLOBAL__N__b40f9616_4_k_cu_d57af7566ignoreE[1];
.global .align 1 .b8 _ZN34_INTERNAL_b40f9616_4_k_cu_d57af7564cuda3std3__419piecewise_constructE[1];
.global .align 1 .b8 _ZN34_INTERNAL_b40f9616_4_k_cu_d57af7564cuda3std3__48in_placeE[1];
.global .align 1 .b8 _ZN34_INTERNAL_b40f9616_4_k_cu_d57af7564cuda3std3__420unreachable_sentinelE[1];
.global .align 1 .b8 _ZN34_INTERNAL_b40f9616_4_k_cu_d57af7564cuda3std3__47nulloptE[1];
.global .align 1 .b8 _ZN34_INTERNAL_b40f9616_4_k_cu_d57af7564cuda3std3__48unexpectE[1];
.global .align 1 .b8 _ZN34_INTERNAL_b40f9616_4_k_cu_d57af7564cuda3std6ranges3__45__cpo4swapE[1];
.global .align 1 .b8 _ZN34_INTERNAL_b40f9616_4_k_cu_d57af7564cuda3std6ranges3__45__cpo9iter_moveE[1];
.global .align 1 .b8 _ZN34_INTERNAL_b40f9616_4_k_cu_d57af7564cuda3std6ranges3__45__cpo5beginE[1];
.global .align 1 .b8 _ZN34_INTERNAL_b40f9616_4_k_cu_d57af7564cuda3std6ranges3__45__cpo3endE[1];
.global .align 1 .b8 _ZN34_INTERNAL_b40f9616_4_k_cu_d57af7564cuda3std6ranges3__45__cpo6cbeginE[1];
.global .align 1 .b8 _ZN34_INTERNAL_b40f9616_4_k_cu_d57af7564cuda3std6ranges3__45__cpo4cendE[1];
.global .align 1 .b8 _ZN34_INTERNAL_b40f9616_4_k_cu_d57af7564cuda3std6ranges3__45__cpo7advanceE[1];
.global .align 1 .b8 _ZN34_INTERNAL_b40f9616_4_k_cu_d57af7564cuda3std6ranges3__45__cpo9iter_swapE[1];
.global .align 1 .b8 _ZN34_INTERNAL_b40f9616_4_k_cu_d57af7564cuda3std6ranges3__45__cpo4nextE[1];
.global .align 1 .b8 _ZN34_INTERNAL_b40f9616_4_k_cu_d57af7564cuda3std6ranges3__45__cpo4prevE[1];
.global .align 1 .b8 _ZN34_INTERNAL_b40f9616_4_k_cu_d57af7564cuda3std6ranges3__45__cpo4dataE[1];
.global .align 1 .b8 _ZN34_INTERNAL_b40f9616_4_k_cu_d57af7564cuda3std6ranges3__45__cpo5cdataE[1];
.global .align 1 .b8 _ZN34_INTERNAL_b40f9616_4_k_cu_d57af7564cuda3std6ranges3__45__cpo4sizeE[1];
.global .align 1 .b8 _ZN34_INTERNAL_b40f9616_4_k_cu_d57af7564cuda3std6ranges3__45__cpo5ssizeE[1];
.global .align 1 .b8 _ZN34_INTERNAL_b40f9616_4_k_cu_d57af7564cuda3std6ranges3__45__cpo8distanceE[1];
.global .align 1 .b8 _ZN34_INTERNAL_b40f9616_4_k_cu_d57af7566thrust24THRUST_300001_SM_1000_NS8cuda_cub3parE[1];
.global .align 1 .b8 _ZN34_INTERNAL_b40f9616_4_k_cu_d57af7566thrust24THRUST_300001_SM_1000_NS8cuda_cub10par_nosyncE[1];
.global .align 1 .b8 _ZN34_INTERNAL_b40f9616_4_k_cu_d57af7566thrust24THRUST_300001_SM_1000_NS6system6detail10sequential3seqE[1];
.global .align 1 .b8 _ZN34_INTERNAL_b40f9616_4_k_cu_d57af7566thrust24THRUST_300001_SM_1000_NS6system3cpp3parE[1];
.global .align 1 .b8 _ZN34_INTERNAL_b40f9616_4_k_cu_d57af7566thrust24THRUST_300001_SM_1000_NS12placeholders2_1E[1];
.global .align 1 .b8 _ZN34_INTERNAL_b40f9616_4_k_cu_d57af7566thrust24THRUST_300001_SM_1000_NS12placeholders2_2E[1];
.global .align 1 .b8 _ZN34_INTERNAL_b40f9616_4_k_cu_d57af7566thrust24THRUST_300001_SM_1000_NS12placeholders2_3E[1];
.global .align 1 .b8 _ZN34_INTERNAL_b40f9616_4_k_cu_d57af7566thrust24THRUST_300001_SM_1000_NS12placeholders2_4E[1];
.global .align 1 .b8 _ZN34_INTERNAL_b40f9616_4_k_cu_d57af7566thrust24THRUST_300001_SM_1000_NS12placeholders2_5E[1];
.global .align 1 .b8 _ZN34_INTERNAL_b40f9616_4_k_cu_d57af7566thrust24THRUST_300001_SM_1000_NS12placeholders2_6E[1];
.global .align 1 .b8 _ZN34_INTERNAL_b40f9616_4_k_cu_d57af7566thrust24THRUST_300001_SM_1000_NS12placeholders2_7E[1];
.global .align 1 .b8 _ZN34_INTERNAL_b40f9616_4_k_cu_d57af7566thrust24THRUST_300001_SM_1000_NS12placeholders2_8E[1];
.global .align 1 .b8 _ZN34_INTERNAL_b40f9616_4_k_cu_d57af7566thrust24THRUST_300001_SM_1000_NS12placeholders2_9E[1];
.global .align 1 .b8 _ZN34_INTERNAL_b40f9616_4_k_cu_d57af7566thrust24THRUST_300001_SM_1000_NS12placeholders3_10E[1];
.global .align 1 .b8 _ZN34_INTERNAL_b40f9616_4_k_cu_d57af7566thrust24THRUST_300001_SM_1000_NS3seqE[1];
.global .align 1 .b8 _ZN34_INTERNAL_b40f9616_4_k_cu_d57af7566thrust24THRUST_300001_SM_1000_NS6deviceE[1];
.extern .shared .align 16 .b8 _ZN6thrust24THRUST_300001_SM_1000_NS8cuda_cub4core6detail5shmemE[];

.visible .entry _Z16compute_distancePfS_S_ii(
	.param .u64 .ptr .align 1 _Z16compute_distancePfS_S_ii_param_0,
	.param .u64 .ptr .align 1 _Z16compute_distancePfS_S_ii_param_1,
	.param .u64 .ptr .align 1 _Z16compute_distancePfS_S_ii_param_2,
	.param .u32 _Z16compute_distancePfS_S_ii_param_3,
	.param .u32 _Z16compute_distancePfS_S_ii_param_4
)
{
	.reg .pred 	%p<34>;
	.reg .b32 	%r<54>;
	.reg .b32 	%f<215>;
	.reg .b64 	%rd<20>;

	ld.param.u64 	%rd9, [_Z16compute_distancePfS_S_ii_param_0];
	ld.param.u64 	%rd10, [_Z16compute_distancePfS_S_ii_param_1];
	ld.param.u64 	%rd8, [_Z16compute_distancePfS_S_ii_param_2];
	ld.param.u32 	%r11, [_Z16compute_distancePfS_S_ii_param_3];
	ld.param.u32 	%r10, [_Z16compute_distancePfS_S_ii_param_4];
	cvta.to.global.u64 	%rd1, %rd10;
	cvta.to.global.u64 	%rd2, %rd9;
	mov.u32 	%r12, %tid.x;
	mov.u32 	%r13, %ntid.x;
	mov.u32 	%r14, %ctaid.x;
	mad.lo.s32 	%r1, %r13, %r14, %r12;
	setp.ge.s32 	%p1, %r1, %r11;
	@%p1 bra 	$L__BB0_23;
	mul.lo.s32 	%r2, %r10, %r1;
	setp.lt.s32 	%p2, %r10, 1;
	mov.f32 	%f211, 0f00000000;
	@%p2 bra 	$L__BB0_22;
	setp.eq.s32 	%p3, %r10, 1;
	mov.f32 	%f211, 0f00000000;
	mov.b32 	%r53, 0;
	@%p3 bra 	$L__BB0_15;
	and.b32  	%r53, %r10, 2147483646;
	neg.s32 	%r52, %r53;
	add.s64 	%rd19, %rd1, 4;
	add.s64 	%rd4, %rd2, 4;
	mov.f32 	%f211, 0f00000000;
	mov.u32 	%r51, %r2;
$L__BB0_4:
	mul.wide.s32 	%rd11, %r51, 4;
	add.s64 	%rd6, %rd4, %rd11;
	ld.global.f32 	%f31, [%rd6+-4];
	ld.global.f32 	%f32, [%rd19+-4];
	sub.f32 	%f2, %f31, %f32;
	abs.f32 	%f3, %f2;
	setp.eq.f32 	%p4, %f2, 0f3F800000;
	mov.f32 	%f209, 0f3F800000;
	@%p4 bra 	$L__BB0_9;
	setp.num.f32 	%p5, %f3, %f3;
	@%p5 bra 	$L__BB0_7;
	mov.f32 	%f88, 0f40000000;
	add.rn.f32 	%f209, %f2, %f88;
	bra.uni 	$L__BB0_9;
$L__BB0_7:
	setp.lt.f32 	%p6, %f3, 0f00800000;
	mul.f32 	%f33, %f3, 0f4B800000;
	selp.f32 	%f34, %f33, %f3, %p6;
	mov.b32 	%r16, %f34;
	add.s32 	%r17, %r16, -1060439283;
	and.b32  	%r18, %r17, -8388608;
	sub.s32 	%r19, %r16, %r18;
	mov.b32 	%f35, %r19;
	cvt.rn.f32.s32 	%f36, %r18;
	selp.f32 	%f37, 0fC1C00000, 0f00000000, %p6;
	fma.rn.f32 	%f38, %f36, 0f34000000, %f37;
	add.f32 	%f39, %f35, 0fBF800000;
	add.f32 	%f40, %f35, 0f3F800000;
	rcp.approx.ftz.f32 	%f41, %f40;
	add.f32 	%f42, %f39, %f39;
	mul.f32 	%f43, %f42, %f41;
	mul.f32 	%f44, %f43, %f43;
	neg.f32 	%f45, %f43;
	sub.f32 	%f46, %f39, %f43;
	add.f32 	%f47, %f46, %f46;
	fma.rn.f32 	%f48, %f45, %f39, %f47;
	mul.rn.f32 	%f49, %f41, %f48;
	fma.rn.f32 	%f50, %f44, 0f3A2C32E4, 0f3B52E7DB;
	fma.rn.f32 	%f51, %f50, %f44, 0f3C93BB73;
	fma.rn.f32 	%f52, %f51, %f44, 0f3DF6384F;
	mul.rn.f32 	%f53, %f52, %f44;
	fma.rn.f32 	%f54, %f43, 0f3FB8AA3B, %f38;
	mul.f32 	%f55, %f53, 0f40400000;
	sub.f32 	%f56, %f38, %f54;
	fma.rn.f32 	%f57, %f43, 0f3FB8AA3B, %f56;
	fma.rn.f32 	%f58, %f49, 0f3FB8AA3B, %f57;
	fma.rn.f32 	%f59, %f43, 0f32A55E34, %f58;
	fma.rn.f32 	%f60, %f55, %f49, %f59;
	fma.rn.f32 	%f61, %f53, %f43, %f60;
	add.rn.f32 	%f62, %f54, %f61;
	mov.f32 	%f63, 0f40000000;
	mul.rn.f32 	%f64, %f62, %f63;
	cvt.rni.f32.f32 	%f65, %f64;
	sub.f32 	%f66, %f64, %f65;
	neg.f32 	%f67, %f64;
	fma.rn.f32 	%f68, %f62, 0f40000000, %f67;
	neg.f32 	%f69, %f54;
	add.rn.f32 	%f70, %f62, %f69;
	neg.f32 	%f71, %f70;
	add.rn.f32 	%f72, %f61, %f71;
	fma.rn.f32 	%f73, %f72, 0f40000000, %f68;
	add.f32 	%f74, %f66, %f73;
	setp.gt.f32 	%p7, %f65, 0f00000000;
	selp.b32 	%r20, 0, -2097152000, %p7;
	setp.neu.f32 	%p8, %f2, 0f00000000;
	setp.neu.f32 	%p9, %f3, 0f7F800000;
	setp.lt.f32 	%p10, %f64, 0f00000000;
	selp.f32 	%f75, 0f00000000, 0f7F800000, %p10;
	abs.f32 	%f76, %f64;
	setp.gt.f32 	%p11, %f76, 0f43180000;
	cvt.rzi.s32.f32 	%r21, %f65;
	shl.b32 	%r22, %r21, 23;
	sub.s32 	%r23, %r22, %r20;
	mov.b32 	%f77, %r23;
	add.s32 	%r24, %r20, 2130706432;
	mov.b32 	%f78, %r24;
	fma.rn.f32 	%f79, %f74, 0f391FCB8E, 0f3AAF85ED;
	fma.rn.f32 	%f80, %f79, %f74, 0f3C1D9856;
	fma.rn.f32 	%f81, %f80, %f74, 0f3D6357BB;
	fma.rn.f32 	%f82, %f81, %f74, 0f3E75FDEC;
	fma.rn.f32 	%f83, %f82, %f74, 0f3F317218;
	fma.rn.f32 	%f84, %f83, %f74, 0f3F800000;
	mul.f32 	%f85, %f84, %f78;
	mul.f32 	%f86, %f85, %f77;
	selp.f32 	%f209, %f75, %f86, %p11;
	and.pred  	%p12, %p8, %p9;
	@%p12 bra 	$L__BB0_9;
	add.f32 	%f87, %f2, %f2;
	mov.b32 	%r25, %f87;
	and.b32  	%r26, %r25, 2147483647;
	mov.b32 	%f209, %r26;
$L__BB0_9:
	add.f32 	%f8, %f211, %f209;
	ld.global.f32 	%f90, [%rd6];
	ld.global.f32 	%f91, [%rd19];
	sub.f32 	%f9, %f90, %f91;
	abs.f32 	%f10, %f9;
	setp.eq.f32 	%p13, %f9, 0f3F800000;
	mov.f32 	%f210, 0f3F800000;
	@%p13 bra 	$L__BB0_14;
	setp.nan.f32 	%p14, %f10, %f10;
	@%p14 bra 	$L__BB0_13;
	setp.lt.f32 	%p15, %f10, 0f00800000;
	mul.f32 	%f92, %f10, 0f4B800000;
	selp.f32 	%f93, %f92, %f10, %p15;
	mov.b32 	%r27, %f93;
	add.s32 	%r28, %r27, -1060439283;
	and.b32  	%r29, %r28, -8388608;
	sub.s32 	%r30, %r27, %r29;
	mov.b32 	%f94, %r30;
	cvt.rn.f32.s32 	%f95, %r29;
	selp.f32 	%f96, 0fC1C00000, 0f00000000, %p15;
	fma.rn.f32 	%f97, %f95, 0f34000000, %f96;
	add.f32 	%f98, %f94, 0fBF800000;
	add.f32 	%f99, %f94, 0f3F800000;
	rcp.approx.ftz.f32 	%f100, %f99;
	add.f32 	%f101, %f98, %f98;
	mul.f32 	%f102, %f101, %f100;
	mul.f32 	%f103, %f102, %f102;
	neg.f32 	%f104, %f102;
	sub.f32 	%f105, %f98, %f102;
	add.f32 	%f106, %f105, %f105;
	fma.rn.f32 	%f107, %f104, %f98, %f106;
	mul.rn.f32 	%f108, %f100, %f107;
	fma.rn.f32 	%f109, %f103, 0f3A2C32E4, 0f3B52E7DB;
	fma.rn.f32 	%f110, %f109, %f103, 0f3C93BB73;
	fma.rn.f32 	%f111, %f110, %f103, 0f3DF6384F;
	mul.rn.f32 	%f112, %f111, %f103;
	fma.rn.f32 	%f113, %f102, 0f3FB8AA3B, %f97;
	mul.f32 	%f114, %f112, 0f40400000;
	sub.f32 	%f115, %f97, %f113;
	fma.rn.f32 	%f116, %f102, 0f3FB8AA3B, %f115;
	fma.rn.f32 	%f117, %f108, 0f3FB8AA3B, %f116;
	fma.rn.f32 	%f118, %f102, 0f32A55E34, %f117;
	fma.rn.f32 	%f119, %f114, %f108, %f118;
	fma.rn.f32 	%f120, %f112, %f102, %f119;
	add.rn.f32 	%f121, %f113, %f120;
	mov.f32 	%f122, 0f40000000;
	mul.rn.f32 	%f123, %f121, %f122;
	cvt.rni.f32.f32 	%f124, %f123;
	sub.f32 	%f125, %f123, %f124;
	neg.f32 	%f126, %f123;
	fma.rn.f32 	%f127, %f121, 0f40000000, %f126;
	neg.f32 	%f128, %f113;
	add.rn.f32 	%f129, %f121, %f128;
	neg.f32 	%f130, %f129;
	add.rn.f32 	%f131, %f120, %f130;
	fma.rn.f32 	%f132, %f131, 0f40000000, %f127;
	add.f32 	%f133, %f125, %f132;
	setp.gt.f32 	%p16, %f124, 0f00000000;
	selp.b32 	%r31, 0, -2097152000, %p16;
	setp.neu.f32 	%p17, %f9, 0f00000000;
	setp.neu.f32 	%p18, %f10, 0f7F800000;
	setp.lt.f32 	%p19, %f123, 0f00000000;
	selp.f32 	%f134, 0f00000000, 0f7F800000, %p19;
	abs.f32 	%f135, %f123;
	setp.gt.f32 	%p20, %f135, 0f43180000;
	cvt.rzi.s32.f32 	%r32, %f124;
	shl.b32 	%r33, %r32, 23;
	sub.s32 	%r34, %r33, %r31;
	mov.b32 	%f136, %r34;
	add.s32 	%r35, %r31, 2130706432;
	mov.b32 	%f137, %r35;
	fma.rn.f32 	%f138, %f133, 0f391FCB8E, 0f3AAF85ED;
	fma.rn.f32 	%f139, %f138, %f133, 0f3C1D9856;
	fma.rn.f32 	%f140, %f139, %f133, 0f3D6357BB;
	fma.rn.f32 	%f141, %f140, %f133, 0f3E75FDEC;
	fma.rn.f32 	%f142, %f141, %f133, 0f3F317218;
	fma.rn.f32 	%f143, %f142, %f133, 0f3F800000;
	mul.f32 	%f144, %f143, %f137;
	mul.f32 	%f145, %f144, %f136;
	selp.f32 	%f210, %f134, %f145, %p20;
	and.pred  	%p21, %p17, %p18;
	@%p21 bra 	$L__BB0_14;
	add.f32 	%f146, %f9, %f9;
	mov.b32 	%r36, %f146;
	and.b32  	%r37, %r36, 2147483647;
	mov.b32 	%f210, %r37;
	bra.uni 	$L__BB0_14;
$L__BB0_13:
	mov.f32 	%f147, 0f40000000;
	add.rn.f32 	%f210, %f9, %f147;
$L__BB0_14:
	add.f32 	%f211, %f8, %f210;
	add.s32 	%r52, %r52, 2;
	add.s64 	%rd19, %rd19, 8;
	add.s32 	%r51, %r51, 2;
	setp.ne.s32 	%p22, %r52, 0;
	@%p22 bra 	$L__BB0_4;
$L__BB0_15:
	and.b32  	%r38, %r10, 1;
	setp.eq.b32 	%p23, %r38, 1;
	not.pred 	%p24, %p23;
	@%p24 bra 	$L__BB0_22;
	add.s32 	%r39, %r53, %r2;
	mul.wide.s32 	%rd12, %r39, 4;
	add.s64 	%rd13, %rd2, %rd12;
	ld.global.f32 	%f149, [%rd13];
	mul.wide.u32 	%rd14, %r53, 4;
	add.s64 	%rd15, %rd1, %rd14;
	ld.global.f32 	%f150, [%rd15];
	sub.f32 	%f18, %f149, %f150;
	abs.f32 	%f19, %f18;
	setp.eq.f32 	%p25, %f18, 0f3F800000;
	mov.f32 	%f213, 0f3F800000;
	@%p25 bra 	$L__BB0_21;
	setp.nan.f32 	%p26, %f19, %f19;
	@%p26 bra 	$L__BB0_20;
	setp.lt.f32 	%p27, %f19, 0f00800000;
	mul.f32 	%f151, %f19, 0f4B800000;
	selp.f32 	%f152, %f151, %f19, %p27;
	mov.b32 	%r40, %f152;
	add.s32 	%r41, %r40, -1060439283;
	and.b32  	%r42, %r41, -8388608;
	sub.s32 	%r43, %r40, %r42;
	mov.b32 	%f153, %r43;
	cvt.rn.f32.s32 	%f154, %r42;
	selp.f32 	%f155, 0fC1C00000, 0f00000000, %p27;
	fma.rn.f32 	%f156, %f154, 0f34000000, %f155;
	add.f32 	%f157, %f153, 0fBF800000;
	add.f32 	%f158, %f153, 0f3F800000;
	rcp.approx.ftz.f32 	%f159, %f158;
	add.f32 	%f160, %f157, %f157;
	mul.f32 	%f161, %f160, %f159;
	mul.f32 	%f162, %f161, %f161;
	neg.f32 	%f163, %f161;
	sub.f32 	%f164, %f157, %f161;
	add.f32 	%f165, %f164, %f164;
	fma.rn.f32 	%f166, %f163, %f157, %f165;
	mul.rn.f32 	%f167, %f159, %f166;
	fma.rn.f32 	%f168, %f162, 0f3A2C32E4, 0f3B52E7DB;
	fma.rn.f32 	%f169, %f168, %f162, 0f3C93BB73;
	fma.rn.f32 	%f170, %f169, %f162, 0f3DF6384F;
	mul.rn.f32 	%f171, %f170, %f162;
	fma.rn.f32 	%f172, %f161, 0f3FB8AA3B, %f156;
	mul.f32 	%f173, %f171, 0f40400000;
	sub.f32 	%f174, %f156, %f172;
	fma.rn.f32 	%f175, %f161, 0f3FB8AA3B, %f174;
	fma.rn.f32 	%f176, %f167, 0f3FB8AA3B, %f175;
	fma.rn.f32 	%f177, %f161, 0f32A55E34, %f176;
	fma.rn.f32 	%f178, %f173, %f167, %f177;
	fma.rn.f32 	%f179, %f171, %f161, %f178;
	add.rn.f32 	%f180, %f172, %f179;
	mov.f32 	%f181, 0f40000000;
	mul.rn.f32 	%f182, %f180, %f181;
	cvt.rni.f32.f32 	%f183, %f182;
	sub.f32 	%f184, %f182, %f183;
	neg.f32 	%f185, %f182;
	fma.rn.f32 	%f186, %f180, 0f40000000, %f185;
	neg.f32 	%f187, %f172;
	add.rn.f32 	%f188, %f180, %f187;
	neg.f32 	%f189, %f188;
	add.rn.f32 	%f190, %f179, %f189;
	fma.rn.f32 	%f191, %f190, 0f40000000, %f186;
	add.f32 	%f192, %f184, %f191;
	setp.gt.f32 	%p28, %f183, 0f00000000;
	selp.b32 	%r44, 0, -2097152000, %p28;
	setp.neu.f32 	%p29, %f18, 0f00000000;
	setp.neu.f32 	%p30, %f19, 0f7F800000;
	setp.lt.f32 	%p31, %f182, 0f00000000;
	selp.f32 	%f193, 0f00000000, 0f7F800000, %p31;
	abs.f32 	%f194, %f182;
	setp.gt.f32 	%p32, %f194, 0f43180000;
	cvt.rzi.s32.f32 	%r45, %f183;
	shl.b32 	%r46, %r45, 23;
	sub.s32 	%r47, %r46, %r44;
	mov.b32 	%f195, %r47;
	add.s32 	%r48, %r44, 2130706432;
	mov.b32 	%f196, %r48;
	fma.rn.f32 	%f197, %f192, 0f391FCB8E, 0f3AAF85ED;
	fma.rn.f32 	%f198, %f197, %f192, 0f3C1D9856;
	fma.rn.f32 	%f199, %f198, %f192, 0f3D6357BB;
	fma.rn.f32 	%f200, %f199, %f192, 0f3E75FDEC;
	fma.rn.f32 	%f201, %f200, %f192, 0f3F317218;
	fma.rn.f32 	%f202, %f201, %f192, 0f3F800000;
	mul.f32 	%f203, %f202, %f196;
	mul.f32 	%f204, %f203, %f195;
	selp.f32 	%f213, %f193, %f204, %p32;
	and.pred  	%p33, %p29, %p30;
	@%p33 bra 	$L__BB0_21;
	add.f32 	%f205, %f18, %f18;
	mov.b32 	%r49, %f205;
	and.b32  	%r50, %r49, 2147483647;
	mov.b32 	%f213, %r50;
	bra.uni 	$L__BB0_21;
$L__BB0_20:
	mov.f32 	%f206, 0f40000000;
	add.rn.f32 	%f213, %f18, %f206;
$L__BB0_21:
	add.f32 	%f211, %f211, %f213;
$L__BB0_22:
	sqrt.rn.f32 	%f207, %f211;
	cvta.to.global.u64 	%rd16, %rd8;
	mul.wide.s32 	%rd17, %r1, 4;
	add.s64 	%rd18, %rd16, %rd17;
	st.global.f32 	[%rd18], %f207;
$L__BB0_23:
	ret;

}
	// .globl	_ZN6thrust24THRUST_300001_SM_1000_NS8cuda_cub4core6detail13_kernel_agentINS1_8__reduce11ReduceAgentINS0_12zip_iteratorIN4cuda3std3__45tupleIJNS0_6detail15normal_iteratorINS0_10device_ptrIfEEEENS0_17counting_iteratorIlNS0_11use_defaultESI_SI_EEEEEEEPNSB_IJflEEESM_iNS1_9__extrema9arg_min_fIflNSA_4lessIfEEEEEEJSL_SN_iSS_EEEvDpT0_
.visible .entry _ZN6thrust24THRUST_300001_SM_1000_NS8cuda_cub4core6detail13_kernel_agentINS1_8__reduce11ReduceAgentINS0_12zip_iteratorIN4cuda3std3__45tupleIJNS0_6detail15normal_iteratorINS0_10device_ptrIfEEEENS0_17counting_iteratorIlNS0_11use_defaultESI_SI_EEEEEEEPNSB_IJflEEESM_iNS1_9__extrema9arg_min_fIflNSA_4lessIfEEEEEEJSL_SN_iSS_EEEvDpT0_(
	.param .align 8 .b8 _ZN6thrust24THRUST_300001_SM_1000_NS8cuda_cub4core6detail13_kernel_agentINS1_8__reduce11ReduceAgentINS0_12zip_iteratorIN4cuda3std3__45tupleIJNS0_6detail15normal_iteratorINS0_10device_ptrIfEEEENS0_17counting_iteratorIlNS0_11use_defaultESI_SI_EEEEEEEPNSB_IJflEEESM_iNS1_9__extrema9arg_min_fIflNSA_4lessIfEEEEEEJSL_SN_iSS_EEEvDpT0__param_0[16],
	.param .u64 .ptr .align 1 _ZN6thrust24THRUST_300001_SM_1000_NS8cuda_cub4core6detail13_kernel_agentINS1_8__reduce11ReduceAgentINS0_12zip_iteratorIN4cuda3std3__45tupleIJNS0_6detail15normal_iteratorINS0_10device_ptrIfEEEENS0_17counting_iteratorIlNS0_11use_defaultESI_SI_EEEEEEEPNSB_IJflEEESM_iNS1_9__extrema9arg_min_fIflNSA_4lessIfEEEEEEJSL_SN_iSS_EEEvDpT0__param_1,
	.param .u32 _ZN6thrust24THRUST_300001_SM_1000_NS8cuda_cub4core6detail13_kernel_agentINS1_8__reduce11ReduceAgentINS0_12zip_iteratorIN4cuda3std3__45tupleIJNS0_6detail15normal_iteratorINS0_10device_ptrIfEEEENS0_17counting_iteratorIlNS0_11use_defaultESI_SI_EEEEEEEPNSB_IJflEEESM_iNS1_9__extrema9arg_min_fIflNSA_4lessIfEEEEEEJSL_SN_iSS_EEEvDpT0__param_2,
	.param .align 1 .b8 _ZN6thrust24THRUST_300001_SM_1000_NS8cuda_cub4core6detail13_kernel_agentINS1_8__reduce11ReduceAgentINS0_12zip_iteratorIN4cuda3std3__45tupleIJNS0_6detail15normal_iteratorINS0_10device_ptrIfEEEENS0_17counting_iteratorIlNS0_11use_defaultESI_SI_EEEEEEEPNSB_IJflEEESM_iNS1_9__extrema9arg_min_fIflNSA_4lessIfEEEEEEJSL_SN_iSS_EEEvDpT0__param_3[1]
)
.maxntid 256
{
	.reg .pred 	%p<223>;
	.reg .b32 	%r<400>;
	.reg .b32 	%f<243>;
	.reg .b64 	%rd<306>;

	ld.param.u64 	%rd198, [_ZN6thrust24THRUST_300001_SM_1000_NS8cuda_cub4core6detail13_kernel_agentINS1_8__reduce11ReduceAgentINS0_12zip_iteratorIN4cuda3std3__45tupleIJNS0_6detail15normal_iteratorINS0_10device_ptrIfEEEENS0_17counting_iteratorIlNS0_11use_defaultESI_SI_EEEEEEEPNSB_IJflEEESM_iNS1_9__extrema9arg_min_fIflNSA_4lessIfEEEEEEJSL_SN_iSS_EEEvDpT0__param_0+8];
	ld.param.u64 	%rd197, [_ZN6thrust24THRUST_300001_SM_1000_NS8cuda_cub4core6detail13_kernel_agentINS1_8__reduce11ReduceAgentINS0_12zip_iteratorIN4cuda3std3__45tupleIJNS0_6detail15normal_iteratorINS0_10device_ptrIfEEEENS0_17counting_iteratorIlNS0_11use_defaultESI_SI_EEEEEEEPNSB_IJflEEESM_iNS1_9__extrema9arg_min_fIflNSA_4lessIfEEEEEEJSL_SN_iSS_EEEvDpT0__param_0];
	ld.param.u32 	%r36, [_ZN6thrust24THRUST_300001_SM_1000_NS8cuda_cub4core6detail13_kernel_agentINS1_8__reduce11ReduceAgentINS0_12zip_iteratorIN4cuda3std3__45tupleIJNS0_6detail15normal_iteratorINS0_10device_ptrIfEEEENS0_17counting_iteratorIlNS0_11use_defaultESI_SI_EEEEEEEPNSB_IJflEEESM_iNS1_9__extrema9arg_min_fIflNSA_4lessIfEEEEEEJSL_SN_iSS_EEEvDpT0__param_2];
	setp.eq.s32 	%p1, %r36, 0;
	@%p1 bra 	$L__BB1_200;
	cvta.to.global.u64 	%rd1, %rd197;
	setp.gt.s32 	%p2, %r36, 1279;
	@%p2 bra 	$L__BB1_112;
	mov.u32 	%r1, %tid.x;
	setp.ge.s32 	%p96, %r1, %r36;
	mov.f32 	%f188, 0f00000000;
	mov.b64 	%rd246, 0;
	mov.u32 	%r391, %r1;
	@%p96 bra 	$L__BB1_4;
	cvt.u64.u32 	%rd222, %r1;
	mul.wide.u32 	%rd223, %r1, 4;
	add.s64 	%rd224, %rd1, %rd223;
	add.s64 	%rd246, %rd198, %rd222;
	ld.global.f32 	%f188, [%rd224];
	add.s32 	%r391, %r1, 256;
$L__BB1_4:
	setp.ge.s32 	%p97, %r391, %r36;
	@%p97 bra 	$L__BB1_26;
	not.b32 	%r160, %r391;
	add.s32 	%r4, %r36, %r160;
	and.b32  	%r161, %r4, 768;
	setp.eq.s32 	%p98, %r161, 768;
	@%p98 bra 	$L__BB1_11;
	cvt.u64.u32 	%rd226, %r391;
	add.s64 	%rd237, %rd198, %rd226;
	mul.wide.u32 	%rd227, %r391, 4;
	add.s64 	%rd236, %rd1, %rd227;
	shr.u32 	%r162, %r4, 8;
	add.s32 	%r163, %r162, 1;
	and.b32  	%r164, %r163, 3;
	neg.s32 	%r389, %r164;
$L__BB1_7:
	.pragma "nounroll";
	mov.u64 	%rd9, %rd246;
	mov.f32 	%f3, %f188;
	ld.global.f32 	%f4, [%rd236];
	setp.lt.f32 	%p99, %f3, %f4;
	@%p99 bra 	$L__BB1_10;
	setp.lt.f32 	%p100, %f4, %f3;
	mov.u64 	%rd246, %rd237;
	mov.f32 	%f188, %f4;
	@%p100 bra 	$L__BB1_10;
	setp.lt.s64 	%p101, %rd9, %rd237;
	min.s64 	%rd246, %rd9, %rd237;
	selp.f32 	%f188, %f3, %f4, %p101;
$L__BB1_10:
	add.s32 	%r391, %r391, 256;
	add.s64 	%rd237, %rd237, 256;
	add.s64 	%rd236, %rd236, 1024;
	add.s32 	%r389, %r389, 1;
	setp.ne.s32 	%p102, %r389, 0;
	@%p102 bra 	$L__BB1_7;
$L__BB1_11:
	setp.lt.u32 	%p103, %r4, 768;
	@%p103 bra 	$L__BB1_26;
	add.s32 	%r392, %r391, 512;
$L__BB1_13:
	mov.u32 	%r12, %r392;
	add.s32 	%r165, %r12, -512;
	cvt.s64.s32 	%rd228, %r165;
	mul.wide.s32 	%rd229, %r165, 4;
	add.s64 	%rd17, %rd1, %rd229;
	add.s64 	%rd18, %rd198, %rd228;
	ld.global.f32 	%f10, [%rd17];
	setp.lt.f32 	%p104, %f188, %f10;
	mov.u64 	%rd243, %rd246;
	mov.f32 	%f185, %f188;
	@%p104 bra 	$L__BB1_16;
	setp.lt.f32 	%p105, %f10, %f188;
	mov.u64 	%rd243, %rd18;
	mov.f32 	%f185, %f10;
	@%p105 bra 	$L__BB1_16;
	setp.lt.s64 	%p106, %rd246, %rd18;
	min.s64 	%rd243, %rd246, %rd18;
	selp.f32 	%f185, %f188, %f10, %p106;
$L__BB1_16:
	add.s32 	%r166, %r12, -256;
	cvt.s64.s32 	%rd230, %r166;
	add.s64 	%rd21, %rd198, %rd230;
	ld.global.f32 	%f13, [%rd17+1024];
	setp.lt.f32 	%p107, %f185, %f13;
	mov.u64 	%rd244, %rd243;
	mov.f32 	%f186, %f185;
	@%p107 bra 	$L__BB1_19;
	setp.lt.f32 	%p108, %f13, %f185;
	mov.u64 	%rd244, %rd21;
	mov.f32 	%f186, %f13;
	@%p108 bra 	$L__BB1_19;
	setp.lt.s64 	%p109, %rd243, %rd21;
	min.s64 	%rd244, %rd243, %rd21;
	selp.f32 	%f186, %f185, %f13, %p109;
$L__BB1_19:
	cvt.s64.s32 	%rd231, %r12;
	add.s64 	%rd24, %rd198, %rd231;
	ld.global.f32 	%f16, [%rd17+2048];
	setp.lt.f32 	%p110, %f186, %f16;
	mov.u64 	%rd245, %rd244;
	mov.f32 	%f187, %f186;
	@%p110 bra 	$L__BB1_22;
	setp.lt.f32 	%p111, %f16, %f186;
	mov.u64 	%rd245, %rd24;
	mov.f32 	%f187, %f16;
	@%p111 bra 	$L__BB1_22;
	setp.lt.s64 	%p112, %rd244, %rd24;
	min.s64 	%rd245, %rd244, %rd24;
	selp.f32 	%f187, %f186, %f16, %p112;
$L__BB1_22:
	add.s32 	%r167, %r12, 256;
	cvt.s64.s32 	%rd232, %r167;
	add.s64 	%rd27, %rd198, %rd232;
	ld.global.f32 	%f19, [%rd17+3072];
	setp.lt.f32 	%p113, %f187, %f19;
	mov.u64 	%rd246, %rd245;
	mov.f32 	%f188, %f187;
	@%p113 bra 	$L__BB1_25;
	setp.lt.f32 	%p114, %f19, %f187;
	mov.u64 	%rd246, %rd27;
	mov.f32 	%f188, %f19;
	@%p114 bra 	$L__BB1_25;
	setp.lt.s64 	%p115, %rd245, %rd27;
	min.s64 	%rd246, %rd245, %rd27;
	selp.f32 	%f188, %f187, %f19, %p115;
$L__BB1_25:
	add.s32 	%r392, %r12, 1024;
	add.s32 	%r168, %r12, 512;
	setp.lt.s32 	%p116, %r168, %r36;
	@%p116 bra 	$L__BB1_13;
$L__BB1_26:
	setp.lt.s32 	%p117, %r36, 256;
	@%p117 bra 	$L__BB1_66;
	// begin inline asm
	mov.u32 %r282, %laneid;
	// end inline asm
	mov.b32 	%r284, %f188;
	mov.b32 	%r300, 1;
	mov.b32 	%r301, 31;
	mov.b32 	%r302, -1;
	// begin inline asm
	shfl.sync.down.b32 %r283, %r284, %r300, %r301, %r302;
	// end inline asm
	mov.b32 	%f23, %r283;
	// begin inline asm
	shfl.sync.down.b32 %r288, %r289, %r300, %r301, %r302;
	// end inline asm
	mov.b64 	{%r294, %r299}, %rd246;
	// begin inline asm
	shfl.sync.down.b32 %r293, %r294, %r300, %r301, %r302;
	// end inline asm
	// begin inline asm
	shfl.sync.down.b32 %r298, %r299, %r300, %r301, %r302;
	// end inline asm
	mov.b64 	%rd31, {%r293, %r298};
	setp.gt.s32 	%p174, %r282, 30;
	setp.lt.f32 	%p175, %f188, %f23;
	or.pred  	%p176, %p174, %p175;
	mov.u64 	%rd248, %rd246;
	mov.f32 	%f190, %f188;
	@%p176 bra 	$L__BB1_30;
	setp.gt.f32 	%p177, %f188, %f23;
	mov.u64 	%rd248, %rd31;
	mov.f32 	%f190, %f23;
	@%p177 bra 	$L__BB1_30;
	setp.lt.s64 	%p178, %rd246, %rd31;
	min.s64 	%rd248, %rd246, %rd31;
	selp.f32 	%f190, %f188, %f23, %p178;
$L__BB1_30:
	mov.b32 	%r304, %f190;
	mov.b32 	%r320, 2;
	mov.b32 	%r321, 31;
	mov.b32 	%r322, -1;
	// begin inline asm
	shfl.sync.down.b32 %r303, %r304, %r320, %r321, %r322;
	// end inline asm
	mov.b32 	%f26, %r303;
	// begin inline asm
	shfl.sync.down.b32 %r308, %r309, %r320, %r321, %r322;
	// end inline asm
	mov.b64 	{%r314, %r319}, %rd248;
	// begin inline asm
	shfl.sync.down.b32 %r313, %r314, %r320, %r321, %r322;
	// end inline asm
	// begin inline asm
	shfl.sync.down.b32 %r318, %r319, %r320, %r321, %r322;
	// end inline asm
	mov.b64 	%rd34, {%r313, %r318};
	setp.gt.s32 	%p179, %r282, 29;
	setp.lt.f32 	%p180, %f190, %f26;
	or.pred  	%p181, %p179, %p180;
	mov.u64 	%rd249, %rd248;
	mov.f32 	%f191, %f190;
	@%p181 bra 	$L__BB1_33;
	setp.gt.f32 	%p182, %f190, %f26;
	mov.u64 	%rd249, %rd34;
	mov.f32 	%f191, %f26;
	@%p182 bra 	$L__BB1_33;
	setp.lt.s64 	%p183, %rd248, %rd34;
	min.s64 	%rd249, %rd248, %rd34;
	selp.f32 	%f191, %f190, %f26, %p183;
$L__BB1_33:
	mov.b32 	%r324, %f191;
	mov.b32 	%r340, 4;
	mov.b32 	%r341, 31;
	mov.b32 	%r342, -1;
	// begin inline asm
	shfl.sync.down.b32 %r323, %r324, %r340, %r341, %r342;
	// end inline asm
	mov.b32 	%f29, %r323;
	// begin inline asm
	shfl.sync.down.b32 %r328, %r329, %r340, %r341, %r342;
	// end inline asm
	mov.b64 	{%r334, %r339}, %rd249;
	// begin inline asm
	shfl.sync.down.b32 %r333, %r334, %r340, %r341, %r342;
	// end inline asm
	// begin inline asm
	shfl.sync.down.b32 %r338, %r339, %r340, %r341, %r342;
	// end inline asm
	mov.b64 	%rd37, {%r333, %r338};
	setp.gt.s32 	%p184, %r282, 27;
	setp.lt.f32 	%p185, %f191, %f29;
	or.pred  	%p186, %p184, %p185;
	mov.u64 	%rd250, %rd249;
	mov.f32 	%f192, %f191;
	@%p186 bra 	$L__BB1_36;
	setp.gt.f32 	%p187, %f191, %f29;
	mov.u64 	%rd250, %rd37;
	mov.f32 	%f192, %f29;
	@%p187 bra 	$L__BB1_36;
	setp.lt.s64 	%p188, %rd249, %rd37;
	min.s64 	%rd250, %rd249, %rd37;
	selp.f32 	%f192, %f191, %f29, %p188;
$L__BB1_36:
	mov.b32 	%r344, %f192;
	mov.b32 	%r360, 8;
	mov.b32 	%r361, 31;
	mov.b32 	%r362, -1;
	// begin inline asm
	shfl.sync.down.b32 %r343, %r344, %r360, %r361, %r362;
	// end inline asm
	mov.b32 	%f32, %r343;
	// begin inline asm
	shfl.sync.down.b32 %r348, %r349, %r360, %r361, %r362;
	// end inline asm
	mov.b64 	{%r354, %r359}, %rd250;
	// begin inline asm
	shfl.sync.down.b32 %r353, %r354, %r360, %r361, %r362;
	// end inline asm
	// begin inline asm
	shfl.sync.down.b32 %r358, %r359, %r360, %r361, %r362;
	// end inline asm
	mov.b64 	%rd40, {%r353, %r358};
	setp.gt.s32 	%p189, %r282, 23;
	setp.lt.f32 	%p190, %f192, %f32;
	or.pred  	%p191, %p189, %p190;
	mov.u64 	%rd251, %rd250;
	mov.f32 	%f193, %f192;
	@%p191 bra 	$L__BB1_39;
	setp.gt.f32 	%p192, %f192, %f32;
	mov.u64 	%rd251, %rd40;
	mov.f32 	%f193, %f32;
	@%p192 bra 	$L__BB1_39;
	setp.lt.s64 	%p193, %rd250, %rd40;
	min.s64 	%rd251, %rd250, %rd40;
	selp.f32 	%f193, %f192, %f32, %p193;
$L__BB1_39:
	mov.b32 	%r364, %f193;
	mov.b32 	%r380, 16;
	mov.b32 	%r381, 31;
	mov.b32 	%r382, -1;
	// begin inline asm
	shfl.sync.down.b32 %r363, %r364, %r380, %r381, %r382;
	// end inline asm
	mov.b32 	%f35, %r363;
	// begin inline asm
	shfl.sync.down.b32 %r368, %r369, %r380, %r381, %r382;
	// end inline asm
	mov.b64 	{%r374, %r379}, %rd251;
	// begin inline asm
	shfl.sync.down.b32 %r373, %r374, %r380, %r381, %r382;
	// end inline asm
	// begin inline asm
	shfl.sync.down.b32 %r378, %r379, %r380, %r381, %r382;
	// end inline asm
	mov.b64 	%rd43, {%r373, %r378};
	setp.gt.s32 	%p194, %r282, 15;
	setp.lt.f32 	%p195, %f193, %f35;
	or.pred  	%p196, %p194, %p195;
	mov.u64 	%rd305, %rd251;
	mov.f32 	%f242, %f193;
	@%p196 bra 	$L__BB1_42;
	setp.gt.f32 	%p197, %f193, %f35;
	mov.u64 	%rd305, %rd43;
	mov.f32 	%f242, %f35;
	@%p197 bra 	$L__BB1_42;
	setp.lt.s64 	%p198, %rd251, %rd43;
	min.s64 	%rd305, %rd251, %rd43;
	selp.f32 	%f242, %f193, %f35, %p198;
$L__BB1_42:
	setp.ne.s32 	%p199, %r282, 0;
	@%p199 bra 	$L__BB1_44;
	shr.u32 	%r383, %r1, 1;
	and.b32  	%r384, %r383, 496;
	mov.u32 	%r385, _ZN6thrust24THRUST_300001_SM_1000_NS8cuda_cub4core6detail5shmemE;
	add.s32 	%r386, %r385, %r384;
	st.shared.f32 	[%r386+8], %f242;
	st.shared.u64 	[%r386+16], %rd305;
$L__BB1_44:
	bar.sync 	0;
	setp.ne.s32 	%p200, %r1, 0;
	@%p200 bra 	$L__BB1_198;
	ld.shared.f32 	%f38, [_ZN6thrust24THRUST_300001_SM_1000_NS8cuda_cub4core6detail5shmemE+24];
	ld.shared.u64 	%rd46, [_ZN6thrust24THRUST_300001_SM_1000_NS8cuda_cub4core6detail5shmemE+32];
	setp.lt.f32 	%p201, %f242, %f38;
	mov.u64 	%rd253, %rd305;
	mov.f32 	%f195, %f242;
	@%p201 bra 	$L__BB1_48;
	setp.lt.f32 	%p202, %f38, %f242;
	mov.u64 	%rd253, %rd46;
	mov.f32 	%f195, %f38;
	@%p202 bra 	$L__BB1_48;
	setp.lt.s64 	%p203, %rd305, %rd46;
	min.s64 	%rd253, %rd305, %rd46;
	selp.f32 	%f195, %f242, %f38, %p203;
$L__BB1_48:
	ld.shared.f32 	%f41, [_ZN6thrust24THRUST_300001_SM_1000_NS8cuda_cub4core6detail5shmemE+40];
	ld.shared.u64 	%rd49, [_ZN6thrust24THRUST_300001_SM_1000_NS8cuda_cub4core6detail5shmemE+48];
	setp.lt.f32 	%p204, %f195, %f41;
	mov.u64 	%rd254, %rd253;
	mov.f32 	%f196, %f195;
	@%p204 bra 	$L__BB1_51;
	setp.lt.f32 	%p205, %f41, %f195;
	mov.u64 	%rd254, %rd49;
	mov.f32 	%f196, %f41;
	@%p205 bra 	$L__BB1_51;
	setp.lt.s64 	%p206, %rd253, %rd49;
	min.s64 	%rd254, %rd253, %rd49;
	selp.f32 	%f196, %f195, %f41, %p206;
$L__BB1_51:
	ld.shared.f32 	%f44, [_ZN6thrust24THRUST_300001_SM_1000_NS8cuda_cub4core6detail5shmemE+56];
	ld.shared.u64 	%rd52, [_ZN6thrust24THRUST_300001_SM_1000_NS8cuda_cub4core6detail5shmemE+64];
	setp.lt.f32 	%p207, %f196, %f44;
	mov.u64 	%rd255, %rd254;
	mov.f32 	%f197, %f196;
	@%p207 bra 	$L__BB1_54;
	setp.lt.f32 	%p208, %f44, %f196;
	mov.u64 	%rd255, %rd52;
	mov.f32 	%f197, %f44;
	@%p208 bra 	$L__BB1_54;
	setp.lt.s64 	%p209, %rd254, %rd52;
	min.s64 	%rd255, %rd254, %rd52;
	selp.f32 	%f197, %f196, %f44, %p209;
$L__BB1_54:
	ld.shared.f32 	%f47, [_ZN6thrust24THRUST_300001_SM_1000_NS8cuda_cub4core6detail5shmemE+72];
	ld.shared.u64 	%rd55, [_ZN6thrust24THRUST_300001_SM_1000_NS8cuda_cub4core6detail5shmemE+80];
	setp.lt.f32 	%p210, %f197, %f47;
	mov.u64 	%rd256, %rd255;
	mov.f32 	%f198, %f197;
	@%p210 bra 	$L__BB1_57;
	setp.lt.f32 	%p211, %f47, %f197;
	mov.u64 	%rd256, %rd55;
	mov.f32 	%f198, %f47;
	@%p211 bra 	$L__BB1_57;
	setp.lt.s64 	%p212, %rd255, %rd55;
	min.s64 	%rd256, %rd255, %rd55;
	selp.f32 	%f198, %f197, %f47, %p212;
$L__BB1_57:
	ld.shared.f32 	%f50, [_ZN6thrust24THRUST_300001_SM_1000_NS8cuda_cub4core6detail5shmemE+88];
	ld.shared.u64 	%rd58, [_ZN6thrust24THRUST_300001_SM_1000_NS8cuda_cub4core6detail5shmemE+96];
	setp.lt.f32 	%p213, %f198, %f50;
	mov.u64 	%rd257, %rd256;
	mov.f32 	%f199, %f198;
	@%p213 bra 	$L__BB1_60;
	setp.lt.f32 	%p214, %f50, %f198;
	mov.u64 	%rd257, %rd58;
	mov.f32 	%f199, %f50;
	@%p214 bra 	$L__BB1_60;
	setp.lt.s64 	%p215, %rd256, %rd58;
	min.s64 	%rd257, %rd256, %rd58;
	selp.f32 	%f199, %f198, %f50, %p215;
$L__BB1_60:
	ld.shared.f32 	%f53, [_ZN6thrust24THRUST_300001_SM_1000_NS8cuda_cub4core6detail5shmemE+104];
	ld.shared.u64 	%rd61, [_ZN6thrust24THRUST_300001_SM_1000_NS8cuda_cub4core6detail5shmemE+112];
	setp.lt.f32 	%p216, %f199, %f53;
	mov.u64 	%rd258, %rd257;
	mov.f32 	%f200, %f199;
	@%p216 bra 	$L__BB1_63;
	setp.lt.f32 	%p217, %f53, %f199;
	mov.u64 	%rd258, %rd61;
	mov.f32 	%f200, %f53;
	@%p217 bra 	$L__BB1_63;
	setp.lt.s64 	%p218, %rd257, %rd61;
	min.s64 	%rd258, %rd257, %rd61;
	selp.f32 	%f200, %f199, %f53, %p218;
$L__BB1_63:
	ld.shared.f32 	%f56, [_ZN6thrust24THRUST_300001_SM_1000_NS8cuda_cub4core6detail5shmemE+120];
	ld.shared.u64 	%rd64, [_ZN6thrust24THRUST_300001_SM_1000_NS8cuda_cub4core6detail5shmemE+128];
	setp.lt.f32 	%p219, %f200, %f56;
	mov.f32 	%f242, %f200;
	mov.u64 	%rd305, %rd258;
	@%p219 bra 	$L__BB1_198;
	setp.lt.f32 	%p220, %f56, %f200;
	mov.f32 	%f242, %f56;
	mov.u64 	%rd305, %rd64;
	@%p220 bra 	$L__BB1_198;
	setp.lt.s64 	%p221, %rd258, %rd64;
	min.s64 	%rd305, %rd258, %rd64;
	selp.f32 	%f242, %f200, %f56, %p221;
	bra.uni 	$L__BB1_198;
$L__BB1_66:
	// begin inline asm
	mov.u32 %r169, %laneid;
	// end inline asm
	and.b32  	%r190, %r1, 992;
	add.s32 	%r191, %r190, 32;
	setp.gt.s32 	%p118, %r191, %r36;
	not.b32 	%r192, %r190;
	add.s32 	%r193, %r36, %r192;
	selp.b32 	%r188, %r193, 31, %p118;
	mov.b32 	%r171, %f188;
	mov.b32 	%r187, 1;
	mov.b32 	%r189, -1;
	// begin inline asm
	shfl.sync.down.b32 %r170, %r171, %r187, %r188, %r189;
	// end inline asm
	mov.b32 	%f58, %r170;
	// begin inline asm
	shfl.sync.down.b32 %r175, %r176, %r187, %r188, %r189;
	// end inline asm
	mov.b64 	{%r181, %r186}, %rd246;
	// begin inline asm
	shfl.sync.down.b32 %r180, %r181, %r187, %r188, %r189;
	// end inline asm
	// begin inline asm
	shfl.sync.down.b32 %r185, %r186, %r187, %r188, %r189;
	// end inline asm
	mov.b64 	%rd66, {%r180, %r185};
	setp.ge.s32 	%p119, %r169, %r188;
	setp.lt.f32 	%p120, %f188, %f58;
	or.pred  	%p121, %p119, %p120;
	mov.f32 	%f201, %f188;
	mov.u64 	%rd259, %rd246;
	@%p121 bra 	$L__BB1_69;
	setp.gt.f32 	%p122, %f188, %f58;
	mov.f32 	%f201, %f58;
	mov.u64 	%rd259, %rd66;
	@%p122 bra 	$L__BB1_69;
	setp.lt.s64 	%p123, %rd246, %rd66;
	selp.f32 	%f201, %f188, %f58, %p123;
	min.s64 	%rd259, %rd246, %rd66;
$L__BB1_69:
	mov.b32 	%r195, %f201;
	mov.b32 	%r211, 2;
	mov.b32 	%r213, -1;
	// begin inline asm
	shfl.sync.down.b32 %r194, %r195, %r211, %r188, %r213;
	// end inline asm
	mov.b32 	%f61, %r194;
	// begin inline asm
	shfl.sync.down.b32 %r199, %r200, %r211, %r188, %r213;
	// end inline asm
	mov.b64 	{%r205, %r210}, %rd259;
	// begin inline asm
	shfl.sync.down.b32 %r204, %r205, %r211, %r188, %r213;
	// end inline asm
	// begin inline asm
	shfl.sync.down.b32 %r209, %r210, %r211, %r188, %r213;
	// end inline asm
	mov.b64 	%rd69, {%r204, %r209};
	add.s32 	%r214, %r169, 2;
	setp.gt.s32 	%p124, %r214, %r188;
	setp.lt.f32 	%p125, %f201, %f61;
	or.pred  	%p126, %p124, %p125;
	mov.f32 	%f202, %f201;
	mov.u64 	%rd260, %rd259;
	@%p126 bra 	$L__BB1_72;
	setp.gt.f32 	%p127, %f201, %f61;
	mov.f32 	%f202, %f61;
	mov.u64 	%rd260, %rd69;
	@%p127 bra 	$L__BB1_72;
	setp.lt.s64 	%p128, %rd259, %rd69;
	selp.f32 	%f202, %f201, %f61, %p128;
	min.s64 	%rd260, %rd259, %rd69;
$L__BB1_72:
	mov.b32 	%r216, %f202;
	mov.b32 	%r232, 4;
	mov.b32 	%r234, -1;
	// begin inline asm
	shfl.sync.down.b32 %r215, %r216, %r232, %r188, %r234;
	// end inline asm
	mov.b32 	%f64, %r215;
	// begin inline asm
	shfl.sync.down.b32 %r220, %r221, %r232, %r188, %r234;
	// end inline asm
	mov.b64 	{%r226, %r231}, %rd260;
	// begin inline asm
	shfl.sync.down.b32 %r225, %r226, %r232, %r188, %r234;
	// end inline asm
	// begin inline asm
	shfl.sync.down.b32 %r230, %r231, %r232, %r188, %r234;
	// end inline asm
	mov.b64 	%rd72, {%r225, %r230};
	add.s32 	%r235, %r169, 4;
	setp.gt.s32 	%p129, %r235, %r188;
	setp.lt.f32 	%p130, %f202, %f64;
	or.pred  	%p131, %p129, %p130;
	mov.f32 	%f203, %f202;
	mov.u64 	%rd261, %rd260;
	@%p131 bra 	$L__BB1_75;
	setp.gt.f32 	%p132, %f202, %f64;
	mov.f32 	%f203, %f64;
	mov.u64 	%rd261, %rd72;
	@%p132 bra 	$L__BB1_75;
	setp.lt.s64 	%p133, %rd260, %rd72;
	selp.f32 	%f203, %f202, %f64, %p133;
	min.s64 	%rd261, %rd260, %rd72;
$L__BB1_75:
	mov.b32 	%r237, %f203;
	mov.b32 	%r253, 8;
	mov.b32 	%r255, -1;
	// begin inline asm
	shfl.sync.down.b32 %r236, %r237, %r253, %r188, %r255;
	// end inline asm
	mov.b32 	%f67, %r236;
	// begin inline asm
	shfl.sync.down.b32 %r241, %r242, %r253, %r188, %r255;
	// end inline asm
	mov.b64 	{%r247, %r252}, %rd261;
	// begin inline asm
	shfl.sync.down.b32 %r246, %r247, %r253, %r188, %r255;
	// end inline asm
	// begin inline asm
	shfl.sync.down.b32 %r251, %r252, %r253, %r188, %r255;
	// end inline asm
	mov.b64 	%rd75, {%r246, %r251};
	add.s32 	%r256, %r169, 8;
	setp.gt.s32 	%p134, %r256, %r188;
	setp.lt.f32 	%p135, %f203, %f67;
	or.pred  	%p136, %p134, %p135;
	mov.f32 	%f204, %f203;
	mov.u64 	%rd262, %rd261;
	@%p136 bra 	$L__BB1_78;
	setp.gt.f32 	%p137, %f203, %f67;
	mov.f32 	%f204, %f67;
	mov.u64 	%rd262, %rd75;
	@%p137 bra 	$L__BB1_78;
	setp.lt.s64 	%p138, %rd261, %rd75;
	selp.f32 	%f204, %f203, %f67, %p138;
	min.s64 	%rd262, %rd261, %rd75;
$L__BB1_78:
	mov.b32 	%r258, %f204;
	mov.b32 	%r274, 16;
	mov.b32 	%r276, -1;
	// begin inline asm
	shfl.sync.down.b32 %r257, %r258, %r274, %r188, %r276;
	// end inline asm
	mov.b32 	%f70, %r257;
	// begin inline asm
	shfl.sync.down.b32 %r262, %r263, %r274, %r188, %r276;
	// end inline asm
	mov.b64 	{%r268, %r273}, %rd262;
	// begin inline asm
	shfl.sync.down.b32 %r267, %r268, %r274, %r188, %r276;
	// end inline asm
	// begin inline asm
	shfl.sync.down.b32 %r272, %r273, %r274, %r188, %r276;
	// end inline asm
	mov.b64 	%rd78, {%r267, %r272};
	add.s32 	%r277, %r169, 16;
	setp.gt.s32 	%p139, %r277, %r188;
	setp.lt.f32 	%p140, %f204, %f70;
	or.pred  	%p141, %p139, %p140;
	mov.f32 	%f242, %f204;
	mov.u64 	%rd305, %rd262;
	@%p141 bra 	$L__BB1_81;
	setp.gt.f32 	%p142, %f204, %f70;
	mov.f32 	%f242, %f70;
	mov.u64 	%rd305, %rd78;
	@%p142 bra 	$L__BB1_81;
	setp.lt.s64 	%p143, %rd262, %rd78;
	selp.f32 	%f242, %f204, %f70, %p143;
	min.s64 	%rd305, %rd262, %rd78;
$L__BB1_81:
	setp.ne.s32 	%p144, %r169, 0;
	@%p144 bra 	$L__BB1_83;
	shr.u32 	%r278, %r1, 1;
	and.b32  	%r279, %r278, 496;
	mov.u32 	%r280, _ZN6thrust24THRUST_300001_SM_1000_NS8cuda_cub4core6detail5shmemE;
	add.s32 	%r281, %r280, %r279;
	st.shared.f32 	[%r281+8], %f242;
	st.shared.u64 	[%r281+16], %rd305;
$L__BB1_83:
	bar.sync 	0;
	setp.ne.s32 	%p145, %r1, 0;
	@%p145 bra 	$L__BB1_198;
	setp.lt.s32 	%p146, %r36, 33;
	mov.f32 	%f206, %f242;
	mov.u64 	%rd264, %rd305;
	@%p146 bra 	$L__BB1_88;
	ld.shared.f32 	%f73, [_ZN6thrust24THRUST_300001_SM_1000_NS8cuda_cub4core6detail5shmemE+24];
	ld.shared.u64 	%rd81, [_ZN6thrust24THRUST_300001_SM_1000_NS8cuda_cub4core6detail5shmemE+32];
	setp.lt.f32 	%p147, %f242, %f73;
	mov.f32 	%f206, %f242;
	mov.u64 	%rd264, %rd305;
	@%p147 bra 	$L__BB1_88;
	setp.lt.f32 	%p148, %f73, %f242;
	mov.f32 	%f206, %f73;
	mov.u64 	%rd264, %rd81;
	@%p148 bra 	$L__BB1_88;
	setp.lt.s64 	%p149, %rd305, %rd81;
	selp.f32 	%f206, %f242, %f73, %p149;
	min.s64 	%rd264, %rd305, %rd81;
$L__BB1_88:
	setp.lt.s32 	%p150, %r36, 65;
	mov.f32 	%f207, %f206;
	mov.u64 	%rd265, %rd264;
	@%p150 bra 	$L__BB1_92;
	ld.shared.f32 	%f76, [_ZN6thrust24THRUST_300001_SM_1000_NS8cuda_cub4core6detail5shmemE+40];
	ld.shared.u64 	%rd84, [_ZN6thrust24THRUST_300001_SM_1000_NS8cuda_cub4core6detail5shmemE+48];
	setp.lt.f32 	%p151, %f206, %f76;
	mov.f32 	%f207, %f206;
	mov.u64 	%rd265, %rd264;
	@%p151 bra 	$L__BB1_92;
	setp.lt.f32 	%p152, %f76, %f206;
	mov.f32 	%f207, %f76;
	mov.u64 	%rd265, %rd84;
	@%p152 bra 	$L__BB1_92;
	setp.lt.s64 	%p153, %rd264, %rd84;
	selp.f32 	%f207, %f206, %f76, %p153;
	min.s64 	%rd265, %rd264, %rd84;
$L__BB1_92:
	setp.lt.s32 	%p154, %r36, 97;
	mov.f32 	%f208, %f207;
	mov.u64 	%rd266, %rd265;
	@%p154 bra 	$L__BB1_96;
	ld.shared.f32 	%f79, [_ZN6thrust24THRUST_300001_SM_1000_NS8cuda_cub4core6detail5shmemE+56];
	ld.shared.u64 	%rd87, [_ZN6thrust24THRUST_300001_SM_1000_NS8cuda_cub4core6detail5shmemE+64];
	setp.lt.f32 	%p155, %f207, %f79;
	mov.f32 	%f208, %f207;
	mov.u64 	%rd266, %rd265;
	@%p155 bra 	$L__BB1_96;
	setp.lt.f32 	%p156, %f79, %f207;
	mov.f32 	%f208, %f79;
	mov.u64 	%rd266, %rd87;
	@%p156 bra 	$L__BB1_96;
	setp.lt.s64 	%p157, %rd265, %rd87;
	selp.f32 	%f208, %f207, %f79, %p157;
	min.s64 	%rd266, %rd265, %rd87;
$L__BB1_96:
	setp.lt.s32 	%p158, %r36, 129;
	mov.f32 	%f209, %f208;
	mov.u64 	%rd267, %rd266;
	@%p158 bra 	$L__BB1_100;
	ld.shared.f32 	%f82, [_ZN6thrust24THRUST_300001_SM_1000_NS8cuda_cub4core6detail5shmemE+72];
	ld.shared.u64 	%rd90, [_ZN6thrust24THRUST_300001_SM_1000_NS8cuda_cub4core6detail5shmemE+80];
	setp.lt.f32 	%p159, %f208, %f82;
	mov.f32 	%f209, %f208;
	mov.u64 	%rd267, %rd266;
	@%p159 bra 	$L__BB1_100;
	setp.lt.f32 	%p160, %f82, %f208;
	mov.f32 	%f209, %f82;
	mov.u64 	%rd267, %rd90;
	@%p160 bra 	$L__BB1_100;
	setp.lt.s64 	%p161, %rd266, %rd90;
	selp.f32 	%f209, %f208, %f82, %p161;
	min.s64 	%rd267, %rd266, %rd90;
$L__BB1_100:
	setp.lt.s32 	%p162, %r36, 161;
	mov.f32 	%f210, %f209;
	mov.u64 	%rd268, %rd267;
	@%p162 bra 	$L__BB1_104;
	ld.shared.f32 	%f85, [_ZN6thrust24THRUST_300001_SM_1000_NS8cuda_cub4core6detail5shmemE+88];
	ld.shared.u64 	%rd93, [_ZN6thrust24THRUST_300001_SM_1000_NS8cuda_cub4core6detail5shmemE+96];
	setp.lt.f32 	%p163, %f209, %f85;
	mov.f32 	%f210, %f209;
	mov.u64 	%rd268, %rd267;
	@%p163 bra 	$L__BB1_104;
	setp.lt.f32 	%p164, %f85, %f209;
	mov.f32 	%f210, %f85;
	mov.u64 	%rd268, %rd93;
	@%p164 bra 	$L__BB1_104;
	setp.lt.s64 	%p165, %rd267, %rd93;
	selp.f32 	%f210, %f209, %f85, %p165;
	min.s64 	%rd268, %rd267, %rd93;
$L__BB1_104:
	setp.lt.s32 	%p166, %r36, 193;
	mov.f32 	%f211, %f210;
	mov.u64 	%rd269, %rd268;
	@%p166 bra 	$L__BB1_108;
	ld.shared.f32 	%f88, [_ZN6thrust24THRUST_300001_SM_1000_NS8cuda_cub4core6detail5shmemE+104];
	ld.shared.u64 	%rd96, [_ZN6thrust24THRUST_300001_SM_1000_NS8cuda_cub4core6detail5shmemE+112];
	setp.lt.f32 	%p167, %f210, %f88;
	mov.f32 	%f211, %f210;
	mov.u64 	%rd269, %rd268;
	@%p167 bra 	$L__BB1_108;
	setp.lt.f32 	%p168, %f88, %f210;
	mov.f32 	%f211, %f88;
	mov.u64 	%rd269, %rd96;
	@%p168 bra 	$L__BB1_108;
	setp.lt.s64 	%p169, %rd268, %rd96;
	selp.f32 	%f211, %f210, %f88, %p169;
	min.s64 	%rd269, %rd268, %rd96;
$L__BB1_108:
	setp.lt.s32 	%p170, %r36, 225;
	mov.f32 	%f242, %f211;
	mov.u64 	%rd305, %rd269;
	@%p170 bra 	$L__BB1_198;
	ld.shared.f32 	%f91, [_ZN6thrust24THRUST_300001_SM_1000_NS8cuda_cub4core6detail5shmemE+120];
	ld.shared.u64 	%rd99, [_ZN6thrust24THRUST_300001_SM_1000_NS8cuda_cub4core6detail5shmemE+128];
	setp.lt.f32 	%p171, %f211, %f91;
	mov.f32 	%f242, %f211;
	mov.u64 	%rd305, %rd269;
	@%p171 bra 	$L__BB1_198;
	setp.lt.f32 	%p172, %f91, %f211;
	mov.f32 	%f242, %f91;
	mov.u64 	%rd305, %rd99;
	@%p172 bra 	$L__BB1_198;
	setp.lt.s64 	%p173, %rd269, %rd99;
	selp.f32 	%f242, %f211, %f91, %p173;
	min.s64 	%rd305, %rd269, %rd99;
	bra.uni 	$L__BB1_198;
$L__BB1_112:
	mov.u32 	%r17, %tid.x;
	cvt.u64.u32 	%rd101, %r17;
	mul.wide.u32 	%rd200, %r17, 4;
	add.s64 	%rd102, %rd1, %rd200;
	ld.global.f32 	%f172, [%rd102];
	add.s32 	%r37, %r17, 256;
	cvt.u64.u32 	%rd201, %r37;
	ld.global.f32 	%f173, [%rd102+1024];
	add.s32 	%r38, %r17, 512;
	cvt.u64.u32 	%rd202, %r38;
	ld.global.f32 	%f174, [%rd102+2048];
	ld.global.f32 	%f93, [%rd102+3072];
	or.b32  	%r39, %r17, 1024;
	cvt.u64.u32 	%rd103, %r39;
	add.s64 	%rd104, %rd198, %rd103;
	ld.global.f32 	%f94, [%rd102+4096];
	setp.lt.f32 	%p3, %f173, %f172;
	selp.f32 	%f175, %f173, %f172, %p3;
	selp.b64 	%rd203, %rd201, %rd101, %p3;
	setp.lt.f32 	%p4, %f174, %f175;
	selp.f32 	%f95, %f174, %f175, %p4;
	selp.b64 	%rd105, %rd202, %rd203, %p4;
	setp.lt.f32 	%p5, %f95, %f93;
	mov.f32 	%f212, %f95;
	mov.u64 	%rd270, %rd105;
	@%p5 bra 	$L__BB1_115;
	add.s32 	%r40, %r17, 768;
	cvt.u64.u32 	%rd270, %r40;
	setp.lt.f32 	%p6, %f93, %f95;
	mov.f32 	%f212, %f93;
	@%p6 bra 	$L__BB1_115;
	mov.f32 	%f212, %f95;
	mov.u64 	%rd270, %rd105;
$L__BB1_115:
	add.s64 	%rd108, %rd198, %rd270;
	setp.lt.f32 	%p7, %f212, %f94;
	mov.f32 	%f229, %f212;
	mov.u64 	%rd292, %rd108;
	@%p7 bra 	$L__BB1_118;
	setp.lt.f32 	%p8, %f94, %f212;
	mov.f32 	%f229, %f94;
	mov.u64 	%rd292, %rd104;
	@%p8 bra 	$L__BB1_118;
	setp.lt.s64 	%p9, %rd270, %rd103;
	selp.f32 	%f229, %f212, %f94, %p9;
	selp.b64 	%rd292, %rd108, %rd104, %p9;
$L__BB1_118:
	setp.lt.u32 	%p10, %r36, 2560;
	mov.b32 	%r394, 1280;
	@%p10 bra 	$L__BB1_136;
	mov.b32 	%r394, 1280;
$L__BB1_120:
	mov.u32 	%r18, %r394;
	cvt.u64.u32 	%rd204, %r18;
	add.s64 	%rd205, %rd101, %rd204;
	mul.wide.u32 	%rd206, %r18, 4;
	add.s64 	%rd207, %rd102, %rd206;
	add.s64 	%rd112, %rd205, %rd198;
	ld.global.f32 	%f100, [%rd207];
	add.s64 	%rd113, %rd112, 256;
	ld.global.f32 	%f101, [%rd207+1024];
	add.s64 	%rd114, %rd112, 512;
	ld.global.f32 	%f102, [%rd207+2048];
	add.s64 	%rd115, %rd112, 768;
	ld.global.f32 	%f103, [%rd207+3072];
	add.s64 	%rd116, %rd112, 1024;
	ld.global.f32 	%f104, [%rd207+4096];
	setp.lt.f32 	%p11, %f229, %f100;
	mov.f32 	%f215, %f229;
	mov.u64 	%rd273, %rd292;
	@%p11 bra 	$L__BB1_123;
	setp.lt.f32 	%p12, %f100, %f229;
	mov.f32 	%f215, %f100;
	mov.u64 	%rd273, %rd112;
	@%p12 bra 	$L__BB1_123;
	setp.lt.s64 	%p13, %rd292, %rd112;
	selp.f32 	%f215, %f229, %f100, %p13;
	min.s64 	%rd273, %rd292, %rd112;
$L__BB1_123:
	setp.lt.f32 	%p14, %f215, %f101;
	mov.f32 	%f216, %f215;
	mov.u64 	%rd274, %rd273;
	@%p14 bra 	$L__BB1_126;
	setp.lt.f32 	%p15, %f101, %f215;
	mov.f32 	%f216, %f101;
	mov.u64 	%rd274, %rd113;
	@%p15 bra 	$L__BB1_126;
	setp.lt.s64 	%p16, %rd273, %rd113;
	selp.f32 	%f216, %f215, %f101, %p16;
	min.s64 	%rd274, %rd273, %rd113;
$L__BB1_126:
	setp.lt.f32 	%p17, %f216, %f102;
	mov.f32 	%f217, %f216;
	mov.u64 	%rd275, %rd274;
	@%p17 bra 	$L__BB1_129;
	setp.lt.f32 	%p18, %f102, %f216;
	mov.f32 	%f217, %f102;
	mov.u64 	%rd275, %rd114;
	@%p18 bra 	$L__BB1_129;
	setp.lt.s64 	%p19, %rd274, %rd114;
	selp.f32 	%f217, %f216, %f102, %p19;
	min.s64 	%rd275, %rd274, %rd114;
$L__BB1_129:
	setp.lt.f32 	%p20, %f217, %f103;
	mov.f32 	%f218, %f217;
	mov.u64 	%rd276, %rd275;
	@%p20 bra 	$L__BB1_132;
	setp.lt.f32 	%p21, %f103, %f217;
	mov.f32 	%f218, %f103;
	mov.u64 	%rd276, %rd115;
	@%p21 bra 	$L__BB1_132;
	setp.lt.s64 	%p22, %rd275, %rd115;
	selp.f32 	%f218, %f217, %f103, %p22;
	min.s64 	%rd276, %rd275, %rd115;
$L__BB1_132:
	setp.lt.f32 	%p23, %f218, %f104;
	mov.f32 	%f229, %f218;
	mov.u64 	%rd292, %rd276;
	@%p23 bra 	$L__BB1_135;
	setp.lt.f32 	%p24, %f104, %f218;
	mov.f32 	%f229, %f104;
	mov.u64 	%rd292, %rd116;
	@%p24 bra 	$L__BB1_135;
	setp.lt.s64 	%p25, %rd276, %rd116;
	selp.f32 	%f229, %f218, %f104, %p25;
	min.s64 	%rd292, %rd276, %rd116;
$L__BB1_135:
	add.s32 	%r394, %r18, 1280;
	add.s32 	%r43, %r18, 2560;
	setp.le.s32 	%p26, %r43, %r36;
	@%p26 bra 	$L__BB1_120;
$L__BB1_136:
	setp.le.s32 	%p27, %r36, %r394;
	@%p27 bra 	$L__BB1_159;
	sub.s32 	%r21, %r36, %r394;
	setp.ge.s32 	%p28, %r17, %r21;
	@%p28 bra 	$L__BB1_159;
	not.b32 	%r44, %r17;
	add.s32 	%r45, %r36, %r44;
	sub.s32 	%r22, %r45, %r394;
	and.b32  	%r46, %r22, 768;
	setp.eq.s32 	%p29, %r46, 768;
	mov.u32 	%r397, %r17;
	@%p29 bra 	$L__BB1_144;
	add.s32 	%r47, %r17, %r394;
	cvt.u64.u32 	%rd209, %r47;
	add.s64 	%rd280, %rd198, %rd209;
	mul.wide.u32 	%rd210, %r47, 4;
	add.s64 	%rd279, %rd1, %rd210;
	shr.u32 	%r48, %r22, 8;
	add.s32 	%r49, %r48, 1;
	and.b32  	%r50, %r49, 3;
	neg.s32 	%r395, %r50;
	mov.u32 	%r397, %r17;
$L__BB1_140:
	.pragma "nounroll";
	mov.u64 	%rd132, %rd292;
	mov.f32 	%f116, %f229;
	ld.global.f32 	%f117, [%rd279];
	setp.lt.f32 	%p30, %f116, %f117;
	@%p30 bra 	$L__BB1_143;
	setp.lt.f32 	%p31, %f117, %f116;
	mov.f32 	%f229, %f117;
	mov.u64 	%rd292, %rd280;
	@%p31 bra 	$L__BB1_143;
	setp.lt.s64 	%p32, %rd132, %rd280;
	selp.f32 	%f229, %f116, %f117, %p32;
	min.s64 	%rd292, %rd132, %rd280;
$L__BB1_143:
	add.s32 	%r397, %r397, 256;
	add.s64 	%rd280, %rd280, 256;
	add.s64 	%rd279, %rd279, 1024;
	add.s32 	%r395, %r395, 1;
	setp.ne.s32 	%p33, %r395, 0;
	@%p33 bra 	$L__BB1_140;
$L__BB1_144:
	setp.lt.u32 	%p34, %r22, 768;
	@%p34 bra 	$L__BB1_159;
	add.s32 	%r398, %r397, %r394;
	cvt.u64.u32 	%rd211, %r398;
	add.s64 	%rd287, %rd198, %rd211;
	cvt.u64.u32 	%rd212, %r397;
	cvt.u64.u32 	%rd213, %r394;
	add.s64 	%rd214, %rd212, %rd213;
	shl.b64 	%rd215, %rd214, 2;
	add.s64 	%rd216, %rd215, %rd1;
	add.s64 	%rd286, %rd216, 3072;
	mul.wide.u32 	%rd217, %r398, 4;
	add.s64 	%rd285, %rd1, %rd217;
	add.s32 	%r399, %r397, 512;
$L__BB1_146:
	mov.u32 	%r32, %r399;
	ld.global.f32 	%f123, [%rd285];
	setp.lt.f32 	%p35, %f229, %f123;
	mov.f32 	%f226, %f229;
	mov.u64 	%rd289, %rd292;
	@%p35 bra 	$L__BB1_149;
	setp.lt.f32 	%p36, %f123, %f229;
	mov.f32 	%f226, %f123;
	mov.u64 	%rd289, %rd287;
	@%p36 bra 	$L__BB1_149;
	setp.lt.s64 	%p37, %rd292, %rd287;
	selp.f32 	%f226, %f229, %f123, %p37;
	min.s64 	%rd289, %rd292, %rd287;
$L__BB1_149:
	add.s32 	%r51, %r398, 256;
	cvt.u64.u32 	%rd218, %r51;
	add.s64 	%rd148, %rd198, %rd218;
	ld.global.f32 	%f126, [%rd286+-2048];
	setp.lt.f32 	%p38, %f226, %f126;
	mov.f32 	%f227, %f226;
	mov.u64 	%rd290, %rd289;
	@%p38 bra 	$L__BB1_152;
	setp.lt.f32 	%p39, %f126, %f226;
	mov.f32 	%f227, %f126;
	mov.u64 	%rd290, %rd148;
	@%p39 bra 	$L__BB1_152;
	setp.lt.s64 	%p40, %rd289, %rd148;
	selp.f32 	%f227, %f226, %f126, %p40;
	min.s64 	%rd290, %rd289, %rd148;
$L__BB1_152:
	add.s32 	%r52, %r398, 512;
	cvt.u64.u32 	%rd219, %r52;
	add.s64 	%rd151, %rd198, %rd219;
	ld.global.f32 	%f129, [%rd286+-1024];
	setp.lt.f32 	%p41, %f227, %f129;
	mov.f32 	%f228, %f227;
	mov.u64 	%rd291, %rd290;
	@%p41 bra 	$L__BB1_155;
	setp.lt.f32 	%p42, %f129, %f227;
	mov.f32 	%f228, %f129;
	mov.u64 	%rd291, %rd151;
	@%p42 bra 	$L__BB1_155;
	setp.lt.s64 	%p43, %rd290, %rd151;
	selp.f32 	%f228, %f227, %f129, %p43;
	min.s64 	%rd291, %rd290, %rd151;
$L__BB1_155:
	add.s32 	%r53, %r398, 768;
	cvt.u64.u32 	%rd220, %r53;
	add.s64 	%rd154, %rd198, %rd220;
	ld.global.f32 	%f132, [%rd286];
	setp.lt.f32 	%p44, %f228, %f132;
	mov.f32 	%f229, %f228;
	mov.u64 	%rd292, %rd291;
	@%p44 bra 	$L__BB1_158;
	setp.lt.f32 	%p45, %f132, %f228;
	mov.f32 	%f229, %f132;
	mov.u64 	%rd292, %rd154;
	@%p45 bra 	$L__BB1_158;
	setp.lt.s64 	%p46, %rd291, %rd154;
	selp.f32 	%f229, %f228, %f132, %p46;
	min.s64 	%rd292, %rd291, %rd154;
$L__BB1_158:
	add.s64 	%rd287, %rd287, 1024;
	add.s64 	%rd286, %rd286, 4096;
	add.s64 	%rd285, %rd285, 4096;
	add.s32 	%r399, %r32, 1024;
	add.s32 	%r54, %r32, 512;
	add.s32 	%r398, %r398, 1024;
	setp.lt.s32 	%p47, %r54, %r21;
	@%p47 bra 	$L__BB1_146;
$L__BB1_159:
	// begin inline asm
	mov.u32 %r55, %laneid;
	// end inline asm
	mov.b32 	%r57, %f229;
	mov.b32 	%r73, 1;
	mov.b32 	%r74, 31;
	mov.b32 	%r75, -1;
	// begin inline asm
	shfl.sync.down.b32 %r56, %r57, %r73, %r74, %r75;
	// end inline asm
	mov.b32 	%f136, %r56;
	// begin inline asm
	shfl.sync.down.b32 %r61, %r62, %r73, %r74, %r75;
	// end inline asm
	mov.b64 	{%r67, %r72}, %rd292;
	// begin inline asm
	shfl.sync.down.b32 %r66, %r67, %r73, %r74, %r75;
	// end inline asm
	// begin inline asm
	shfl.sync.down.b32 %r71, %r72, %r73, %r74, %r75;
	// end inline asm
	mov.b64 	%rd161, {%r66, %r71};
	setp.gt.s32 	%p48, %r55, 30;
	setp.lt.f32 	%p49, %f229, %f136;
	or.pred  	%p50, %p48, %p49;
	mov.f32 	%f231, %f229;
	mov.u64 	%rd294, %rd292;
	@%p50 bra 	$L__BB1_162;
	setp.gt.f32 	%p51, %f229, %f136;
	mov.f32 	%f231, %f136;
	mov.u64 	%rd294, %rd161;
	@%p51 bra 	$L__BB1_162;
	setp.lt.s64 	%p52, %rd292, %rd161;
	selp.f32 	%f231, %f229, %f136, %p52;
	min.s64 	%rd294, %rd292, %rd161;
$L__BB1_162:
	mov.b32 	%r77, %f231;
	mov.b32 	%r93, 2;
	mov.b32 	%r94, 31;
	mov.b32 	%r95, -1;
	// begin inline asm
	shfl.sync.down.b32 %r76, %r77, %r93, %r94, %r95;
	// end inline asm
	mov.b32 	%f139, %r76;
	// begin inline asm
	shfl.sync.down.b32 %r81, %r82, %r93, %r94, %r95;
	// end inline asm
	mov.b64 	{%r87, %r92}, %rd294;
	// begin inline asm
	shfl.sync.down.b32 %r86, %r87, %r93, %r94, %r95;
	// end inline asm
	// begin inline asm
	shfl.sync.down.b32 %r91, %r92, %r93, %r94, %r95;
	// end inline asm
	mov.b64 	%rd164, {%r86, %r91};
	setp.gt.s32 	%p53, %r55, 29;
	setp.lt.f32 	%p54, %f231, %f139;
	or.pred  	%p55, %p53, %p54;
	mov.f32 	%f232, %f231;
	mov.u64 	%rd295, %rd294;
	@%p55 bra 	$L__BB1_165;
	setp.gt.f32 	%p56, %f231, %f139;
	mov.f32 	%f232, %f139;
	mov.u64 	%rd295, %rd164;
	@%p56 bra 	$L__BB1_165;
	setp.lt.s64 	%p57, %rd294, %rd164;
	selp.f32 	%f232, %f231, %f139, %p57;
	min.s64 	%rd295, %rd294, %rd164;
$L__BB1_165:
	mov.b32 	%r97, %f232;
	mov.b32 	%r113, 4;
	mov.b32 	%r114, 31;
	mov.b32 	%r115, -1;
	// begin inline asm
	shfl.sync.down.b32 %r96, %r97, %r113, %r114, %r115;
	// end inline asm
	mov.b32 	%f142, %r96;
	// begin inline asm
	shfl.sync.down.b32 %r101, %r102, %r113, %r114, %r115;
	// end inline asm
	mov.b64 	{%r107, %r112}, %rd295;
	// begin inline asm
	shfl.sync.down.b32 %r106, %r107, %r113, %r114, %r115;
	// end inline asm
	// begin inline asm
	shfl.sync.down.b32 %r111, %r112, %r113, %r114, %r115;
	// end inline asm
	mov.b64 	%rd167, {%r106, %r111};
	setp.gt.s32 	%p58, %r55, 27;
	setp.lt.f32 	%p59, %f232, %f142;
	or.pred  	%p60, %p58, %p59;
	mov.f32 	%f233, %f232;
	mov.u64 	%rd296, %rd295;
	@%p60 bra 	$L__BB1_168;
	setp.gt.f32 	%p61, %f232, %f142;
	mov.f32 	%f233, %f142;
	mov.u64 	%rd296, %rd167;
	@%p61 bra 	$L__BB1_168;
	setp.lt.s64 	%p62, %rd295, %rd167;
	selp.f32 	%f233, %f232, %f142, %p62;
	min.s64 	%rd296, %rd295, %rd167;
$L__BB1_168:
	mov.b32 	%r117, %f233;
	mov.b32 	%r133, 8;
	mov.b32 	%r134, 31;
	mov.b32 	%r135, -1;
	// begin inline asm
	shfl.sync.down.b32 %r116, %r117, %r133, %r134, %r135;
	// end inline asm
	mov.b32 	%f145, %r116;
	// begin inline asm
	shfl.sync.down.b32 %r121, %r122, %r133, %r134, %r135;
	// end inline asm
	mov.b64 	{%r127, %r132}, %rd296;
	// begin inline asm
	shfl.sync.down.b32 %r126, %r127, %r133, %r134, %r135;
	// end inline asm
	// begin inline asm
	shfl.sync.down.b32 %r131, %r132, %r133, %r134, %r135;
	// end inline asm
	mov.b64 	%rd170, {%r126, %r131};
	setp.gt.s32 	%p63, %r55, 23;
	setp.lt.f32 	%p64, %f233, %f145;
	or.pred  	%p65, %p63, %p64;
	mov.f32 	%f234, %f233;
	mov.u64 	%rd297, %rd296;
	@%p65 bra 	$L__BB1_171;
	setp.gt.f32 	%p66, %f233, %f145;
	mov.f32 	%f234, %f145;
	mov.u64 	%rd297, %rd170;
	@%p66 bra 	$L__BB1_171;
	setp.lt.s64 	%p67, %rd296, %rd170;
	selp.f32 	%f234, %f233, %f145, %p67;
	min.s64 	%rd297, %rd296, %rd170;
$L__BB1_171:
	mov.b32 	%r137, %f234;
	mov.b32 	%r153, 16;
	mov.b32 	%r154, 31;
	mov.b32 	%r155, -1;
	// begin inline asm
	shfl.sync.down.b32 %r136, %r137, %r153, %r154, %r155;
	// end inline asm
	mov.b32 	%f148, %r136;
	// begin inline asm
	shfl.sync.down.b32 %r141, %r142, %r153, %r154, %r155;
	// end inline asm
	mov.b64 	{%r147, %r152}, %rd297;
	// begin inline asm
	shfl.sync.down.b32 %r146, %r147, %r153, %r154, %r155;
	// end inline asm
	// begin inline asm
	shfl.sync.down.b32 %r151, %r152, %r153, %r154, %r155;
	// end inline asm
	mov.b64 	%rd173, {%r146, %r151};
	setp.gt.s32 	%p68, %r55, 15;
	setp.lt.f32 	%p69, %f234, %f148;
	or.pred  	%p70, %p68, %p69;
	mov.f32 	%f242, %f234;
	mov.u64 	%rd305, %rd297;
	@%p70 bra 	$L__BB1_174;
	setp.gt.f32 	%p71, %f234, %f148;
	mov.f32 	%f242, %f148;
	mov.u64 	%rd305, %rd173;
	@%p71 bra 	$L__BB1_174;
	setp.lt.s64 	%p72, %rd297, %rd173;
	selp.f32 	%f242, %f234, %f148, %p72;
	min.s64 	%rd305, %rd297, %rd173;
$L__BB1_174:
	setp.ne.s32 	%p73, %r55, 0;
	@%p73 bra 	$L__BB1_176;
	shr.u32 	%r156, %r17, 1;
	and.b32  	%r157, %r156, 496;
	mov.u32 	%r158, _ZN6thrust24THRUST_300001_SM_1000_NS8cuda_cub4core6detail5shmemE;
	add.s32 	%r159, %r158, %r157;
	st.shared.f32 	[%r159+8], %f242;
	st.shared.u64 	[%r159+16], %rd305;
$L__BB1_176:
	bar.sync 	0;
	setp.ne.s32 	%p74, %r17, 0;
	@%p74 bra 	$L__BB1_198;
	ld.shared.f32 	%f151, [_ZN6thrust24THRUST_300001_SM_1000_NS8cuda_cub4core6detail5shmemE+24];
	ld.shared.u64 	%rd176, [_ZN6thrust24THRUST_300001_SM_1000_NS8cuda_cub4core6detail5shmemE+32];
	setp.lt.f32 	%p75, %f242, %f151;
	mov.f32 	%f236, %f242;
	mov.u64 	%rd299, %rd305;
	@%p75 bra 	$L__BB1_180;
	setp.lt.f32 	%p76, %f151, %f242;
	mov.f32 	%f236, %f151;
	mov.u64 	%rd299, %rd176;
	@%p76 bra 	$L__BB1_180;
	setp.lt.s64 	%p77, %rd305, %rd176;
	selp.f32 	%f236, %f242, %f151, %p77;
	min.s64 	%rd299, %rd305, %rd176;
$L__BB1_180:
	ld.shared.f32 	%f154, [_ZN6thrust24THRUST_300001_SM_1000_NS8cuda_cub4core6detail5shmemE+40];
	ld.shared.u64 	%rd179, [_ZN6thrust24THRUST_300001_SM_1000_NS8cuda_cub4core6detail5shmemE+48];
	setp.lt.f32 	%p78, %f236, %f154;
	mov.f32 	%f237, %f236;
	mov.u64 	%rd300, %rd299;
	@%p78 bra 	$L__BB1_183;
	setp.lt.f32 	%p79, %f154, %f236;
	mov.f32 	%f237, %f154;
	mov.u64 	%rd300, %rd179;
	@%p79 bra 	$L__BB1_183;
	setp.lt.s64 	%p80, %rd299, %rd179;
	selp.f32 	%f237, %f236, %f154, %p80;
	min.s64 	%rd300, %rd299, %rd179;
$L__BB1_183:
	ld.shared.f32 	%f157, [_ZN6thrust24THRUST_300001_SM_1000_NS8cuda_cub4core6detail5shmemE+56];
	ld.shared.u64 	%rd182, [_ZN6thrust24THRUST_300001_SM_1000_NS8cuda_cub4core6detail5shmemE+64];
	setp.lt.f32 	%p81, %f237, %f157;
	mov.f32 	%f238, %f237;
	mov.u64 	%rd301, %rd300;
	@%p81 bra 	$L__BB1_186;
	setp.lt.f32 	%p82, %f157, %f237;
	mov.f32 	%f238, %f157;
	mov.u64 	%rd301, %rd182;
	@%p82 bra 	$L__BB1_186;
	setp.lt.s64 	%p83, %rd300, %rd182;
	selp.f32 	%f238, %f237, %f157, %p83;
	min.s64 	%rd301, %rd300, %rd182;
$L__BB1_186:
	ld.shared.f32 	%f160, [_ZN6thrust24THRUST_300001_SM_1000_NS8cuda_cub4core6detail5shmemE+72];
	ld.shared.u64 	%rd185, [_ZN6thrust24THRUST_300001_SM_1000_NS8cuda_cub4core6detail5shmemE+80];
	setp.lt.f32 	%p84, %f238, %f160;
	mov.f32 	%f239, %f238;
	mov.u64 	%rd302, %rd301;
	@%p84 bra 	$L__BB1_189;
	setp.lt.f32 	%p85, %f160, %f238;
	mov.f32 	%f239, %f160;
	mov.u64 	%rd302, %rd185;
	@%p85 bra 	$L__BB1_189;
	setp.lt.s64 	%p86, %rd301, %rd185;
	selp.f32 	%f239, %f238, %f160, %p86;
	min.s64 	%rd302, %rd301, %rd185;
$L__BB1_189:
	ld.shared.f32 	%f163, [_ZN6thrust24THRUST_300001_SM_1000_NS8cuda_cub4core6detail5shmemE+88];
	ld.shared.u64 	%rd188, [_ZN6thrust24THRUST_300001_SM_1000_NS8cuda_cub4core6detail5shmemE+96];
	setp.lt.f32 	%p87, %f239, %f163;
	mov.f32 	%f240, %f239;
	mov.u64 	%rd303, %rd302;
	@%p87 bra 	$L__BB1_192;
	setp.lt.f32 	%p88, %f163, %f239;
	mov.f32 	%f240, %f163;
	mov.u64 	%rd303, %rd188;
	@%p88 bra 	$L__BB1_192;
	setp.lt.s64 	%p89, %rd302, %rd188;
	selp.f32 	%f240, %f239, %f163, %p89;
	min.s64 	%rd303, %rd302, %rd188;
$L__BB1_192:
	ld.shared.f32 	%f166, [_ZN6thrust24THRUST_300001_SM_1000_NS8cuda_cub4core6detail5shmemE+104];
	ld.shared.u64 	%rd191, [_ZN6thrust24THRUST_300001_SM_1000_NS8cuda_cub4core6detail5shmemE+112];
	setp.lt.f32 	%p90, %f240, %f166;
	mov.f32 	%f241, %f240;
	mov.u64 	%rd304, %rd303;
	@%p90 bra 	$L__BB1_195;
	setp.lt.f32 	%p91, %f166, %f240;
	mov.f32 	%f241, %f166;
	mov.u64 	%rd304, %rd191;
	@%p91 bra 	$L__BB1_195;
	setp.lt.s64 	%p92, %rd303, %rd191;
	selp.f32 	%f241, %f240, %f166, %p92;
	min.s64 	%rd304, %rd303, %rd191;
$L__BB1_195:
	ld.shared.f32 	%f169, [_ZN6thrust24THRUST_300001_SM_1000_NS8cuda_cub4core6detail5shmemE+120];
	ld.shared.u64 	%rd194, [_ZN6thrust24THRUST_300001_SM_1000_NS8cuda_cub4core6detail5shmemE+128];
	setp.lt.f32 	%p93, %f241, %f169;
	mov.f32 	%f242, %f241;
	mov.u64 	%rd305, %rd304;
	@%p93 bra 	$L__BB1_198;
	setp.lt.f32 	%p94, %f169, %f241;
	mov.f32 	%f242, %f169;
	mov.u64 	%rd305, %rd194;
	@%p94 bra 	$L__BB1_198;
	setp.lt.s64 	%p95, %rd304, %rd194;
	selp.f32 	%f242, %f241, %f169, %p95;
	min.s64 	%rd305, %rd304, %rd194;
$L__BB1_198:
	mov.u32 	%r387, %tid.x;
	setp.ne.s32 	%p222, %r387, 0;
	@%p222 bra 	$L__BB1_200;
	ld.param.u64 	%rd234, [_ZN6thrust24THRUST_300001_SM_1000_NS8cuda_cub4core6detail13_kernel_agentINS1_8__reduce11ReduceAgentINS0_12zip_iteratorIN4cuda3std3__45tupleIJNS0_6detail15normal_iteratorINS0_10device_ptrIfEEEENS0_17counting_iteratorIlNS0_11use_defaultESI_SI_EEEEEEEPNSB_IJflEEESM_iNS1_9__extrema9arg_min_fIflNSA_4lessIfEEEEEEJSL_SN_iSS_EEEvDpT0__param_1];
	cvta.to.global.u64 	%rd233, %rd234;
	st.global.f32 	[%rd233], %f242;
	st.global.u64 	[%rd233+8], %rd305;
$L__BB1_200:
	ret;

}
	// .globl	_ZN6thrust24THRUST_300001_SM_1000_NS8cuda_cub4core6detail13_kernel_agentINS1_8__reduce11ReduceAgentINS0_12zip_iteratorIN4cuda3std3__45tupleIJNS0_6detail15normal_iteratorINS0_10device_ptrIfEEEENS0_17counting_iteratorIlNS0_11use_defaultESI_SI_EEEEEEEPNSB_IJflEEESM_iNS1_9__extrema9arg_min_fIflNSA_4lessIfEEEEEEJSL_SN_iN3cub18CUB_300001_SM_100013GridEvenShareIiEENSV_9GridQueueIjEESS_EEEvDpT0_
.visible .entry _ZN6thrust24THRUST_300001_SM_1000_NS8cuda_cub4core6detail13_kernel_agentINS1_8__reduce11ReduceAgentINS0_12zip_iteratorIN4cuda3std3__45tupleIJNS0_6detail15normal_iteratorINS0_10device_ptrIfEEEENS0_17counting_iteratorIlNS0_11use_defaultESI_SI_EEEEEEEPNSB_IJflEEESM_iNS1_9__extrema9arg_min_fIflNSA_4lessIfEEEEEEJSL_SN_iN3cub18CUB_300001_SM_100013GridEvenShareIiEENSV_9GridQueueIjEESS_EEEvDpT0_(
	.param .align 8 .b8 _ZN6thrust24THRUST_300001_SM_1000_NS8cuda_cub4core6detail13_kernel_agentINS1_8__reduce11ReduceAgentINS0_12zip_iteratorIN4cuda3std3__45tupleIJNS0_6detail15normal_iteratorINS0_10device_ptrIfEEEENS0_17counting_iteratorIlNS0_11use_defaultESI_SI_EEEEEEEPNSB_IJflEEESM_iNS1_9__extrema9arg_min_fIflNSA_4lessIfEEEEEEJSL_SN_iN3cub18CUB_300001_SM_100013GridEvenShareIiEENSV_9GridQueueIjEESS_EEEvDpT0__param_0[16],
	.param .u64 .ptr .align 1 _ZN6thrust24THRUST_300001_SM_1000_NS8cuda_cub4core6detail13_kernel_agentINS1_8__reduce11ReduceAgentINS0_12zip_iteratorIN4cuda3std3__45tupleIJNS0_6detail15normal_iteratorINS0_10device_ptrIfEEEENS0_17counting_iteratorIlNS0_11use_defaultESI_SI_EEEEEEEPNSB_IJflEEESM_iNS1_9__extrema9arg_min_fIflNSA_4lessIfEEEEEEJSL_SN_iN3cub18CUB_300001_SM_100013GridEvenShareIiEENSV_9GridQueueIjEESS_EEEvDpT0__param_1,
	.param .u32 _ZN6thrust24THRUST_300001_SM_1000_NS8cuda_cub4core6detail13_kernel_agentINS1_8__reduce11ReduceAgentINS0_12zip_iteratorIN4cuda3std3__45tupleIJNS0_6detail15normal_iteratorINS0_10device_ptrIfEEEENS0_17counting_iteratorIlNS0_11use_defaultESI_SI_EEEEEEEPNSB_IJflEEESM_iNS1_9__extrema9arg_min_fIflNSA_4lessIfEEEEEEJSL_SN_iN3cub18CUB_300001_SM_100013GridEvenShareIiEENSV_9GridQueueIjEESS_EEEvDpT0__param_2,
	.param .align 4 .b8 _ZN6thrust24THRUST_300001_SM_1000_NS8cuda_cub4core6detail13_kernel_agentINS1_8__reduce11ReduceAgentINS0_12zip_iteratorIN4cuda3std3__45tupleIJNS0_6detail15normal_iteratorINS0_10device_ptrIfEEEENS0_17counting_iteratorIlNS0_11use_defaultESI_SI_EEEEEEEPNSB_IJflEEESM_iNS1_9__extrema9arg_min_fIflNSA_4lessIfEEEEEEJSL_SN_iN3cub18CUB_300001_SM_100013GridEvenShareIiEENSV_9GridQueueIjEESS_EEEvDpT0__param_3[40],
	.param .align 8 .b8 _ZN6thrust24THRUST_300001_SM_1000_NS8cuda_cub4core6detail13_kernel_agentINS1_8__reduce11ReduceAgentINS0_12zip_iteratorIN4cuda3std3__45tupleIJNS0_6detail15normal_iteratorINS0_10device_ptrIfEEEENS0_17counting_iteratorIlNS0_11use_defaultESI_SI_EEEEEEEPNSB_IJflEEESM_iNS1_9__extrema9arg_min_fIflNSA_4lessIfEEEEEEJSL_SN_iN3cub18CUB_300001_SM_100013GridEvenShareIiEENSV_9GridQueueIjEESS_EEEvDpT0__param_4[8],
	.param .align 1 .b8 _ZN6thrust24THRUST_300001_SM_1000_NS8cuda_cub4core6detail13_kernel_agentINS1_8__reduce11ReduceAgentINS0_12zip_iteratorIN4cuda3std3__45tupleIJNS0_6detail15normal_iteratorINS0_10device_ptrIfEEEENS0_17counting_iteratorIlNS0_11use_defaultESI_SI_EEEEEEEPNSB_IJflEEESM_iNS1_9__extrema9arg_min_fIflNSA_4lessIfEEEEEEJSL_SN_iN3cub18CUB_300001_SM_100013GridEvenShareIiEENSV_9GridQueueIjEESS_EEEvDpT0__param_5[1]
)
.maxntid 256
{
	.reg .pred 	%p<225>;
	.reg .b32 	%r<437>;
	.reg .b32 	%f<243>;
	.reg .b64 	%rd<287>;

	ld.param.u64 	%rd3, [_ZN6thrust24THRUST_300001_SM_1000_NS8cuda_cub4core6detail13_kernel_agentINS1_8__reduce11ReduceAgentINS0_12zip_iteratorIN4cuda3std3__45tupleIJNS0_6detail15normal_iteratorINS0_10device_ptrIfEEEENS0_17counting_iteratorIlNS0_11use_defaultESI_SI_EEEEEEEPNSB_IJflEEESM_iNS1_9__extrema9arg_min_fIflNSA_4lessIfEEEEEEJSL_SN_iN3cub18CUB_300001_SM_100013GridEvenShareIiEENSV_9GridQueueIjEESS_EEEvDpT0__param_0+8];
	ld.param.u64 	%rd184, [_ZN6thrust24THRUST_300001_SM_1000_NS8cuda_cub4core6detail13_kernel_agentINS1_8__reduce11ReduceAgentINS0_12zip_iteratorIN4cuda3std3__45tupleIJNS0_6detail15normal_iteratorINS0_10device_ptrIfEEEENS0_17counting_iteratorIlNS0_11use_defaultESI_SI_EEEEEEEPNSB_IJflEEESM_iNS1_9__extrema9arg_min_fIflNSA_4lessIfEEEEEEJSL_SN_iN3cub18CUB_300001_SM_100013GridEvenShareIiEENSV_9GridQueueIjEESS_EEEvDpT0__param_0];
	ld.param.u64 	%rd185, [_ZN6thrust24THRUST_300001_SM_1000_NS8cuda_cub4core6detail13_kernel_agentINS1_8__reduce11ReduceAgentINS0_12zip_iteratorIN4cuda3std3__45tupleIJNS0_6detail15normal_iteratorINS0_10device_ptrIfEEEENS0_17counting_iteratorIlNS0_11use_defaultESI_SI_EEEEEEEPNSB_IJflEEESM_iNS1_9__extrema9arg_min_fIflNSA_4lessIfEEEEEEJSL_SN_iN3cub18CUB_300001_SM_100013GridEvenShareIiEENSV_9GridQueueIjEESS_EEEvDpT0__param_4];
	ld.param.u32 	%r66, [_ZN6thrust24THRUST_300001_SM_1000_NS8cuda_cub4core6detail13_kernel_agentINS1_8__reduce11ReduceAgentINS0_12zip_iteratorIN4cuda3std3__45tupleIJNS0_6detail15normal_iteratorINS0_10device_ptrIfEEEENS0_17counting_iteratorIlNS0_11use_defaultESI_SI_EEEEEEEPNSB_IJflEEESM_iNS1_9__extrema9arg_min_fIflNSA_4lessIfEEEEEEJSL_SN_iN3cub18CUB_300001_SM_100013GridEvenShareIiEENSV_9GridQueueIjEESS_EEEvDpT0__param_2];
	cvta.to.global.u64 	%rd1, %rd185;
	cvta.to.global.u64 	%rd2, %rd184;
	mov.u32 	%r1, %ctaid.x;
	mul.lo.s32 	%r2, %r1, 1280;
	mov.u32 	%r67, %nctaid.x;
	mul.lo.s32 	%r3, %r67, 1280;
	add.s32 	%r68, %r2, 1280;
	setp.le.s32 	%p1, %r68, %r66;
	@%p1 bra 	$L__BB2_111;
	sub.s32 	%r4, %r66, %r2;
	mov.u32 	%r5, %tid.x;
	setp.ge.s32 	%p98, %r5, %r4;
	mov.f32 	%f188, 0f00000000;
	mov.b64 	%rd232, 0;
	mov.u32 	%r420, %r5;
	@%p98 bra 	$L__BB2_3;
	add.s32 	%r190, %r2, %r5;
	cvt.s64.s32 	%rd207, %r190;
	mul.wide.s32 	%rd208, %r190, 4;
	add.s64 	%rd209, %rd2, %rd208;
	add.s64 	%rd232, %rd3, %rd207;
	ld.global.f32 	%f188, [%rd209];
	add.s32 	%r420, %r5, 256;
$L__BB2_3:
	setp.ge.s32 	%p99, %r420, %r4;
	@%p99 bra 	$L__BB2_25;
	not.b32 	%r191, %r420;
	add.s32 	%r192, %r66, %r191;
	sub.s32 	%r8, %r192, %r2;
	and.b32  	%r193, %r8, 768;
	setp.eq.s32 	%p100, %r193, 768;
	@%p100 bra 	$L__BB2_10;
	add.s32 	%r418, %r420, %r2;
	shr.u32 	%r194, %r8, 8;
	add.s32 	%r195, %r194, 1;
	and.b32  	%r196, %r195, 3;
	neg.s32 	%r417, %r196;
$L__BB2_6:
	.pragma "nounroll";
	mov.u64 	%rd6, %rd232;
	mov.f32 	%f3, %f188;
	cvt.s64.s32 	%rd211, %r418;
	add.s64 	%rd7, %rd3, %rd211;
	mul.wide.s32 	%rd212, %r418, 4;
	add.s64 	%rd213, %rd2, %rd212;
	ld.global.f32 	%f4, [%rd213];
	setp.lt.f32 	%p101, %f3, %f4;
	@%p101 bra 	$L__BB2_9;
	setp.lt.f32 	%p102, %f4, %f3;
	mov.u64 	%rd232, %rd7;
	mov.f32 	%f188, %f4;
	@%p102 bra 	$L__BB2_9;
	setp.lt.s64 	%p103, %rd6, %rd7;
	min.s64 	%rd232, %rd6, %rd7;
	selp.f32 	%f188, %f3, %f4, %p103;
$L__BB2_9:
	add.s32 	%r420, %r420, 256;
	add.s32 	%r418, %r418, 256;
	add.s32 	%r417, %r417, 1;
	setp.ne.s32 	%p104, %r417, 0;
	@%p104 bra 	$L__BB2_6;
$L__BB2_10:
	setp.lt.u32 	%p105, %r8, 768;
	@%p105 bra 	$L__BB2_25;
	add.s32 	%r421, %r420, %r2;
	add.s32 	%r424, %r421, 256;
	add.s32 	%r423, %r421, 512;
	add.s32 	%r422, %r421, 768;
	add.s64 	%rd12, %rd2, 2048;
$L__BB2_12:
	cvt.s64.s32 	%rd214, %r424;
	add.s64 	%rd14, %rd3, %rd214;
	cvt.s64.s32 	%rd215, %r423;
	add.s64 	%rd15, %rd3, %rd215;
	cvt.s64.s32 	%rd216, %r422;
	add.s64 	%rd16, %rd3, %rd216;
	cvt.s64.s32 	%rd217, %r421;
	mul.wide.s32 	%rd218, %r421, 4;
	add.s64 	%rd17, %rd12, %rd218;
	add.s64 	%rd18, %rd3, %rd217;
	ld.global.f32 	%f10, [%rd17+-2048];
	setp.lt.f32 	%p106, %f188, %f10;
	mov.u64 	%rd229, %rd232;
	mov.f32 	%f185, %f188;
	@%p106 bra 	$L__BB2_15;
	setp.lt.f32 	%p107, %f10, %f188;
	mov.u64 	%rd229, %rd18;
	mov.f32 	%f185, %f10;
	@%p107 bra 	$L__BB2_15;
	setp.lt.s64 	%p108, %rd232, %rd18;
	min.s64 	%rd229, %rd232, %rd18;
	selp.f32 	%f185, %f188, %f10, %p108;
$L__BB2_15:
	ld.global.f32 	%f13, [%rd17+-1024];
	setp.lt.f32 	%p109, %f185, %f13;
	mov.u64 	%rd230, %rd229;
	mov.f32 	%f186, %f185;
	@%p109 bra 	$L__BB2_18;
	setp.lt.f32 	%p110, %f13, %f185;
	mov.u64 	%rd230, %rd14;
	mov.f32 	%f186, %f13;
	@%p110 bra 	$L__BB2_18;
	setp.lt.s64 	%p111, %rd229, %rd14;
	min.s64 	%rd230, %rd229, %rd14;
	selp.f32 	%f186, %f185, %f13, %p111;
$L__BB2_18:
	ld.global.f32 	%f16, [%rd17];
	setp.lt.f32 	%p112, %f186, %f16;
	mov.u64 	%rd231, %rd230;
	mov.f32 	%f187, %f186;
	@%p112 bra 	$L__BB2_21;
	setp.lt.f32 	%p113, %f16, %f186;
	mov.u64 	%rd231, %rd15;
	mov.f32 	%f187, %f16;
	@%p113 bra 	$L__BB2_21;
	setp.lt.s64 	%p114, %rd230, %rd15;
	min.s64 	%rd231, %rd230, %rd15;
	selp.f32 	%f187, %f186, %f16, %p114;
$L__BB2_21:
	ld.global.f32 	%f19, [%rd17+1024];
	setp.lt.f32 	%p115, %f187, %f19;
	mov.u64 	%rd232, %rd231;
	mov.f32 	%f188, %f187;
	@%p115 bra 	$L__BB2_24;
	setp.lt.f32 	%p116, %f19, %f187;
	mov.u64 	%rd232, %rd16;
	mov.f32 	%f188, %f19;
	@%p116 bra 	$L__BB2_24;
	setp.lt.s64 	%p117, %rd231, %rd16;
	min.s64 	%rd232, %rd231, %rd16;
	selp.f32 	%f188, %f187, %f19, %p117;
$L__BB2_24:
	add.s32 	%r420, %r420, 1024;
	add.s32 	%r424, %r424, 1024;
	add.s32 	%r423, %r423, 1024;
	add.s32 	%r422, %r422, 1024;
	add.s32 	%r421, %r421, 1024;
	setp.lt.s32 	%p118, %r420, %r4;
	@%p118 bra 	$L__BB2_12;
$L__BB2_25:
	setp.lt.s32 	%p119, %r4, 256;
	@%p119 bra 	$L__BB2_65;
	// begin inline asm
	mov.u32 %r310, %laneid;
	// end inline asm
	mov.b32 	%r312, %f188;
	mov.b32 	%r328, 1;
	mov.b32 	%r329, 31;
	mov.b32 	%r330, -1;
	// begin inline asm
	shfl.sync.down.b32 %r311, %r312, %r328, %r329, %r330;
	// end inline asm
	mov.b32 	%f23, %r311;
	// begin inline asm
	shfl.sync.down.b32 %r316, %r317, %r328, %r329, %r330;
	// end inline asm
	mov.b64 	{%r322, %r327}, %rd232;
	// begin inline asm
	shfl.sync.down.b32 %r321, %r322, %r328, %r329, %r330;
	// end inline asm
	// begin inline asm
	shfl.sync.down.b32 %r326, %r327, %r328, %r329, %r330;
	// end inline asm
	mov.b64 	%rd28, {%r321, %r326};
	setp.gt.s32 	%p176, %r310, 30;
	setp.lt.f32 	%p177, %f188, %f23;
	or.pred  	%p178, %p176, %p177;
	mov.u64 	%rd234, %rd232;
	mov.f32 	%f190, %f188;
	@%p178 bra 	$L__BB2_29;
	setp.gt.f32 	%p179, %f188, %f23;
	mov.u64 	%rd234, %rd28;
	mov.f32 	%f190, %f23;
	@%p179 bra 	$L__BB2_29;
	setp.lt.s64 	%p180, %rd232, %rd28;
	min.s64 	%rd234, %rd232, %rd28;
	selp.f32 	%f190, %f188, %f23, %p180;
$L__BB2_29:
	mov.b32 	%r332, %f190;
	mov.b32 	%r348, 2;
	mov.b32 	%r349, 31;
	mov.b32 	%r350, -1;
	// begin inline asm
	shfl.sync.down.b32 %r331, %r332, %r348, %r349, %r350;
	// end inline asm
	mov.b32 	%f26, %r331;
	// begin inline asm
	shfl.sync.down.b32 %r336, %r337, %r348, %r349, %r350;
	// end inline asm
	mov.b64 	{%r342, %r347}, %rd234;
	// begin inline asm
	shfl.sync.down.b32 %r341, %r342, %r348, %r349, %r350;
	// end inline asm
	// begin inline asm
	shfl.sync.down.b32 %r346, %r347, %r348, %r349, %r350;
	// end inline asm
	mov.b64 	%rd31, {%r341, %r346};
	setp.gt.s32 	%p181, %r310, 29;
	setp.lt.f32 	%p182, %f190, %f26;
	or.pred  	%p183, %p181, %p182;
	mov.u64 	%rd235, %rd234;
	mov.f32 	%f191, %f190;
	@%p183 bra 	$L__BB2_32;
	setp.gt.f32 	%p184, %f190, %f26;
	mov.u64 	%rd235, %rd31;
	mov.f32 	%f191, %f26;
	@%p184 bra 	$L__BB2_32;
	setp.lt.s64 	%p185, %rd234, %rd31;
	min.s64 	%rd235, %rd234, %rd31;
	selp.f32 	%f191, %f190, %f26, %p185;
$L__BB2_32:
	mov.b32 	%r352, %f191;
	mov.b32 	%r368, 4;
	mov.b32 	%r369, 31;
	mov.b32 	%r370, -1;
	// begin inline asm
	shfl.sync.down.b32 %r351, %r352, %r368, %r369, %r370;
	// end inline asm
	mov.b32 	%f29, %r351;
	// begin inline asm
	shfl.sync.down.b32 %r356, %r357, %r368, %r369, %r370;
	// end inline asm
	mov.b64 	{%r362, %r367}, %rd235;
	// begin inline asm
	shfl.sync.down.b32 %r361, %r362, %r368, %r369, %r370;
	// end inline asm
	// begin inline asm
	shfl.sync.down.b32 %r366, %r367, %r368, %r369, %r370;
	// end inline asm
	mov.b64 	%rd34, {%r361, %r366};
	setp.gt.s32 	%p186, %r310, 27;
	setp.lt.f32 	%p187, %f191, %f29;
	or.pred  	%p188, %p186, %p187;
	mov.u64 	%rd236, %rd235;
	mov.f32 	%f192, %f191;
	@%p188 bra 	$L__BB2_35;
	setp.gt.f32 	%p189, %f191, %f29;
	mov.u64 	%rd236, %rd34;
	mov.f32 	%f192, %f29;
	@%p189 bra 	$L__BB2_35;
	setp.lt.s64 	%p190, %rd235, %rd34;
	min.s64 	%rd236, %rd235, %rd34;
	selp.f32 	%f192, %f191, %f29, %p190;
$L__BB2_35:
	mov.b32 	%r372, %f192;
	mov.b32 	%r388, 8;
	mov.b32 	%r389, 31;
	mov.b32 	%r390, -1;
	// begin inline asm
	shfl.sync.down.b32 %r371, %r372, %r388, %r389, %r390;
	// end inline asm
	mov.b32 	%f32, %r371;
	// begin inline asm
	shfl.sync.down.b32 %r376, %r377, %r388, %r389, %r390;
	// end inline asm
	mov.b64 	{%r382, %r387}, %rd236;
	// begin inline asm
	shfl.sync.down.b32 %r381, %r382, %r388, %r389, %r390;
	// end inline asm
	// begin inline asm
	shfl.sync.down.b32 %r386, %r387, %r388, %r389, %r390;
	// end inline asm
	mov.b64 	%rd37, {%r381, %r386};
	setp.gt.s32 	%p191, %r310, 23;
	setp.lt.f32 	%p192, %f192, %f32;
	or.pred  	%p193, %p191, %p192;
	mov.u64 	%rd237, %rd236;
	mov.f32 	%f193, %f192;
	@%p193 bra 	$L__BB2_38;
	setp.gt.f32 	%p194, %f192, %f32;
	mov.u64 	%rd237, %rd37;
	mov.f32 	%f193, %f32;
	@%p194 bra 	$L__BB2_38;
	setp.lt.s64 	%p195, %rd236, %rd37;
	min.s64 	%rd237, %rd236, %rd37;
	selp.f32 	%f193, %f192, %f32, %p195;
$L__BB2_38:
	mov.b32 	%r392, %f193;
	mov.b32 	%r408, 16;
	mov.b32 	%r409, 31;
	mov.b32 	%r410, -1;
	// begin inline asm
	shfl.sync.down.b32 %r391, %r392, %r408, %r409, %r410;
	// end inline asm
	mov.b32 	%f35, %r391;
	// begin inline asm
	shfl.sync.down.b32 %r396, %r397, %r408, %r409, %r410;
	// end inline asm
	mov.b64 	{%r402, %r407}, %rd237;
	// begin inline asm
	shfl.sync.down.b32 %r401, %r402, %r408, %r409, %r410;
	// end inline asm
	// begin inline asm
	shfl.sync.down.b32 %r406, %r407, %r408, %r409, %r410;
	// end inline asm
	mov.b64 	%rd40, {%r401, %r406};
	setp.gt.s32 	%p196, %r310, 15;
	setp.lt.f32 	%p197, %f193, %f35;
	or.pred  	%p198, %p196, %p197;
	mov.u64 	%rd286, %rd237;
	mov.f32 	%f242, %f193;
	@%p198 bra 	$L__BB2_41;
	setp.gt.f32 	%p199, %f193, %f35;
	mov.u64 	%rd286, %rd40;
	mov.f32 	%f242, %f35;
	@%p199 bra 	$L__BB2_41;
	setp.lt.s64 	%p200, %rd237, %rd40;
	min.s64 	%rd286, %rd237, %rd40;
	selp.f32 	%f242, %f193, %f35, %p200;
$L__BB2_41:
	setp.ne.s32 	%p201, %r310, 0;
	@%p201 bra 	$L__BB2_43;
	shr.u32 	%r411, %r5, 1;
	and.b32  	%r412, %r411, 496;
	mov.u32 	%r413, _ZN6thrust24THRUST_300001_SM_1000_NS8cuda_cub4core6detail5shmemE;
	add.s32 	%r414, %r413, %r412;
	st.shared.f32 	[%r414+8], %f242;
	st.shared.u64 	[%r414+16], %rd286;
$L__BB2_43:
	bar.sync 	0;
	setp.ne.s32 	%p202, %r5, 0;
	@%p202 bra 	$L__BB2_201;
	ld.shared.f32 	%f38, [_ZN6thrust24THRUST_300001_SM_1000_NS8cuda_cub4core6detail5shmemE+24];
	ld.shared.u64 	%rd43, [_ZN6thrust24THRUST_300001_SM_1000_NS8cuda_cub4core6detail5shmemE+32];
	setp.lt.f32 	%p203, %f242, %f38;
	mov.u64 	%rd239, %rd286;
	mov.f32 	%f195, %f242;
	@%p203 bra 	$L__BB2_47;
	setp.lt.f32 	%p204, %f38, %f242;
	mov.u64 	%rd239, %rd43;
	mov.f32 	%f195, %f38;
	@%p204 bra 	$L__BB2_47;
	setp.lt.s64 	%p205, %rd286, %rd43;
	min.s64 	%rd239, %rd286, %rd43;
	selp.f32 	%f195, %f242, %f38, %p205;
$L__BB2_47:
	ld.shared.f32 	%f41, [_ZN6thrust24THRUST_300001_SM_1000_NS8cuda_cub4core6detail5shmemE+40];
	ld.shared.u64 	%rd46, [_ZN6thrust24THRUST_300001_SM_1000_NS8cuda_cub4core6detail5shmemE+48];
	setp.lt.f32 	%p206, %f195, %f41;
	mov.u64 	%rd240, %rd239;
	mov.f32 	%f196, %f195;
	@%p206 bra 	$L__BB2_50;
	setp.lt.f32 	%p207, %f41, %f195;
	mov.u64 	%rd240, %rd46;
	mov.f32 	%f196, %f41;
	@%p207 bra 	$L__BB2_50;
	setp.lt.s64 	%p208, %rd239, %rd46;
	min.s64 	%rd240, %rd239, %rd46;
	selp.f32 	%f196, %f195, %f41, %p208;
$L__BB2_50:
	ld.shared.f32 	%f44, [_ZN6thrust24THRUST_300001_SM_1000_NS8cuda_cub4core6detail5shmemE+56];
	ld.shared.u64 	%rd49, [_ZN6thrust24THRUST_300001_SM_1000_NS8cuda_cub4core6detail5shmemE+64];
	setp.lt.f32 	%p209, %f196, %f44;
	mov.u64 	%rd241, %rd240;
	mov.f32 	%f197, %f196;
	@%p209 bra 	$L__BB2_53;
	setp.lt.f32 	%p210, %f44, %f196;
	mov.u64 	%rd241, %rd49;
	mov.f32 	%f197, %f44;
	@%p210 bra 	$L__BB2_53;
	setp.lt.s64 	%p211, %rd240, %rd49;
	min.s64 	%rd241, %rd240, %rd49;
	selp.f32 	%f197, %f196, %f44, %p211;
$L__BB2_53:
	ld.shared.f32 	%f47, [_ZN6thrust24THRUST_300001_SM_1000_NS8cuda_cub4core6detail5shmemE+72];
	ld.shared.u64 	%rd52, [_ZN6thrust24THRUST_300001_SM_1000_NS8cuda_cub4core6detail5shmemE+80];
	setp.lt.f32 	%p212, %f197, %f47;
	mov.u64 	%rd242, %rd241;
	mov.f32 	%f198, %f197;
	@%p212 bra 	$L__BB2_56;
	setp.lt.f32 	%p213, %f47, %f197;
	mov.u64 	%rd242, %rd52;
	mov.f32 	%f198, %f47;
	@%p213 bra 	$L__BB2_56;
	setp.lt.s64 	%p214, %rd241, %rd52;
	min.s64 	%rd242, %rd241, %rd52;
	selp.f32 	%f198, %f197, %f47, %p214;
$L__BB2_56:
	ld.shared.f32 	%f50, [_ZN6thrust24THRUST_300001_SM_1000_NS8cuda_cub4core6detail5shmemE+88];
	ld.shared.u64 	%rd55, [_ZN6thrust24THRUST_300001_SM_1000_NS8cuda_cub4core6detail5shmemE+96];
	setp.lt.f32 	%p215, %f198, %f50;
	mov.f32 	%f199, %f198;
	mov.u64 	%rd243, %rd242;
	@%p215 bra 	$L__BB2_59;
	setp.lt.f32 	%p216, %f50, %f198;
	mov.f32 	%f199, %f50;
	mov.u64 	%rd243, %rd55;
	@%p216 bra 	$L__BB2_59;
	setp.lt.s64 	%p217, %rd242, %rd55;
	selp.f32 	%f199, %f198, %f50, %p217;
	min.s64 	%rd243, %rd242, %rd55;
$L__BB2_59:
	ld.shared.f32 	%f53, [_ZN6thrust24THRUST_300001_SM_1000_NS8cuda_cub4core6detail5shmemE+104];
	ld.shared.u64 	%rd58, [_ZN6thrust24THRUST_300001_SM_1000_NS8cuda_cub4core6detail5shmemE+112];
	setp.lt.f32 	%p218, %f199, %f53;
	mov.f32 	%f200, %f199;
	mov.u64 	%rd244, %rd243;
	@%p218 bra 	$L__BB2_62;
	setp.lt.f32 	%p219, %f53, %f199;
	mov.f32 	%f200, %f53;
	mov.u64 	%rd244, %rd58;
	@%p219 bra 	$L__BB2_62;
	setp.lt.s64 	%p220, %rd243, %rd58;
	selp.f32 	%f200, %f199, %f53, %p220;
	min.s64 	%rd244, %rd243, %rd58;
$L__BB2_62:
	ld.shared.f32 	%f56, [_ZN6thrust24THRUST_300001_SM_1000_NS8cuda_cub4core6detail5shmemE+120];
	ld.shared.u64 	%rd61, [_ZN6thrust24THRUST_300001_SM_1000_NS8cuda_cub4core6detail5shmemE+128];
	setp.lt.f32 	%p221, %f200, %f56;
	mov.f32 	%f242, %f200;
	mov.u64 	%rd286, %rd244;
	@%p221 bra 	$L__BB2_201;
	setp.lt.f32 	%p222, %f56, %f200;
	mov.f32 	%f242, %f56;
	mov.u64 	%rd286, %rd61;
	@%p222 bra 	$L__BB2_201;
	setp.lt.s64 	%p223, %rd244, %rd61;
	selp.f32 	%f242, %f200, %f56, %p223;
	min.s64 	%rd286, %rd244, %rd61;
	bra.uni 	$L__BB2_201;
$L__BB2_65:
	// begin inline asm
	mov.u32 %r197, %laneid;
	// end inline asm
	and.b32  	%r218, %r5, 992;
	add.s32 	%r219, %r218, 32;
	setp.gt.s32 	%p120, %r219, %r4;
	not.b32 	%r220, %r218;
	add.s32 	%r221, %r4, %r220;
	selp.b32 	%r216, %r221, 31, %p120;
	mov.b32 	%r199, %f188;
	mov.b32 	%r215, 1;
	mov.b32 	%r217, -1;
	// begin inline asm
	shfl.sync.down.b32 %r198, %r199, %r215, %r216, %r217;
	// end inline asm
	mov.b32 	%f58, %r198;
	// begin inline asm
	shfl.sync.down.b32 %r203, %r204, %r215, %r216, %r217;
	// end inline asm
	mov.b64 	{%r209, %r214}, %rd232;
	// begin inline asm
	shfl.sync.down.b32 %r208, %r209, %r215, %r216, %r217;
	// end inline asm
	// begin inline asm
	shfl.sync.down.b32 %r213, %r214, %r215, %r216, %r217;
	// end inline asm
	mov.b64 	%rd63, {%r208, %r213};
	setp.ge.s32 	%p121, %r197, %r216;
	setp.lt.f32 	%p122, %f188, %f58;
	or.pred  	%p123, %p121, %p122;
	mov.f32 	%f201, %f188;
	mov.u64 	%rd245, %rd232;
	@%p123 bra 	$L__BB2_68;
	setp.gt.f32 	%p124, %f188, %f58;
	mov.f32 	%f201, %f58;
	mov.u64 	%rd245, %rd63;
	@%p124 bra 	$L__BB2_68;
	setp.lt.s64 	%p125, %rd232, %rd63;
	selp.f32 	%f201, %f188, %f58, %p125;
	min.s64 	%rd245, %rd232, %rd63;
$L__BB2_68:
	mov.b32 	%r223, %f201;
	mov.b32 	%r239, 2;
	mov.b32 	%r241, -1;
	// begin inline asm
	shfl.sync.down.b32 %r222, %r223, %r239, %r216, %r241;
	// end inline asm
	mov.b32 	%f61, %r222;
	// begin inline asm
	shfl.sync.down.b32 %r227, %r228, %r239, %r216, %r241;
	// end inline asm
	mov.b64 	{%r233, %r238}, %rd245;
	// begin inline asm
	shfl.sync.down.b32 %r232, %r233, %r239, %r216, %r241;
	// end inline asm
	// begin inline asm
	shfl.sync.down.b32 %r237, %r238, %r239, %r216, %r241;
	// end inline asm
	mov.b64 	%rd66, {%r232, %r237};
	add.s32 	%r242, %r197, 2;
	setp.gt.s32 	%p126, %r242, %r216;
	setp.lt.f32 	%p127, %f201, %f61;
	or.pred  	%p128, %p126, %p127;
	mov.f32 	%f202, %f201;
	mov.u64 	%rd246, %rd245;
	@%p128 bra 	$L__BB2_71;
	setp.gt.f32 	%p129, %f201, %f61;
	mov.f32 	%f202, %f61;
	mov.u64 	%rd246, %rd66;
	@%p129 bra 	$L__BB2_71;
	setp.lt.s64 	%p130, %rd245, %rd66;
	selp.f32 	%f202, %f201, %f61, %p130;
	min.s64 	%rd246, %rd245, %rd66;
$L__BB2_71:
	mov.b32 	%r244, %f202;
	mov.b32 	%r260, 4;
	mov.b32 	%r262, -1;
	// begin inline asm
	shfl.sync.down.b32 %r243, %r244, %r260, %r216, %r262;
	// end inline asm
	mov.b32 	%f64, %r243;
	// begin inline asm
	shfl.sync.down.b32 %r248, %r249, %r260, %r216, %r262;
	// end inline asm
	mov.b64 	{%r254, %r259}, %rd246;
	// begin inline asm
	shfl.sync.down.b32 %r253, %r254, %r260, %r216, %r262;
	// end inline asm
	// begin inline asm
	shfl.sync.down.b32 %r258, %r259, %r260, %r216, %r262;
	// end inline asm
	mov.b64 	%rd69, {%r253, %r258};
	add.s32 	%r263, %r197, 4;
	setp.gt.s32 	%p131, %r263, %r216;
	setp.lt.f32 	%p132, %f202, %f64;
	or.pred  	%p133, %p131, %p132;
	mov.f32 	%f203, %f202;
	mov.u64 	%rd247, %rd246;
	@%p133 bra 	$L__BB2_74;
	setp.gt.f32 	%p134, %f202, %f64;
	mov.f32 	%f203, %f64;
	mov.u64 	%rd247, %rd69;
	@%p134 bra 	$L__BB2_74;
	setp.lt.s64 	%p135, %rd246, %rd69;
	selp.f32 	%f203, %f202, %f64, %p135;
	min.s64 	%rd247, %rd246, %rd69;
$L__BB2_74:
	mov.b32 	%r265, %f203;
	mov.b32 	%r281, 8;
	mov.b32 	%r283, -1;
	// begin inline asm
	shfl.sync.down.b32 %r264, %r265, %r281, %r216, %r283;
	// end inline asm
	mov.b32 	%f67, %r264;
	// begin inline asm
	shfl.sync.down.b32 %r269, %r270, %r281, %r216, %r283;
	// end inline asm
	mov.b64 	{%r275, %r280}, %rd247;
	// begin inline asm
	shfl.sync.down.b32 %r274, %r275, %r281, %r216, %r283;
	// end inline asm
	// begin inline asm
	shfl.sync.down.b32 %r279, %r280, %r281, %r216, %r283;
	// end inline asm
	mov.b64 	%rd72, {%r274, %r279};
	add.s32 	%r284, %r197, 8;
	setp.gt.s32 	%p136, %r284, %r216;
	setp.lt.f32 	%p137, %f203, %f67;
	or.pred  	%p138, %p136, %p137;
	mov.f32 	%f204, %f203;
	mov.u64 	%rd248, %rd247;
	@%p138 bra 	$L__BB2_77;
	setp.gt.f32 	%p139, %f203, %f67;
	mov.f32 	%f204, %f67;
	mov.u64 	%rd248, %rd72;
	@%p139 bra 	$L__BB2_77;
	setp.lt.s64 	%p140, %rd247, %rd72;
	selp.f32 	%f204, %f203, %f67, %p140;
	min.s64 	%rd248, %rd247, %rd72;
$L__BB2_77:
	mov.b32 	%r286, %f204;
	mov.b32 	%r302, 16;
	mov.b32 	%r304, -1;
	// begin inline asm
	shfl.sync.down.b32 %r285, %r286, %r302, %r216, %r304;
	// end inline asm
	mov.b32 	%f70, %r285;
	// begin inline asm
	shfl.sync.down.b32 %r290, %r291, %r302, %r216, %r304;
	// end inline asm
	mov.b64 	{%r296, %r301}, %rd248;
	// begin inline asm
	shfl.sync.down.b32 %r295, %r296, %r302, %r216, %r304;
	// end inline asm
	// begin inline asm
	shfl.sync.down.b32 %r300, %r301, %r302, %r216, %r304;
	// end inline asm
	mov.b64 	%rd75, {%r295, %r300};
	add.s32 	%r305, %r197, 16;
	setp.gt.s32 	%p141, %r305, %r216;
	setp.lt.f32 	%p142, %f204, %f70;
	or.pred  	%p143, %p141, %p142;
	mov.f32 	%f242, %f204;
	mov.u64 	%rd286, %rd248;
	@%p143 bra 	$L__BB2_80;
	setp.gt.f32 	%p144, %f204, %f70;
	mov.f32 	%f242, %f70;
	mov.u64 	%rd286, %rd75;
	@%p144 bra 	$L__BB2_80;
	setp.lt.s64 	%p145, %rd248, %rd75;
	selp.f32 	%f242, %f204, %f70, %p145;
	min.s64 	%rd286, %rd248, %rd75;
$L__BB2_80:
	setp.ne.s32 	%p146, %r197, 0;
	@%p146 bra 	$L__BB2_82;
	shr.u32 	%r306, %r5, 1;
	and.b32  	%r307, %r306, 496;
	mov.u32 	%r308, _ZN6thrust24THRUST_300001_SM_1000_NS8cuda_cub4core6detail5shmemE;
	add.s32 	%r309, %r308, %r307;
	st.shared.f32 	[%r309+8], %f242;
	st.shared.u64 	[%r309+16], %rd286;
$L__BB2_82:
	bar.sync 	0;
	setp.ne.s32 	%p147, %r5, 0;
	@%p147 bra 	$L__BB2_201;
	setp.lt.s32 	%p148, %r4, 33;
	mov.f32 	%f206, %f242;
	mov.u64 	%rd250, %rd286;
	@%p148 bra 	$L__BB2_87;
	ld.shared.f32 	%f73, [_ZN6thrust24THRUST_300001_SM_1000_NS8cuda_cub4core6detail5shmemE+24];
	ld.shared.u64 	%rd78, [_ZN6thrust24THRUST_300001_SM_1000_NS8cuda_cub4core6detail5shmemE+32];
	setp.lt.f32 	%p149, %f242, %f73;
	mov.f32 	%f206, %f242;
	mov.u64 	%rd250, %rd286;
	@%p149 bra 	$L__BB2_87;
	setp.lt.f32 	%p150, %f73, %f242;
	mov.f32 	%f206, %f73;
	mov.u64 	%rd250, %rd78;
	@%p150 bra 	$L__BB2_87;
	setp.lt.s64 	%p151, %rd286, %rd78;
	selp.f32 	%f206, %f242, %f73, %p151;
	min.s64 	%rd250, %rd286, %rd78;
$L__BB2_87:
	setp.lt.s32 	%p152, %r4, 65;
	mov.f32 	%f207, %f206;
	mov.u64 	%rd251, %rd250;
	@%p152 bra 	$L__BB2_91;
	ld.shared.f32 	%f76, [_ZN6thrust24THRUST_300001_SM_1000_NS8cuda_cub4core6detail5shmemE+40];
	ld.shared.u64 	%rd81, [_ZN6thrust24THRUST_300001_SM_1000_NS8cuda_cub4core6detail5shmemE+48];
	setp.lt.f32 	%p153, %f206, %f76;
	mov.f32 	%f207, %f206;
	mov.u64 	%rd251, %rd250;
	@%p153 bra 	$L__BB2_91;
	setp.lt.f32 	%p154, %f76, %f206;
	mov.f32 	%f207, %f76;
	mov.u64 	%rd251, %rd81;
	@%p154 bra 	$L__BB2_91;
	setp.lt.s64 	%p155, %rd250, %rd81;
	selp.f32 	%f207, %f206, %f76, %p155;
	min.s64 	%rd251, %rd250, %rd81;
$L__BB2_91:
	setp.lt.s32 	%p156, %r4, 97;
	mov.f32 	%f208, %f207;
	mov.u64 	%rd252, %rd251;
	@%p156 bra 	$L__BB2_95;
	ld.shared.f32 	%f79, [_ZN6thrust24THRUST_300001_SM_1000_NS8cuda_cub4core6detail5shmemE+56];
	ld.shared.u64 	%rd84, [_ZN6thrust24THRUST_300001_SM_1000_NS8cuda_cub4core6detail5shmemE+64];
	setp.lt.f32 	%p157, %f207, %f79;
	mov.f32 	%f208, %f207;
	mov.u64 	%rd252, %rd251;
	@%p157 bra 	$L__BB2_95;
	setp.lt.f32 	%p158, %f79, %f207;
	mov.f32 	%f208, %f79;
	mov.u64 	%rd252, %rd84;
	@%p158 bra 	$L__BB2_95;
	setp.lt.s64 	%p159, %rd251, %rd84;
	selp.f32 	%f208, %f207, %f79, %p159;
	min.s64 	%rd252, %rd251, %rd84;
$L__BB2_95:
	setp.lt.s32 	%p160, %r4, 129;
	mov.f32 	%f209, %f208;
	mov.u64 	%rd253, %rd252;
	@%p160 bra 	$L__BB2_99;
	ld.shared.f32 	%f82, [_ZN6thrust24THRUST_300001_SM_1000_NS8cuda_cub4core6detail5shmemE+72];
	ld.shared.u64 	%rd87, [_ZN6thrust24THRUST_300001_SM_1000_NS8cuda_cub4core6detail5shmemE+80];
	setp.lt.f32 	%p161, %f208, %f82;
	mov.f32 	%f209, %f208;
	mov.u64 	%rd253, %rd252;
	@%p161 bra 	$L__BB2_99;
	setp.lt.f32 	%p162, %f82, %f208;
	mov.f32 	%f209, %f82;
	mov.u64 	%rd253, %rd87;
	@%p162 bra 	$L__BB2_99;
	setp.lt.s64 	%p163, %rd252, %rd87;
	selp.f32 	%f209, %f208, %f82, %p163;
	min.s64 	%rd253, %rd252, %rd87;
$L__BB2_99:
	setp.lt.s32 	%p164, %r4, 161;
	mov.f32 	%f210, %f209;
	mov.u64 	%rd254, %rd253;
	@%p164 bra 	$L__BB2_103;
	ld.shared.f32 	%f85, [_ZN6thrust24THRUST_300001_SM_1000_NS8cuda_cub4core6detail5shmemE+88];
	ld.shared.u64 	%rd90, [_ZN6thrust24THRUST_300001_SM_1000_NS8cuda_cub4core6detail5shmemE+96];
	setp.lt.f32 	%p165, %f209, %f85;
	mov.f32 	%f210, %f209;
	mov.u64 	%rd254, %rd253;
	@%p165 bra 	$L__BB2_103;
	setp.lt.f32 	%p166, %f85, %f209;
	mov.f32 	%f210, %f85;
	mov.u64 	%rd254, %rd90;
	@%p166 bra 	$L__BB2_103;
	setp.lt.s64 	%p167, %rd253, %rd90;
	selp.f32 	%f210, %f209, %f85, %p167;
	min.s64 	%rd254, %rd253, %rd90;
$L__BB2_103:
	setp.lt.s32 	%p168, %r4, 193;
	mov.f32 	%f211, %f210;
	mov.u64 	%rd255, %rd254;
	@%p168 bra 	$L__BB2_107;
	ld.shared.f32 	%f88, [_ZN6thrust24THRUST_300001_SM_1000_NS8cuda_cub4core6detail5shmemE+104];
	ld.shared.u64 	%rd93, [_ZN6thrust24THRUST_300001_SM_1000_NS8cuda_cub4core6detail5shmemE+112];
	setp.lt.f32 	%p169, %f210, %f88;
	mov.f32 	%f211, %f210;
	mov.u64 	%rd255, %rd254;
	@%p169 bra 	$L__BB2_107;
	setp.lt.f32 	%p170, %f88, %f210;
	mov.f32 	%f211, %f88;
	mov.u64 	%rd255, %rd93;
	@%p170 bra 	$L__BB2_107;
	setp.lt.s64 	%p171, %rd254, %rd93;
	selp.f32 	%f211, %f210, %f88, %p171;
	min.s64 	%rd255, %rd254, %rd93;
$L__BB2_107:
	setp.lt.s32 	%p172, %r4, 225;
	mov.f32 	%f242, %f211;
	mov.u64 	%rd286, %rd255;
	@%p172 bra 	$L__BB2_201;
	ld.shared.f32 	%f91, [_ZN6thrust24THRUST_300001_SM_1000_NS8cuda_cub4core6detail5shmemE+120];
	ld.shared.u64 	%rd96, [_ZN6thrust24THRUST_300001_SM_1000_NS8cuda_cub4core6detail5shmemE+128];
	setp.lt.f32 	%p173, %f211, %f91;
	mov.f32 	%f242, %f211;
	mov.u64 	%rd286, %rd255;
	@%p173 bra 	$L__BB2_201;
	setp.lt.f32 	%p174, %f91, %f211;
	mov.f32 	%f242, %f91;
	mov.u64 	%rd286, %rd96;
	@%p174 bra 	$L__BB2_201;
	setp.lt.s64 	%p175, %rd255, %rd96;
	selp.f32 	%f242, %f211, %f91, %p175;
	min.s64 	%rd286, %rd255, %rd96;
	bra.uni 	$L__BB2_201;
$L__BB2_111:
	mov.u32 	%r35, %tid.x;
	cvt.s64.s32 	%rd186, %r2;
	add.s64 	%rd98, %rd3, %rd186;
	cvt.u64.u32 	%rd99, %r35;
	add.s64 	%rd187, %rd99, %rd186;
	shl.b64 	%rd188, %rd187, 2;
	add.s64 	%rd189, %rd2, %rd188;
	ld.global.f32 	%f172, [%rd189];
	add.s32 	%r69, %r35, 256;
	cvt.u64.u32 	%rd190, %r69;
	ld.global.f32 	%f173, [%rd189+1024];
	add.s32 	%r70, %r35, 512;
	cvt.u64.u32 	%rd191, %r70;
	ld.global.f32 	%f174, [%rd189+2048];
	ld.global.f32 	%f93, [%rd189+3072];
	or.b32  	%r71, %r35, 1024;
	cvt.u64.u32 	%rd100, %r71;
	add.s64 	%rd101, %rd98, %rd100;
	ld.global.f32 	%f94, [%rd189+4096];
	setp.lt.f32 	%p2, %f173, %f172;
	selp.f32 	%f175, %f173, %f172, %p2;
	selp.b64 	%rd192, %rd190, %rd99, %p2;
	setp.lt.f32 	%p3, %f174, %f175;
	selp.f32 	%f95, %f174, %f175, %p3;
	selp.b64 	%rd102, %rd191, %rd192, %p3;
	setp.lt.f32 	%p4, %f95, %f93;
	mov.f32 	%f212, %f95;
	mov.u64 	%rd256, %rd102;
	@%p4 bra 	$L__BB2_114;
	add.s32 	%r72, %r35, 768;
	cvt.u64.u32 	%rd256, %r72;
	setp.lt.f32 	%p5, %f93, %f95;
	mov.f32 	%f212, %f93;
	@%p5 bra 	$L__BB2_114;
	mov.f32 	%f212, %f95;
	mov.u64 	%rd256, %rd102;
$L__BB2_114:
	add.s64 	%rd105, %rd98, %rd256;
	setp.lt.f32 	%p6, %f212, %f94;
	mov.f32 	%f230, %f212;
	mov.u64 	%rd274, %rd105;
	@%p6 bra 	$L__BB2_117;
	setp.lt.f32 	%p7, %f94, %f212;
	mov.f32 	%f230, %f94;
	mov.u64 	%rd274, %rd101;
	@%p7 bra 	$L__BB2_117;
	setp.lt.s64 	%p8, %rd256, %rd100;
	selp.f32 	%f230, %f212, %f94, %p8;
	selp.b64 	%rd274, %rd105, %rd101, %p8;
$L__BB2_117:
	setp.le.s32 	%p9, %r66, %r3;
	@%p9 bra 	$L__BB2_162;
	setp.ne.s32 	%p10, %r35, 0;
	@%p10 bra 	$L__BB2_120;
	atom.global.add.u32 	%r73, [%rd1+4], 1280;
	add.s32 	%r74, %r73, %r3;
	st.shared.u32 	[_ZN6thrust24THRUST_300001_SM_1000_NS8cuda_cub4core6detail5shmemE+152], %r74;
$L__BB2_120:
	bar.sync 	0;
	ld.shared.u32 	%r427, [_ZN6thrust24THRUST_300001_SM_1000_NS8cuda_cub4core6detail5shmemE+152];
	add.s32 	%r75, %r427, 1280;
	setp.gt.s32 	%p11, %r75, %r66;
	@%p11 bra 	$L__BB2_139;
$L__BB2_121:
	cvt.s64.s32 	%rd193, %r427;
	add.s64 	%rd194, %rd99, %rd193;
	shl.b64 	%rd195, %rd194, 2;
	add.s64 	%rd196, %rd2, %rd195;
	add.s64 	%rd109, %rd194, %rd3;
	ld.global.f32 	%f100, [%rd196];
	add.s64 	%rd110, %rd109, 256;
	ld.global.f32 	%f101, [%rd196+1024];
	add.s64 	%rd111, %rd109, 512;
	ld.global.f32 	%f102, [%rd196+2048];
	add.s64 	%rd112, %rd109, 768;
	ld.global.f32 	%f103, [%rd196+3072];
	add.s64 	%rd113, %rd109, 1024;
	ld.global.f32 	%f104, [%rd196+4096];
	setp.lt.f32 	%p12, %f230, %f100;
	mov.f32 	%f215, %f230;
	mov.u64 	%rd259, %rd274;
	@%p12 bra 	$L__BB2_124;
	setp.lt.f32 	%p13, %f100, %f230;
	mov.f32 	%f215, %f100;
	mov.u64 	%rd259, %rd109;
	@%p13 bra 	$L__BB2_124;
	setp.lt.s64 	%p14, %rd274, %rd109;
	selp.f32 	%f215, %f230, %f100, %p14;
	min.s64 	%rd259, %rd274, %rd109;
$L__BB2_124:
	setp.lt.f32 	%p15, %f215, %f101;
	mov.f32 	%f216, %f215;
	mov.u64 	%rd260, %rd259;
	@%p15 bra 	$L__BB2_127;
	setp.lt.f32 	%p16, %f101, %f215;
	mov.f32 	%f216, %f101;
	mov.u64 	%rd260, %rd110;
	@%p16 bra 	$L__BB2_127;
	setp.lt.s64 	%p17, %rd259, %rd110;
	selp.f32 	%f216, %f215, %f101, %p17;
	min.s64 	%rd260, %rd259, %rd110;
$L__BB2_127:
	setp.lt.f32 	%p18, %f216, %f102;
	mov.f32 	%f217, %f216;
	mov.u64 	%rd261, %rd260;
	@%p18 bra 	$L__BB2_130;
	setp.lt.f32 	%p19, %f102, %f216;
	mov.f32 	%f217, %f102;
	mov.u64 	%rd261, %rd111;
	@%p19 bra 	$L__BB2_130;
	setp.lt.s64 	%p20, %rd260, %rd111;
	selp.f32 	%f217, %f216, %f102, %p20;
	min.s64 	%rd261, %rd260, %rd111;
$L__BB2_130:
	setp.lt.f32 	%p21, %f217, %f103;
	mov.f32 	%f218, %f217;
	mov.u64 	%rd262, %rd261;
	@%p21 bra 	$L__BB2_133;
	setp.lt.f32 	%p22, %f103, %f217;
	mov.f32 	%f218, %f103;
	mov.u64 	%rd262, %rd112;
	@%p22 bra 	$L__BB2_133;
	setp.lt.s64 	%p23, %rd261, %rd112;
	selp.f32 	%f218, %f217, %f103, %p23;
	min.s64 	%rd262, %rd261, %rd112;
$L__BB2_133:
	setp.lt.f32 	%p24, %f218, %f104;
	mov.f32 	%f230, %f218;
	mov.u64 	%rd274, %rd262;
	@%p24 bra 	$L__BB2_136;
	setp.lt.f32 	%p25, %f104, %f218;
	mov.f32 	%f230, %f104;
	mov.u64 	%rd274, %rd113;
	@%p25 bra 	$L__BB2_136;
	setp.lt.s64 	%p26, %rd262, %rd113;
	selp.f32 	%f230, %f218, %f104, %p26;
	min.s64 	%rd274, %rd262, %rd113;
$L__BB2_136:
	setp.ne.s32 	%p27, %r35, 0;
	bar.sync 	0;
	@%p27 bra 	$L__BB2_138;
	atom.global.add.u32 	%r76, [%rd1+4], 1280;
	add.s32 	%r77, %r76, %r3;
	st.shared.u32 	[_ZN6thrust24THRUST_300001_SM_1000_NS8cuda_cub4core6detail5shmemE+152], %r77;
$L__BB2_138:
	bar.sync 	0;
	ld.shared.u32 	%r427, [_ZN6thrust24THRUST_300001_SM_1000_NS8cuda_cub4core6detail5shmemE+152];
	add.s32 	%r78, %r427, 1280;
	setp.le.s32 	%p28, %r78, %r66;
	@%p28 bra 	$L__BB2_121;
$L__BB2_139:
	setp.le.s32 	%p29, %r66, %r427;
	@%p29 bra 	$L__BB2_162;
	sub.s32 	%r40, %r66, %r427;
	setp.ge.s32 	%p30, %r35, %r40;
	@%p30 bra 	$L__BB2_162;
	not.b32 	%r79, %r35;
	add.s32 	%r80, %r66, %r79;
	sub.s32 	%r41, %r80, %r427;
	and.b32  	%r81, %r41, 768;
	setp.eq.s32 	%p31, %r81, 768;
	mov.u32 	%r431, %r35;
	@%p31 bra 	$L__BB2_147;
	add.s32 	%r429, %r35, %r427;
	shr.u32 	%r82, %r41, 8;
	add.s32 	%r83, %r82, 1;
	and.b32  	%r84, %r83, 3;
	neg.s32 	%r428, %r84;
	mov.u32 	%r431, %r35;
$L__BB2_143:
	.pragma "nounroll";
	mov.u64 	%rd125, %rd274;
	mov.f32 	%f116, %f230;
	cvt.s64.s32 	%rd198, %r429;
	add.s64 	%rd126, %rd3, %rd198;
	mul.wide.s32 	%rd199, %r429, 4;
	add.s64 	%rd200, %rd2, %rd199;
	ld.global.f32 	%f117, [%rd200];
	setp.lt.f32 	%p32, %f116, %f117;
	@%p32 bra 	$L__BB2_146;
	setp.lt.f32 	%p33, %f117, %f116;
	mov.f32 	%f230, %f117;
	mov.u64 	%rd274, %rd126;
	@%p33 bra 	$L__BB2_146;
	setp.lt.s64 	%p34, %rd125, %rd126;
	selp.f32 	%f230, %f116, %f117, %p34;
	min.s64 	%rd274, %rd125, %rd126;
$L__BB2_146:
	add.s32 	%r431, %r431, 256;
	add.s32 	%r429, %r429, 256;
	add.s32 	%r428, %r428, 1;
	setp.ne.s32 	%p35, %r428, 0;
	@%p35 bra 	$L__BB2_143;
$L__BB2_147:
	setp.lt.u32 	%p36, %r41, 768;
	@%p36 bra 	$L__BB2_162;
	add.s32 	%r432, %r431, %r427;
	add.s32 	%r435, %r432, 256;
	add.s32 	%r434, %r432, 512;
	add.s32 	%r433, %r432, 768;
	add.s64 	%rd131, %rd2, 2048;
$L__BB2_149:
	cvt.s64.s32 	%rd201, %r435;
	add.s64 	%rd133, %rd3, %rd201;
	cvt.s64.s32 	%rd202, %r434;
	add.s64 	%rd134, %rd3, %rd202;
	cvt.s64.s32 	%rd203, %r433;
	add.s64 	%rd135, %rd3, %rd203;
	cvt.s64.s32 	%rd204, %r432;
	mul.wide.s32 	%rd205, %r432, 4;
	add.s64 	%rd136, %rd131, %rd205;
	add.s64 	%rd137, %rd3, %rd204;
	ld.global.f32 	%f123, [%rd136+-2048];
	setp.lt.f32 	%p37, %f230, %f123;
	mov.f32 	%f226, %f230;
	mov.u64 	%rd270, %rd274;
	@%p37 bra 	$L__BB2_152;
	setp.lt.f32 	%p38, %f123, %f230;
	mov.f32 	%f226, %f123;
	mov.u64 	%rd270, %rd137;
	@%p38 bra 	$L__BB2_152;
	setp.lt.s64 	%p39, %rd274, %rd137;
	selp.f32 	%f226, %f230, %f123, %p39;
	min.s64 	%rd270, %rd274, %rd137;
$L__BB2_152:
	ld.global.f32 	%f126, [%rd136+-1024];
	setp.lt.f32 	%p40, %f226, %f126;
	mov.f32 	%f227, %f226;
	mov.u64 	%rd271, %rd270;
	@%p40 bra 	$L__BB2_155;
	setp.lt.f32 	%p41, %f126, %f226;
	mov.f32 	%f227, %f126;
	mov.u64 	%rd271, %rd133;
	@%p41 bra 	$L__BB2_155;
	setp.lt.s64 	%p42, %rd270, %rd133;
	selp.f32 	%f227, %f226, %f126, %p42;
	min.s64 	%rd271, %rd270, %rd133;
$L__BB2_155:
	ld.global.f32 	%f129, [%rd136];
	setp.lt.f32 	%p43, %f227, %f129;
	mov.f32 	%f228, %f227;
	mov.u64 	%rd272, %rd271;
	@%p43 bra 	$L__BB2_158;
	setp.lt.f32 	%p44, %f129, %f227;
	mov.f32 	%f228, %f129;
	mov.u64 	%rd272, %rd134;
	@%p44 bra 	$L__BB2_158;
	setp.lt.s64 	%p45, %rd271, %rd134;
	selp.f32 	%f228, %f227, %f129, %p45;
	min.s64 	%rd272, %rd271, %rd134;
$L__BB2_158:
	ld.global.f32 	%f132, [%rd136+1024];
	setp.lt.f32 	%p46, %f228, %f132;
	mov.f32 	%f230, %f228;
	mov.u64 	%rd274, %rd272;
	@%p46 bra 	$L__BB2_161;
	setp.lt.f32 	%p47, %f132, %f228;
	mov.f32 	%f230, %f132;
	mov.u64 	%rd274, %rd135;
	@%p47 bra 	$L__BB2_161;
	setp.lt.s64 	%p48, %rd272, %rd135;
	selp.f32 	%f230, %f228, %f132, %p48;
	min.s64 	%rd274, %rd272, %rd135;
$L__BB2_161:
	add.s32 	%r431, %r431, 1024;
	add.s32 	%r435, %r435, 1024;
	add.s32 	%r434, %r434, 1024;
	add.s32 	%r433, %r433, 1024;
	add.s32 	%r432, %r432, 1024;
	setp.lt.s32 	%p49, %r431, %r40;
	@%p49 bra 	$L__BB2_149;
$L__BB2_162:
	// begin inline asm
	mov.u32 %r85, %laneid;
	// end inline asm
	mov.b32 	%r87, %f230;
	mov.b32 	%r103, 1;
	mov.b32 	%r104, 31;
	mov.b32 	%r105, -1;
	// begin inline asm
	shfl.sync.down.b32 %r86, %r87, %r103, %r104, %r105;
	// end inline asm
	mov.b32 	%f136, %r86;
	// begin inline asm
	shfl.sync.down.b32 %r91, %r92, %r103, %r104, %r105;
	// end inline asm
	mov.b64 	{%r97, %r102}, %rd274;
	// begin inline asm
	shfl.sync.down.b32 %r96, %r97, %r103, %r104, %r105;
	// end inline asm
	// begin inline asm
	shfl.sync.down.b32 %r101, %r102, %r103, %r104, %r105;
	// end inline asm
	mov.b64 	%rd147, {%r96, %r101};
	setp.gt.s32 	%p50, %r85, 30;
	setp.lt.f32 	%p51, %f230, %f136;
	or.pred  	%p52, %p50, %p51;
	mov.f32 	%f231, %f230;
	mov.u64 	%rd275, %rd274;
	@%p52 bra 	$L__BB2_165;
	setp.gt.f32 	%p53, %f230, %f136;
	mov.f32 	%f231, %f136;
	mov.u64 	%rd275, %rd147;
	@%p53 bra 	$L__BB2_165;
	setp.lt.s64 	%p54, %rd274, %rd147;
	selp.f32 	%f231, %f230, %f136, %p54;
	min.s64 	%rd275, %rd274, %rd147;
$L__BB2_165:
	mov.b32 	%r107, %f231;
	mov.b32 	%r123, 2;
	mov.b32 	%r124, 31;
	mov.b32 	%r125, -1;
	// begin inline asm
	shfl.sync.down.b32 %r106, %r107, %r123, %r124, %r125;
	// end inline asm
	mov.b32 	%f139, %r106;
	// begin inline asm
	shfl.sync.down.b32 %r111, %r112, %r123, %r124, %r125;
	// end inline asm
	mov.b64 	{%r117, %r122}, %rd275;
	// begin inline asm
	shfl.sync.down.b32 %r116, %r117, %r123, %r124, %r125;
	// end inline asm
	// begin inline asm
	shfl.sync.down.b32 %r121, %r122, %r123, %r124, %r125;
	// end inline asm
	mov.b64 	%rd150, {%r116, %r121};
	setp.gt.s32 	%p55, %r85, 29;
	setp.lt.f32 	%p56, %f231, %f139;
	or.pred  	%p57, %p55, %p56;
	mov.f32 	%f232, %f231;
	mov.u64 	%rd276, %rd275;
	@%p57 bra 	$L__BB2_168;
	setp.gt.f32 	%p58, %f231, %f139;
	mov.f32 	%f232, %f139;
	mov.u64 	%rd276, %rd150;
	@%p58 bra 	$L__BB2_168;
	setp.lt.s64 	%p59, %rd275, %rd150;
	selp.f32 	%f232, %f231, %f139, %p59;
	min.s64 	%rd276, %rd275, %rd150;
$L__BB2_168:
	mov.b32 	%r127, %f232;
	mov.b32 	%r143, 4;
	mov.b32 	%r144, 31;
	mov.b32 	%r145, -1;
	// begin inline asm
	shfl.sync.down.b32 %r126, %r127, %r143, %r144, %r145;
	// end inline asm
	mov.b32 	%f142, %r126;
	// begin inline asm
	shfl.sync.down.b32 %r131, %r132, %r143, %r144, %r145;
	// end inline asm
	mov.b64 	{%r137, %r142}, %rd276;
	// begin inline asm
	shfl.sync.down.b32 %r136, %r137, %r143, %r144, %r145;
	// end inline asm
	// begin inline asm
	shfl.sync.down.b32 %r141, %r142, %r143, %r144, %r145;
	// end inline asm
	mov.b64 	%rd153, {%r136, %r141};
	setp.gt.s32 	%p60, %r85, 27;
	setp.lt.f32 	%p61, %f232, %f142;
	or.pred  	%p62, %p60, %p61;
	mov.f32 	%f233, %f232;
	mov.u64 	%rd277, %rd276;
	@%p62 bra 	$L__BB2_171;
	setp.gt.f32 	%p63, %f232, %f142;
	mov.f32 	%f233, %f142;
	mov.u64 	%rd277, %rd153;
	@%p63 bra 	$L__BB2_171;
	setp.lt.s64 	%p64, %rd276, %rd153;
	selp.f32 	%f233, %f232, %f142, %p64;
	min.s64 	%rd277, %rd276, %rd153;
$L__BB2_171:
	mov.b32 	%r147, %f233;
	mov.b32 	%r163, 8;
	mov.b32 	%r164, 31;
	mov.b32 	%r165, -1;
	// begin inline asm
	shfl.sync.down.b32 %r146, %r147, %r163, %r164, %r165;
	// end inline asm
	mov.b32 	%f145, %r146;
	// begin inline asm
	shfl.sync.down.b32 %r151, %r152, %r163, %r164, %r165;
	// end inline asm
	mov.b64 	{%r157, %r162}, %rd277;
	// begin inline asm
	shfl.sync.down.b32 %r156, %r157, %r163, %r164, %r165;
	// end inline asm
	// begin inline asm
	shfl.sync.down.b32 %r161, %r162, %r163, %r164, %r165;
	// end inline asm
	mov.b64 	%rd156, {%r156, %r161};
	setp.gt.s32 	%p65, %r85, 23;
	setp.lt.f32 	%p66, %f233, %f145;
	or.pred  	%p67, %p65, %p66;
	mov.f32 	%f234, %f233;
	mov.u64 	%rd278, %rd277;
	@%p67 bra 	$L__BB2_174;
	setp.gt.f32 	%p68, %f233, %f145;
	mov.f32 	%f234, %f145;
	mov.u64 	%rd278, %rd156;
	@%p68 bra 	$L__BB2_174;
	setp.lt.s64 	%p69, %rd277, %rd156;
	selp.f32 	%f234, %f233, %f145, %p69;
	min.s64 	%rd278, %rd277, %rd156;
$L__BB2_174:
	mov.b32 	%r167, %f234;
	mov.b32 	%r183, 16;
	mov.b32 	%r184, 31;
	mov.b32 	%r185, -1;
	// begin inline asm
	shfl.sync.down.b32 %r166, %r167, %r183, %r184, %r185;
	// end inline asm
	mov.b32 	%f148, %r166;
	// begin inline asm
	shfl.sync.down.b32 %r171, %r172, %r183, %r184, %r185;
	// end inline asm
	mov.b64 	{%r177, %r182}, %rd278;
	// begin inline asm
	shfl.sync.down.b32 %r176, %r177, %r183, %r184, %r185;
	// end inline asm
	// begin inline asm
	shfl.sync.down.b32 %r181, %r182, %r183, %r184, %r185;
	// end inline asm
	mov.b64 	%rd159, {%r176, %r181};
	setp.gt.s32 	%p70, %r85, 15;
	setp.lt.f32 	%p71, %f234, %f148;
	or.pred  	%p72, %p70, %p71;
	mov.f32 	%f242, %f234;
	mov.u64 	%rd286, %rd278;
	@%p72 bra 	$L__BB2_177;
	setp.gt.f32 	%p73, %f234, %f148;
	mov.f32 	%f242, %f148;
	mov.u64 	%rd286, %rd159;
	@%p73 bra 	$L__BB2_177;
	setp.lt.s64 	%p74, %rd278, %rd159;
	selp.f32 	%f242, %f234, %f148, %p74;
	min.s64 	%rd286, %rd278, %rd159;
$L__BB2_177:
	setp.ne.s32 	%p75, %r85, 0;
	@%p75 bra 	$L__BB2_179;
	shr.u32 	%r186, %r35, 1;
	and.b32  	%r187, %r186, 496;
	mov.u32 	%r188, _ZN6thrust24THRUST_300001_SM_1000_NS8cuda_cub4core6detail5shmemE;
	add.s32 	%r189, %r188, %r187;
	st.shared.f32 	[%r189+8], %f242;
	st.shared.u64 	[%r189+16], %rd286;
$L__BB2_179:
	bar.sync 	0;
	setp.ne.s32 	%p76, %r35, 0;
	@%p76 bra 	$L__BB2_201;
	ld.shared.f32 	%f151, [_ZN6thrust24THRUST_300001_SM_1000_NS8cuda_cub4core6detail5shmemE+24];
	ld.shared.u64 	%rd162, [_ZN6thrust24THRUST_300001_SM_1000_NS8cuda_cub4core6detail5shmemE+32];
	setp.lt.f32 	%p77, %f242, %f151;
	mov.f32 	%f236, %f242;
	mov.u64 	%rd280, %rd286;
	@%p77 bra 	$L__BB2_183;
	setp.lt.f32 	%p78, %f151, %f242;
	mov.f32 	%f236, %f151;
	mov.u64 	%rd280, %rd162;
	@%p78 bra 	$L__BB2_183;
	setp.lt.s64 	%p79, %rd286, %rd162;
	selp.f32 	%f236, %f242, %f151, %p79;
	min.s64 	%rd280, %rd286, %rd162;
$L__BB2_183:
	ld.shared.f32 	%f154, [_ZN6thrust24THRUST_300001_SM_1000_NS8cuda_cub4core6detail5shmemE+40];
	ld.shared.u64 	%rd165, [_ZN6thrust24THRUST_300001_SM_1000_NS8cuda_cub4core6detail5shmemE+48];
	setp.lt.f32 	%p80, %f236, %f154;
	mov.f32 	%f237, %f236;
	mov.u64 	%rd281, %rd280;
	@%p80 bra 	$L__BB2_186;
	setp.lt.f32 	%p81, %f154, %f236;
	mov.f32 	%f237, %f154;
	mov.u64 	%rd281, %rd165;
	@%p81 bra 	$L__BB2_186;
	setp.lt.s64 	%p82, %rd280, %rd165;
	selp.f32 	%f237, %f236, %f154, %p82;
	min.s64 	%rd281, %rd280, %rd165;
$L__BB2_186:
	ld.shared.f32 	%f157, [_ZN6thrust24THRUST_300001_SM_1000_NS8cuda_cub4core6detail5shmemE+56];
	ld.shared.u64 	%rd168, [_ZN6thrust24THRUST_300001_SM_1000_NS8cuda_cub4core6detail5shmemE+64];
	setp.lt.f32 	%p83, %f237, %f157;
	mov.f32 	%f238, %f237;
	mov.u64 	%rd282, %rd281;
	@%p83 bra 	$L__BB2_189;
	setp.lt.f32 	%p84, %f157, %f237;
	mov.f32 	%f238, %f157;
	mov.u64 	%rd282, %rd168;
	@%p84 bra 	$L__BB2_189;
	setp.lt.s64 	%p85, %rd281, %rd168;
	selp.f32 	%f238, %f237, %f157, %p85;
	min.s64 	%rd282, %rd281, %rd168;
$L__BB2_189:
	ld.shared.f32 	%f160, [_ZN6thrust24THRUST_300001_SM_1000_NS8cuda_cub4core6detail5shmemE+72];
	ld.shared.u64 	%rd171, [_ZN6thrust24THRUST_300001_SM_1000_NS8cuda_cub4core6detail5shmemE+80];
	setp.lt.f32 	%p86, %f238, %f160;
	mov.f32 	%f239, %f238;
	mov.u64 	%rd283, %rd282;
	@%p86 bra 	$L__BB2_192;
	setp.lt.f32 	%p87, %f160, %f238;
	mov.f32 	%f239, %f160;
	mov.u64 	%rd283, %rd171;
	@%p87 bra 	$L__BB2_192;
	setp.lt.s64 	%p88, %rd282, %rd171;
	selp.f32 	%f239, %f238, %f160, %p88;
	min.s64 	%rd283, %rd282, %rd171;
$L__BB2_192:
	ld.shared.f32 	%f163, [_ZN6thrust24THRUST_300001_SM_1000_NS8cuda_cub4core6detail5shmemE+88];
	ld.shared.u64 	%rd174, [_ZN6thrust24THRUST_300001_SM_1000_NS8cuda_cub4core6detail5shmemE+96];
	setp.lt.f32 	%p89, %f239, %f163;
	mov.f32 	%f240, %f239;
	mov.u64 	%rd284, %rd283;
	@%p89 bra 	$L__BB2_195;
	setp.lt.f32 	%p90, %f163, %f239;
	mov.f32 	%f240, %f163;
	mov.u64 	%rd284, %rd174;
	@%p90 bra 	$L__BB2_195;
	setp.lt.s64 	%p91, %rd283, %rd174;
	selp.f32 	%f240, %f239, %f163, %p91;
	min.s64 	%rd284, %rd283, %rd174;
$L__BB2_195:
	ld.shared.f32 	%f166, [_ZN6thrust24THRUST_300001_SM_1000_NS8cuda_cub4core6detail5shmemE+104];
	ld.shared.u64 	%rd177, [_ZN6thrust24THRUST_300001_SM_1000_NS8cuda_cub4core6detail5shmemE+112];
	setp.lt.f32 	%p92, %f240, %f166;
	mov.f32 	%f241, %f240;
	mov.u64 	%rd285, %rd284;
	@%p92 bra 	$L__BB2_198;
	setp.lt.f32 	%p93, %f166, %f240;
	mov.f32 	%f241, %f166;
	mov.u64 	%rd285, %rd177;
	@%p93 bra 	$L__BB2_198;
	setp.lt.s64 	%p94, %rd284, %rd177;
	selp.f32 	%f241, %f240, %f166, %p94;
	min.s64 	%rd285, %rd284, %rd177;
$L__BB2_198:
	ld.shared.f32 	%f169, [_ZN6thrust24THRUST_300001_SM_1000_NS8cuda_cub4core6detail5shmemE+120];
	ld.shared.u64 	%rd180, [_ZN6thrust24THRUST_300001_SM_1000_NS8cuda_cub4core6detail5shmemE+128];
	setp.lt.f32 	%p95, %f241, %f169;
	mov.f32 	%f242, %f241;
	mov.u64 	%rd286, %rd285;
	@%p95 bra 	$L__BB2_201;
	setp.lt.f32 	%p96, %f169, %f241;
	mov.f32 	%f242, %f169;
	mov.u64 	%rd286, %rd180;
	@%p96 bra 	$L__BB2_201;
	setp.lt.s64 	%p97, %rd285, %rd180;
	selp.f32 	%f242, %f241, %f169, %p97;
	min.s64 	%rd286, %rd285, %rd180;
$L__BB2_201:
	mov.u32 	%r415, %tid.x;
	setp.ne.s32 	%p224, %r415, 0;
	@%p224 bra 	$L__BB2_203;
	ld.param.u64 	%rd222, [_ZN6thrust24THRUST_300001_SM_1000_NS8cuda_cub4core6detail13_kernel_agentINS1_8__reduce11ReduceAgentINS0_12zip_iteratorIN4cuda3std3__45tupleIJNS0_6detail15normal_iteratorINS0_10device_ptrIfEEEENS0_17counting_iteratorIlNS0_11use_defaultESI_SI_EEEEEEEPNSB_IJflEEESM_iNS1_9__extrema9arg_min_fIflNSA_4lessIfEEEEEEJSL_SN_iN3cub18CUB_300001_SM_100013GridEvenShareIiEENSV_9GridQueueIjEESS_EEEvDpT0__param_1];
	cvta.to.global.u64 	%rd219, %rd222;
	mul.wide.u32 	%rd220, %r1, 16;
	add.s64 	%rd221, %rd219, %rd220;
	st.global.f32 	[%rd221], %f242;
	st.global.u64 	[%rd221+8], %rd286;
$L__BB2_203:
	ret;

}
	// .globl	_ZN6thrust24THRUST_300001_SM_1000_NS8cuda_cub4core6detail13_kernel_agentINS1_8__reduce10DrainAgentIiEEJN3cub18CUB_300001_SM_10009GridQueueIjEEiEEEvDpT0_
.visible .entry _ZN6thrust24THRUST_300001_SM_1000_NS8cuda_cub4core6detail13_kernel_agentINS1_8__reduce10DrainAgentIiEEJN3cub18CUB_300001_SM_10009GridQueueIjEEiEEEvDpT0_(
	.param .align 8 .b8 _ZN6thrust24THRUST_300001_SM_1000_NS8cuda_cub4core6detail13_kernel_agentINS1_8__reduce10DrainAgentIiEEJN3cub18CUB_300001_SM_10009GridQueueIjEEiEEEvDpT0__param_0[8],
	.param .u32 _ZN6thrust24THRUST_300001_SM_1000_NS8cuda_cub4core6detail13_kernel_agentINS1_8__reduce10DrainAgentIiEEJN3cub18CUB_300001_SM_10009GridQueueIjEEiEEEvDpT0__param_1
)
.maxntid 1
{
	.reg .b32 	%r<3>;
	.reg .b64 	%rd<3>;

	ld.param.u64 	%rd1, [_ZN6thrust24THRUST_300001_SM_1000_NS8cuda_cub4core6detail13_kernel_agentINS1_8__reduce10DrainAgentIiEEJN3cub18CUB_300001_SM_10009GridQueueIjEEiEEEvDpT0__param_0];
	ld.param.u32 	%r1, [_ZN6thrust24THRUST_300001_SM_1000_NS8cuda_cub4core6detail13_kernel_agentINS1_8__reduce10DrainAgentIiEEJN3cub18CUB_300001_SM_10009GridQueueIjEEiEEEvDpT0__param_1];
	cvta.to.global.u64 	%rd2, %rd1;
	st.global.u32 	[%rd2], %r1;
	mov.b32 	%r2, 0;
	st.global.u32 	[%rd2+4], %r2;
	ret;

}
	// .globl	_ZN6thrust24THRUST_300001_SM_1000_NS8cuda_cub4core6detail13_kernel_agentINS1_8__reduce11ReduceAgentIPN4cuda3std3__45tupleIJflEEESC_SB_iNS1_9__extrema9arg_min_fIflNS9_4lessIfEEEEEEJSC_SC_iSH_EEEvDpT0_
.visible .entry _ZN6thrust24THRUST_300001_SM_1000_NS8cuda_cub4core6detail13_kernel_agentINS1_8__reduce11ReduceAgentIPN4cuda3std3__45tupleIJflEEESC_SB_iNS1_9__extrema9arg_min_fIflNS9_4lessIfEEEEEEJSC_SC_iSH_EEEvDpT0_(
	.param .u64 .ptr .align 1 _ZN6thrust24THRUST_300001_SM_1000_NS8cuda_cub4core6detail13_kernel_agentINS1_8__reduce11ReduceAgentIPN4cuda3std3__45tupleIJflEEESC_SB_iNS1_9__extrema9arg_min_fIflNS9_4lessIfEEEEEEJSC_SC_iSH_EEEvDpT0__param_0,
	.param .u64 .ptr .align 1 _ZN6thrust24THRUST_300001_SM_1000_NS8cuda_cub4core6detail13_kernel_agentINS1_8__reduce11ReduceAgentIPN4cuda3std3__45tupleIJflEEESC_SB_iNS1_9__extrema9arg_min_fIflNS9_4lessIfEEEEEEJSC_SC_iSH_EEEvDpT0__param_1,
	.param .u32 _ZN6thrust24THRUST_300001_SM_1000_NS8cuda_cub4core6detail13_kernel_agentINS1_8__reduce11ReduceAgentIPN4cuda3std3__45tupleIJflEEESC_SB_iNS1_9__extrema9arg_min_fIflNS9_4lessIfEEEEEEJSC_SC_iSH_EEEvDpT0__param_2,
	.param .align 1 .b8 _ZN6thrust24THRUST_300001_SM_1000_NS8cuda_cub4core6detail13_kernel_agentINS1_8__reduce11ReduceAgentIPN4cuda3std3__45tupleIJflEEESC_SB_iNS1_9__extrema9arg_min_fIflNS9_4lessIfEEEEEEJSC_SC_iSH_EEEvDpT0__param_3[1]
)
.maxntid 256
{
	.reg .pred 	%p<228>;
	.reg .b32 	%r<432>;
	.reg .b32 	%f<248>;
	.reg .b64 	%rd<356>;

	ld.param.u64 	%rd186, [_ZN6thrust24THRUST_300001_SM_1000_NS8cuda_cub4core6detail13_kernel_agentINS1_8__reduce11ReduceAgentIPN4cuda3std3__45tupleIJflEEESC_SB_iNS1_9__extrema9arg_min_fIflNS9_4lessIfEEEEEEJSC_SC_iSH_EEEvDpT0__param_0];
	ld.param.u64 	%rd187, [_ZN6thrust24THRUST_300001_SM_1000_NS8cuda_cub4core6detail13_kernel_agentINS1_8__reduce11ReduceAgentIPN4cuda3std3__45tupleIJflEEESC_SB_iNS1_9__extrema9arg_min_fIflNS9_4lessIfEEEEEEJSC_SC_iSH_EEEvDpT0__param_1];
	ld.param.u32 	%r37, [_ZN6thrust24THRUST_300001_SM_1000_NS8cuda_cub4core6detail13_kernel_agentINS1_8__reduce11ReduceAgentIPN4cuda3std3__45tupleIJflEEESC_SB_iNS1_9__extrema9arg_min_fIflNS9_4lessIfEEEEEEJSC_SC_iSH_EEEvDpT0__param_2];
	setp.eq.s32 	%p1, %r37, 0;
	@%p1 bra 	$L__BB4_205;
	setp.gt.s32 	%p2, %r37, 1279;
	@%p2 bra 	$L__BB4_111;
	mov.u32 	%r1, %tid.x;
	setp.ge.s32 	%p101, %r1, %r37;
	mov.f32 	%f191, 0f00000000;
	mov.b64 	%rd298, 0;
	mov.u32 	%r422, %r1;
	@%p101 bra 	$L__BB4_4;
	mul.wide.u32 	%rd263, %r1, 16;
	add.s64 	%rd260, %rd186, %rd263;
	// begin inline asm
	ld.global.nc.u64 %rd259, [%rd260];
	// end inline asm
	mov.b64 	{%r183, %r184}, %rd259;
	mov.b32 	%f191, %r183;
	add.s64 	%rd262, %rd260, 8;
	// begin inline asm
	ld.global.nc.u64 %rd298, [%rd262];
	// end inline asm
	add.s32 	%r422, %r1, 256;
$L__BB4_4:
	setp.ge.s32 	%p102, %r422, %r37;
	@%p102 bra 	$L__BB4_25;
	not.b32 	%r185, %r422;
	add.s32 	%r4, %r37, %r185;
	and.b32  	%r186, %r4, 768;
	setp.eq.s32 	%p103, %r186, 768;
	@%p103 bra 	$L__BB4_11;
	mul.wide.u32 	%rd265, %r422, 16;
	add.s64 	%rd289, %rd186, %rd265;
	shr.u32 	%r187, %r4, 8;
	add.s32 	%r188, %r187, 1;
	and.b32  	%r189, %r188, 3;
	neg.s32 	%r420, %r189;
$L__BB4_7:
	.pragma "nounroll";
	mov.u64 	%rd5, %rd298;
	mov.f32 	%f3, %f191;
	// begin inline asm
	ld.global.nc.u64 %rd266, [%rd289];
	// end inline asm
	mov.b64 	{%r190, %r191}, %rd266;
	mov.b32 	%f4, %r190;
	add.s64 	%rd269, %rd289, 8;
	// begin inline asm
	ld.global.nc.u64 %rd268, [%rd269];
	// end inline asm
	setp.lt.f32 	%p104, %f3, %f4;
	@%p104 bra 	$L__BB4_10;
	setp.lt.f32 	%p105, %f4, %f3;
	mov.u64 	%rd298, %rd268;
	mov.f32 	%f191, %f4;
	@%p105 bra 	$L__BB4_10;
	setp.lt.s64 	%p106, %rd5, %rd268;
	min.s64 	%rd298, %rd5, %rd268;
	selp.f32 	%f191, %f3, %f4, %p106;
$L__BB4_10:
	add.s32 	%r422, %r422, 256;
	add.s64 	%rd289, %rd289, 4096;
	add.s32 	%r420, %r420, 1;
	setp.ne.s32 	%p107, %r420, 0;
	@%p107 bra 	$L__BB4_7;
$L__BB4_11:
	setp.lt.u32 	%p108, %r4, 768;
	@%p108 bra 	$L__BB4_25;
$L__BB4_12:
	mul.wide.s32 	%rd274, %r422, 16;
	add.s64 	%rd271, %rd186, %rd274;
	// begin inline asm
	ld.global.nc.u64 %rd270, [%rd271];
	// end inline asm
	mov.b64 	{%r192, %r193}, %rd270;
	mov.b32 	%f10, %r192;
	add.s64 	%rd273, %rd271, 8;
	// begin inline asm
	ld.global.nc.u64 %rd272, [%rd273];
	// end inline asm
	setp.lt.f32 	%p109, %f191, %f10;
	mov.u64 	%rd295, %rd298;
	mov.f32 	%f188, %f191;
	@%p109 bra 	$L__BB4_15;
	setp.lt.f32 	%p110, %f10, %f191;
	mov.u64 	%rd295, %rd272;
	mov.f32 	%f188, %f10;
	@%p110 bra 	$L__BB4_15;
	setp.lt.s64 	%p111, %rd298, %rd272;
	min.s64 	%rd295, %rd298, %rd272;
	selp.f32 	%f188, %f191, %f10, %p111;
$L__BB4_15:
	add.s64 	%rd276, %rd271, 4096;
	// begin inline asm
	ld.global.nc.u64 %rd275, [%rd276];
	// end inline asm
	mov.b64 	{%r194, %r195}, %rd275;
	mov.b32 	%f13, %r194;
	add.s64 	%rd278, %rd271, 4104;
	// begin inline asm
	ld.global.nc.u64 %rd277, [%rd278];
	// end inline asm
	setp.lt.f32 	%p112, %f188, %f13;
	mov.u64 	%rd296, %rd295;
	mov.f32 	%f189, %f188;
	@%p112 bra 	$L__BB4_18;
	setp.lt.f32 	%p113, %f13, %f188;
	mov.u64 	%rd296, %rd277;
	mov.f32 	%f189, %f13;
	@%p113 bra 	$L__BB4_18;
	setp.lt.s64 	%p114, %rd295, %rd277;
	min.s64 	%rd296, %rd295, %rd277;
	selp.f32 	%f189, %f188, %f13, %p114;
$L__BB4_18:
	add.s64 	%rd280, %rd271, 8192;
	// begin inline asm
	ld.global.nc.u64 %rd279, [%rd280];
	// end inline asm
	mov.b64 	{%r196, %r197}, %rd279;
	mov.b32 	%f16, %r196;
	add.s64 	%rd282, %rd271, 8200;
	// begin inline asm
	ld.global.nc.u64 %rd281, [%rd282];
	// end inline asm
	setp.lt.f32 	%p115, %f189, %f16;
	mov.u64 	%rd297, %rd296;
	mov.f32 	%f190, %f189;
	@%p115 bra 	$L__BB4_21;
	setp.lt.f32 	%p116, %f16, %f189;
	mov.u64 	%rd297, %rd281;
	mov.f32 	%f190, %f16;
	@%p116 bra 	$L__BB4_21;
	setp.lt.s64 	%p117, %rd296, %rd281;
	min.s64 	%rd297, %rd296, %rd281;
	selp.f32 	%f190, %f189, %f16, %p117;
$L__BB4_21:
	add.s64 	%rd284, %rd271, 12288;
	// begin inline asm
	ld.global.nc.u64 %rd283, [%rd284];
	// end inline asm
	mov.b64 	{%r198, %r199}, %rd283;
	mov.b32 	%f19, %r198;
	add.s64 	%rd286, %rd271, 12296;
	// begin inline asm
	ld.global.nc.u64 %rd285, [%rd286];
	// end inline asm
	setp.lt.f32 	%p118, %f190, %f19;
	mov.u64 	%rd298, %rd297;
	mov.f32 	%f191, %f190;
	@%p118 bra 	$L__BB4_24;
	setp.lt.f32 	%p119, %f19, %f190;
	mov.u64 	%rd298, %rd285;
	mov.f32 	%f191, %f19;
	@%p119 bra 	$L__BB4_24;
	setp.lt.s64 	%p120, %rd297, %rd285;
	min.s64 	%rd298, %rd297, %rd285;
	selp.f32 	%f191, %f190, %f19, %p120;
$L__BB4_24:
	add.s32 	%r422, %r422, 1024;
	setp.lt.s32 	%p121, %r422, %r37;
	@%p121 bra 	$L__BB4_12;
$L__BB4_25:
	setp.lt.s32 	%p122, %r37, 256;
	@%p122 bra 	$L__BB4_65;
	// begin inline asm
	mov.u32 %r313, %laneid;
	// end inline asm
	mov.b32 	%r315, %f191;
	mov.b32 	%r331, 1;
	mov.b32 	%r332, 31;
	mov.b32 	%r333, -1;
	// begin inline asm
	shfl.sync.down.b32 %r314, %r315, %r331, %r332, %r333;
	// end inline asm
	mov.b32 	%f23, %r314;
	// begin inline asm
	shfl.sync.down.b32 %r319, %r320, %r331, %r332, %r333;
	// end inline asm
	mov.b64 	{%r325, %r330}, %rd298;
	// begin inline asm
	shfl.sync.down.b32 %r324, %r325, %r331, %r332, %r333;
	// end inline asm
	// begin inline asm
	shfl.sync.down.b32 %r329, %r330, %r331, %r332, %r333;
	// end inline asm
	mov.b64 	%rd27, {%r324, %r329};
	setp.gt.s32 	%p179, %r313, 30;
	setp.lt.f32 	%p180, %f191, %f23;
	or.pred  	%p181, %p179, %p180;
	mov.u64 	%rd300, %rd298;
	mov.f32 	%f193, %f191;
	@%p181 bra 	$L__BB4_29;
	setp.gt.f32 	%p182, %f191, %f23;
	mov.u64 	%rd300, %rd27;
	mov.f32 	%f193, %f23;
	@%p182 bra 	$L__BB4_29;
	setp.lt.s64 	%p183, %rd298, %rd27;
	min.s64 	%rd300, %rd298, %rd27;
	selp.f32 	%f193, %f191, %f23, %p183;
$L__BB4_29:
	mov.b32 	%r335, %f193;
	mov.b32 	%r351, 2;
	mov.b32 	%r352, 31;
	mov.b32 	%r353, -1;
	// begin inline asm
	shfl.sync.down.b32 %r334, %r335, %r351, %r352, %r353;
	// end inline asm
	mov.b32 	%f26, %r334;
	// begin inline asm
	shfl.sync.down.b32 %r339, %r340, %r351, %r352, %r353;
	// end inline asm
	mov.b64 	{%r345, %r350}, %rd300;
	// begin inline asm
	shfl.sync.down.b32 %r344, %r345, %r351, %r352, %r353;
	// end inline asm
	// begin inline asm
	shfl.sync.down.b32 %r349, %r350, %r351, %r352, %r353;
	// end inline asm
	mov.b64 	%rd30, {%r344, %r349};
	setp.gt.s32 	%p184, %r313, 29;
	setp.lt.f32 	%p185, %f193, %f26;
	or.pred  	%p186, %p184, %p185;
	mov.u64 	%rd301, %rd300;
	mov.f32 	%f194, %f193;
	@%p186 bra 	$L__BB4_32;
	setp.gt.f32 	%p187, %f193, %f26;
	mov.u64 	%rd301, %rd30;
	mov.f32 	%f194, %f26;
	@%p187 bra 	$L__BB4_32;
	setp.lt.s64 	%p188, %rd300, %rd30;
	min.s64 	%rd301, %rd300, %rd30;
	selp.f32 	%f194, %f193, %f26, %p188;
$L__BB4_32:
	mov.b32 	%r355, %f194;
	mov.b32 	%r371, 4;
	mov.b32 	%r372, 31;
	mov.b32 	%r373, -1;
	// begin inline asm
	shfl.sync.down.b32 %r354, %r355, %r371, %r372, %r373;
	// end inline asm
	mov.b32 	%f29, %r354;
	// begin inline asm
	shfl.sync.down.b32 %r359, %r360, %r371, %r372, %r373;
	// end inline asm
	mov.b64 	{%r365, %r370}, %rd301;
	// begin inline asm
	shfl.sync.down.b32 %r364, %r365, %r371, %r372, %r373;
	// end inline asm
	// begin inline asm
	shfl.sync.down.b32 %r369, %r370, %r371, %r372, %r373;
	// end inline asm
	mov.b64 	%rd33, {%r364, %r369};
	setp.gt.s32 	%p189, %r313, 27;
	setp.lt.f32 	%p190, %f194, %f29;
	or.pred  	%p191, %p189, %p190;
	mov.u64 	%rd302, %rd301;
	mov.f32 	%f195, %f194;
	@%p191 bra 	$L__BB4_35;
	setp.gt.f32 	%p192, %f194, %f29;
	mov.u64 	%rd302, %rd33;
	mov.f32 	%f195, %f29;
	@%p192 bra 	$L__BB4_35;
	setp.lt.s64 	%p193, %rd301, %rd33;
	min.s64 	%rd302, %rd301, %rd33;
	selp.f32 	%f195, %f194, %f29, %p193;
$L__BB4_35:
	mov.b32 	%r375, %f195;
	mov.b32 	%r391, 8;
	mov.b32 	%r392, 31;
	mov.b32 	%r393, -1;
	// begin inline asm
	shfl.sync.down.b32 %r374, %r375, %r391, %r392, %r393;
	// end inline asm
	mov.b32 	%f32, %r374;
	// begin inline asm
	shfl.sync.down.b32 %r379, %r380, %r391, %r392, %r393;
	// end inline asm
	mov.b64 	{%r385, %r390}, %rd302;
	// begin inline asm
	shfl.sync.down.b32 %r384, %r385, %r391, %r392, %r393;
	// end inline asm
	// begin inline asm
	shfl.sync.down.b32 %r389, %r390, %r391, %r392, %r393;
	// end inline asm
	mov.b64 	%rd36, {%r384, %r389};
	setp.gt.s32 	%p194, %r313, 23;
	setp.lt.f32 	%p195, %f195, %f32;
	or.pred  	%p196, %p194, %p195;
	mov.u64 	%rd303, %rd302;
	mov.f32 	%f196, %f195;
	@%p196 bra 	$L__BB4_38;
	setp.gt.f32 	%p197, %f195, %f32;
	mov.u64 	%rd303, %rd36;
	mov.f32 	%f196, %f32;
	@%p197 bra 	$L__BB4_38;
	setp.lt.s64 	%p198, %rd302, %rd36;
	min.s64 	%rd303, %rd302, %rd36;
	selp.f32 	%f196, %f195, %f32, %p198;
$L__BB4_38:
	mov.b32 	%r395, %f196;
	mov.b32 	%r411, 16;
	mov.b32 	%r412, 31;
	mov.b32 	%r413, -1;
	// begin inline asm
	shfl.sync.down.b32 %r394, %r395, %r411, %r412, %r413;
	// end inline asm
	mov.b32 	%f35, %r394;
	// begin inline asm
	shfl.sync.down.b32 %r399, %r400, %r411, %r412, %r413;
	// end inline asm
	mov.b64 	{%r405, %r410}, %rd303;
	// begin inline asm
	shfl.sync.down.b32 %r404, %r405, %r411, %r412, %r413;
	// end inline asm
	// begin inline asm
	shfl.sync.down.b32 %r409, %r410, %r411, %r412, %r413;
	// end inline asm
	mov.b64 	%rd39, {%r404, %r409};
	setp.gt.s32 	%p199, %r313, 15;
	setp.lt.f32 	%p200, %f196, %f35;
	or.pred  	%p201, %p199, %p200;
	mov.u64 	%rd355, %rd303;
	mov.f32 	%f247, %f196;
	@%p201 bra 	$L__BB4_41;
	setp.gt.f32 	%p202, %f196, %f35;
	mov.u64 	%rd355, %rd39;
	mov.f32 	%f247, %f35;
	@%p202 bra 	$L__BB4_41;
	setp.lt.s64 	%p203, %rd303, %rd39;
	min.s64 	%rd355, %rd303, %rd39;
	selp.f32 	%f247, %f196, %f35, %p203;
$L__BB4_41:
	setp.ne.s32 	%p204, %r313, 0;
	@%p204 bra 	$L__BB4_43;
	shr.u32 	%r414, %r1, 1;
	and.b32  	%r415, %r414, 496;
	mov.u32 	%r416, _ZN6thrust24THRUST_300001_SM_1000_NS8cuda_cub4core6detail5shmemE;
	add.s32 	%r417, %r416, %r415;
	st.shared.f32 	[%r417+8], %f247;
	st.shared.u64 	[%r417+16], %rd355;
$L__BB4_43:
	bar.sync 	0;
	setp.ne.s32 	%p205, %r1, 0;
	@%p205 bra 	$L__BB4_203;
	ld.shared.f32 	%f38, [_ZN6thrust24THRUST_300001_SM_1000_NS8cuda_cub4core6detail5shmemE+24];
	ld.shared.u64 	%rd42, [_ZN6thrust24THRUST_300001_SM_1000_NS8cuda_cub4core6detail5shmemE+32];
	setp.lt.f32 	%p206, %f247, %f38;
	mov.u64 	%rd305, %rd355;
	mov.f32 	%f198, %f247;
	@%p206 bra 	$L__BB4_47;
	setp.lt.f32 	%p207, %f38, %f247;
	mov.u64 	%rd305, %rd42;
	mov.f32 	%f198, %f38;
	@%p207 bra 	$L__BB4_47;
	setp.lt.s64 	%p208, %rd355, %rd42;
	min.s64 	%rd305, %rd355, %rd42;
	selp.f32 	%f198, %f247, %f38, %p208;
$L__BB4_47:
	ld.shared.f32 	%f41, [_ZN6thrust24THRUST_300001_SM_1000_NS8cuda_cub4core6detail5shmemE+40];
	ld.shared.u64 	%rd45, [_ZN6thrust24THRUST_300001_SM_1000_NS8cuda_cub4core6detail5shmemE+48];
	setp.lt.f32 	%p209, %f198, %f41;
	mov.u64 	%rd306, %rd305;
	mov.f32 	%f199, %f198;
	@%p209 bra 	$L__BB4_50;
	setp.lt.f32 	%p210, %f41, %f198;
	mov.u64 	%rd306, %rd45;
	mov.f32 	%f199, %f41;
	@%p210 bra 	$L__BB4_50;
	setp.lt.s64 	%p211, %rd305, %rd45;
	min.s64 	%rd306, %rd305, %rd45;
	selp.f32 	%f199, %f198, %f41, %p211;
$L__BB4_50:
	ld.shared.f32 	%f44, [_ZN6thrust24THRUST_300001_SM_1000_NS8cuda_cub4core6detail5shmemE+56];
	ld.shared.u64 	%rd48, [_ZN6thrust24THRUST_300001_SM_1000_NS8cuda_cub4core6detail5shmemE+64];
	setp.lt.f32 	%p212, %f199, %f44;
	mov.u64 	%rd307, %rd306;
	mov.f32 	%f200, %f199;
	@%p212 bra 	$L__BB4_53;
	setp.lt.f32 	%p213, %f44, %f199;
	mov.u64 	%rd307, %rd48;
	mov.f32 	%f200, %f44;
	@%p213 bra 	$L__BB4_53;
	setp.lt.s64 	%p214, %rd306, %rd48;
	min.s64 	%rd307, %rd306, %rd48;
	selp.f32 	%f200, %f199, %f44, %p214;
$L__BB4_53:
	ld.shared.f32 	%f47, [_ZN6thrust24THRUST_300001_SM_1000_NS8cuda_cub4core6detail5shmemE+72];
	ld.shared.u64 	%rd51, [_ZN6thrust24THRUST_300001_SM_1000_NS8cuda_cub4core6detail5shmemE+80];
	setp.lt.f32 	%p215, %f200, %f47;
	mov.u64 	%rd308, %rd307;
	mov.f32 	%f201, %f200;
	@%p215 bra 	$L__BB4_56;
	setp.lt.f32 	%p216, %f47, %f200;
	mov.u64 	%rd308, %rd51;
	mov.f32 	%f201, %f47;
	@%p216 bra 	$L__BB4_56;
	setp.lt.s64 	%p217, %rd307, %rd51;
	min.s64 	%rd308, %rd307, %rd51;
	selp.f32 	%f201, %f200, %f47, %p217;
$L__BB4_56:
	ld.shared.f32 	%f50, [_ZN6thrust24THRUST_300001_SM_1000_NS8cuda_cub4core6detail5shmemE+88];
	ld.shared.u64 	%rd54, [_ZN6thrust24THRUST_300001_SM_1000_NS8cuda_cub4core6detail5shmemE+96];
	setp.lt.f32 	%p218, %f201, %f50;
	mov.u64 	%rd309, %rd308;
	mov.f32 	%f202, %f201;
	@%p218 bra 	$L__BB4_59;
	setp.lt.f32 	%p219, %f50, %f201;
	mov.u64 	%rd309, %rd54;
	mov.f32 	%f202, %f50;
	@%p219 bra 	$L__BB4_59;
	setp.lt.s64 	%p220, %rd308, %rd54;
	min.s64 	%rd309, %rd308, %rd54;
	selp.f32 	%f202, %f201, %f50, %p220;
$L__BB4_59:
	ld.shared.f32 	%f53, [_ZN6thrust24THRUST_300001_SM_1000_NS8cuda_cub4core6detail5shmemE+104];
	ld.shared.u64 	%rd57, [_ZN6thrust24THRUST_300001_SM_1000_NS8cuda_cub4core6detail5shmemE+112];
	setp.lt.f32 	%p221, %f202, %f53;
	mov.u64 	%rd310, %rd309;
	mov.f32 	%f203, %f202;
	@%p221 bra 	$L__BB4_62;
	setp.lt.f32 	%p222, %f53, %f202;
	mov.u64 	%rd310, %rd57;
	mov.f32 	%f203, %f53;
	@%p222 bra 	$L__BB4_62;
	setp.lt.s64 	%p223, %rd309, %rd57;
	min.s64 	%rd310, %rd309, %rd57;
	selp.f32 	%f203, %f202, %f53, %p223;
$L__BB4_62:
	ld.shared.f32 	%f56, [_ZN6thrust24THRUST_300001_SM_1000_NS8cuda_cub4core6detail5shmemE+120];
	ld.shared.u64 	%rd60, [_ZN6thrust24THRUST_300001_SM_1000_NS8cuda_cub4core6detail5shmemE+128];
	setp.lt.f32 	%p224, %f203, %f56;
	mov.f32 	%f247, %f203;
	mov.u64 	%rd355, %rd310;
	@%p224 bra 	$L__BB4_203;
	setp.lt.f32 	%p225, %f56, %f203;
	mov.f32 	%f247, %f56;
	mov.u64 	%rd355, %rd60;
	@%p225 bra 	$L__BB4_203;
	setp.lt.s64 	%p226, %rd310, %rd60;
	min.s64 	%rd355, %rd310, %rd60;
	selp.f32 	%f247, %f203, %f56, %p226;
	bra.uni 	$L__BB4_203;
$L__BB4_65:
	// begin inline asm
	mov.u32 %r200, %laneid;
	// end inline asm
	and.b32  	%r221, %r1, 992;
	add.s32 	%r222, %r221, 32;
	setp.gt.s32 	%p123, %r222, %r37;
	not.b32 	%r223, %r221;
	add.s32 	%r224, %r37, %r223;
	selp.b32 	%r219, %r224, 31, %p123;
	mov.b32 	%r202, %f191;
	mov.b32 	%r218, 1;
	mov.b32 	%r220, -1;
	// begin inline asm
	shfl.sync.down.b32 %r201, %r202, %r218, %r219, %r220;
	// end inline asm
	mov.b32 	%f58, %r201;
	// begin inline asm
	shfl.sync.down.b32 %r206, %r207, %r218, %r219, %r220;
	// end inline asm
	mov.b64 	{%r212, %r217}, %rd298;
	// begin inline asm
	shfl.sync.down.b32 %r211, %r212, %r218, %r219, %r220;
	// end inline asm
	// begin inline asm
	shfl.sync.down.b32 %r216, %r217, %r218, %r219, %r220;
	// end inline asm
	mov.b64 	%rd62, {%r211, %r216};
	setp.ge.s32 	%p124, %r200, %r219;
	setp.lt.f32 	%p125, %f191, %f58;
	or.pred  	%p126, %p124, %p125;
	mov.u64 	%rd311, %rd298;
	mov.f32 	%f204, %f191;
	@%p126 bra 	$L__BB4_68;
	setp.gt.f32 	%p127, %f191, %f58;
	mov.u64 	%rd311, %rd62;
	mov.f32 	%f204, %f58;
	@%p127 bra 	$L__BB4_68;
	setp.lt.s64 	%p128, %rd298, %rd62;
	min.s64 	%rd311, %rd298, %rd62;
	selp.f32 	%f204, %f191, %f58, %p128;
$L__BB4_68:
	mov.b32 	%r226, %f204;
	mov.b32 	%r242, 2;
	mov.b32 	%r244, -1;
	// begin inline asm
	shfl.sync.down.b32 %r225, %r226, %r242, %r219, %r244;
	// end inline asm
	mov.b32 	%f61, %r225;
	// begin inline asm
	shfl.sync.down.b32 %r230, %r231, %r242, %r219, %r244;
	// end inline asm
	mov.b64 	{%r236, %r241}, %rd311;
	// begin inline asm
	shfl.sync.down.b32 %r235, %r236, %r242, %r219, %r244;
	// end inline asm
	// begin inline asm
	shfl.sync.down.b32 %r240, %r241, %r242, %r219, %r244;
	// end inline asm
	mov.b64 	%rd65, {%r235, %r240};
	add.s32 	%r245, %r200, 2;
	setp.gt.s32 	%p129, %r245, %r219;
	setp.lt.f32 	%p130, %f204, %f61;
	or.pred  	%p131, %p129, %p130;
	mov.u64 	%rd312, %rd311;
	mov.f32 	%f205, %f204;
	@%p131 bra 	$L__BB4_71;
	setp.gt.f32 	%p132, %f204, %f61;
	mov.u64 	%rd312, %rd65;
	mov.f32 	%f205, %f61;
	@%p132 bra 	$L__BB4_71;
	setp.lt.s64 	%p133, %rd311, %rd65;
	min.s64 	%rd312, %rd311, %rd65;
	selp.f32 	%f205, %f204, %f61, %p133;
$L__BB4_71:
	mov.b32 	%r247, %f205;
	mov.b32 	%r263, 4;
	mov.b32 	%r265, -1;
	// begin inline asm
	shfl.sync.down.b32 %r246, %r247, %r263, %r219, %r265;
	// end inline asm
	mov.b32 	%f64, %r246;
	// begin inline asm
	shfl.sync.down.b32 %r251, %r252, %r263, %r219, %r265;
	// end inline asm
	mov.b64 	{%r257, %r262}, %rd312;
	// begin inline asm
	shfl.sync.down.b32 %r256, %r257, %r263, %r219, %r265;
	// end inline asm
	// begin inline asm
	shfl.sync.down.b32 %r261, %r262, %r263, %r219, %r265;
	// end inline asm
	mov.b64 	%rd68, {%r256, %r261};
	add.s32 	%r266, %r200, 4;
	setp.gt.s32 	%p134, %r266, %r219;
	setp.lt.f32 	%p135, %f205, %f64;
	or.pred  	%p136, %p134, %p135;
	mov.f32 	%f206, %f205;
	mov.u64 	%rd313, %rd312;
	@%p136 bra 	$L__BB4_74;
	setp.gt.f32 	%p137, %f205, %f64;
	mov.f32 	%f206, %f64;
	mov.u64 	%rd313, %rd68;
	@%p137 bra 	$L__BB4_74;
	setp.lt.s64 	%p138, %rd312, %rd68;
	selp.f32 	%f206, %f205, %f64, %p138;
	min.s64 	%rd313, %rd312, %rd68;
$L__BB4_74:
	mov.b32 	%r268, %f206;
	mov.b32 	%r284, 8;
	mov.b32 	%r286, -1;
	// begin inline asm
	shfl.sync.down.b32 %r267, %r268, %r284, %r219, %r286;
	// end inline asm
	mov.b32 	%f67, %r267;
	// begin inline asm
	shfl.sync.down.b32 %r272, %r273, %r284, %r219, %r286;
	// end inline asm
	mov.b64 	{%r278, %r283}, %rd313;
	// begin inline asm
	shfl.sync.down.b32 %r277, %r278, %r284, %r219, %r286;
	// end inline asm
	// begin inline asm
	shfl.sync.down.b32 %r282, %r283, %r284, %r219, %r286;
	// end inline asm
	mov.b64 	%rd71, {%r277, %r282};
	add.s32 	%r287, %r200, 8;
	setp.gt.s32 	%p139, %r287, %r219;
	setp.lt.f32 	%p140, %f206, %f67;
	or.pred  	%p141, %p139, %p140;
	mov.f32 	%f207, %f206;
	mov.u64 	%rd314, %rd313;
	@%p141 bra 	$L__BB4_77;
	setp.gt.f32 	%p142, %f206, %f67;
	mov.f32 	%f207, %f67;
	mov.u64 	%rd314, %rd71;
	@%p142 bra 	$L__BB4_77;
	setp.lt.s64 	%p143, %rd313, %rd71;
	selp.f32 	%f207, %f206, %f67, %p143;
	min.s64 	%rd314, %rd313, %rd71;
$L__BB4_77:
	mov.b32 	%r289, %f207;
	mov.b32 	%r305, 16;
	mov.b32 	%r307, -1;
	// begin inline asm
	shfl.sync.down.b32 %r288, %r289, %r305, %r219, %r307;
	// end inline asm
	mov.b32 	%f70, %r288;
	// begin inline asm
	shfl.sync.down.b32 %r293, %r294, %r305, %r219, %r307;
	// end inline asm
	mov.b64 	{%r299, %r304}, %rd314;
	// begin inline asm
	shfl.sync.down.b32 %r298, %r299, %r305, %r219, %r307;
	// end inline asm
	// begin inline asm
	shfl.sync.down.b32 %r303, %r304, %r305, %r219, %r307;
	// end inline asm
	mov.b64 	%rd74, {%r298, %r303};
	add.s32 	%r308, %r200, 16;
	setp.gt.s32 	%p144, %r308, %r219;
	setp.lt.f32 	%p145, %f207, %f70;
	or.pred  	%p146, %p144, %p145;
	mov.f32 	%f247, %f207;
	mov.u64 	%rd355, %rd314;
	@%p146 bra 	$L__BB4_80;
	setp.gt.f32 	%p147, %f207, %f70;
	mov.f32 	%f247, %f70;
	mov.u64 	%rd355, %rd74;
	@%p147 bra 	$L__BB4_80;
	setp.lt.s64 	%p148, %rd314, %rd74;
	selp.f32 	%f247, %f207, %f70, %p148;
	min.s64 	%rd355, %rd314, %rd74;
$L__BB4_80:
	setp.ne.s32 	%p149, %r200, 0;
	@%p149 bra 	$L__BB4_82;
	shr.u32 	%r309, %r1, 1;
	and.b32  	%r310, %r309, 496;
	mov.u32 	%r311, _ZN6thrust24THRUST_300001_SM_1000_NS8cuda_cub4core6detail5shmemE;
	add.s32 	%r312, %r311, %r310;
	st.shared.f32 	[%r312+8], %f247;
	st.shared.u64 	[%r312+16], %rd355;
$L__BB4_82:
	bar.sync 	0;
	setp.ne.s32 	%p150, %r1, 0;
	@%p150 bra 	$L__BB4_203;
	setp.lt.s32 	%p151, %r37, 33;
	mov.f32 	%f209, %f247;
	mov.u64 	%rd316, %rd355;
	@%p151 bra 	$L__BB4_87;
	ld.shared.f32 	%f73, [_ZN6thrust24THRUST_300001_SM_1000_NS8cuda_cub4core6detail5shmemE+24];
	ld.shared.u64 	%rd77, [_ZN6thrust24THRUST_300001_SM_1000_NS8cuda_cub4core6detail5shmemE+32];
	setp.lt.f32 	%p152, %f247, %f73;
	mov.f32 	%f209, %f247;
	mov.u64 	%rd316, %rd355;
	@%p152 bra 	$L__BB4_87;
	setp.lt.f32 	%p153, %f73, %f247;
	mov.f32 	%f209, %f73;
	mov.u64 	%rd316, %rd77;
	@%p153 bra 	$L__BB4_87;
	setp.lt.s64 	%p154, %rd355, %rd77;
	selp.f32 	%f209, %f247, %f73, %p154;
	min.s64 	%rd316, %rd355, %rd77;
$L__BB4_87:
	setp.lt.s32 	%p155, %r37, 65;
	mov.f32 	%f210, %f209;
	mov.u64 	%rd317, %rd316;
	@%p155 bra 	$L__BB4_91;
	ld.shared.f32 	%f76, [_ZN6thrust24THRUST_300001_SM_1000_NS8cuda_cub4core6detail5shmemE+40];
	ld.shared.u64 	%rd80, [_ZN6thrust24THRUST_300001_SM_1000_NS8cuda_cub4core6detail5shmemE+48];
	setp.lt.f32 	%p156, %f209, %f76;
	mov.f32 	%f210, %f209;
	mov.u64 	%rd317, %rd316;
	@%p156 bra 	$L__BB4_91;
	setp.lt.f32 	%p157, %f76, %f209;
	mov.f32 	%f210, %f76;
	mov.u64 	%rd317, %rd80;
	@%p157 bra 	$L__BB4_91;
	setp.lt.s64 	%p158, %rd316, %rd80;
	selp.f32 	%f210, %f209, %f76, %p158;
	min.s64 	%rd317, %rd316, %rd80;
$L__BB4_91:
	setp.lt.s32 	%p159, %r37, 97;
	mov.f32 	%f211, %f210;
	mov.u64 	%rd318, %rd317;
	@%p159 bra 	$L__BB4_95;
	ld.shared.f32 	%f79, [_ZN6thrust24THRUST_300001_SM_1000_NS8cuda_cub4core6detail5shmemE+56];
	ld.shared.u64 	%rd83, [_ZN6thrust24THRUST_300001_SM_1000_NS8cuda_cub4core6detail5shmemE+64];
	setp.lt.f32 	%p160, %f210, %f79;
	mov.f32 	%f211, %f210;
	mov.u64 	%rd318, %rd317;
	@%p160 bra 	$L__BB4_95;
	setp.lt.f32 	%p161, %f79, %f210;
	mov.f32 	%f211, %f79;
	mov.u64 	%rd318, %rd83;
	@%p161 bra 	$L__BB4_95;
	setp.lt.s64 	%p162, %rd317, %rd83;
	selp.f32 	%f211, %f210, %f79, %p162;
	min.s64 	%rd318, %rd317, %rd83;
$L__BB4_95:
	setp.lt.s32 	%p163, %r37, 129;
	mov.f32 	%f212, %f211;
	mov.u64 	%rd319, %rd318;
	@%p163 bra 	$L__BB4_99;
	ld.shared.f32 	%f82, [_ZN6thrust24THRUST_300001_SM_1000_NS8cuda_cub4core6detail5shmemE+72];
	ld.shared.u64 	%rd86, [_ZN6thrust24THRUST_300001_SM_1000_NS8cuda_cub4core6detail5shmemE+80];
	setp.lt.f32 	%p164, %f211, %f82;
	mov.f32 	%f212, %f211;
	mov.u64 	%rd319, %rd318;
	@%p164 bra 	$L__BB4_99;
	setp.lt.f32 	%p165, %f82, %f211;
	mov.f32 	%f212, %f82;
	mov.u64 	%rd319, %rd86;
	@%p165 bra 	$L__BB4_99;
	setp.lt.s64 	%p166, %rd318, %rd86;
	selp.f32 	%f212, %f211, %f82, %p166;
	min.s64 	%rd319, %rd318, %rd86;
$L__BB4_99:
	setp.lt.s32 	%p167, %r37, 161;
	mov.f32 	%f213, %f212;
	mov.u64 	%rd320, %rd319;
	@%p167 bra 	$L__BB4_103;
	ld.shared.f32 	%f85, [_ZN6thrust24THRUST_300001_SM_1000_NS8cuda_cub4core6detail5shmemE+88];
	ld.shared.u64 	%rd89, [_ZN6thrust24THRUST_300001_SM_1000_NS8cuda_cub4core6detail5shmemE+96];
	setp.lt.f32 	%p168, %f212, %f85;
	mov.f32 	%f213, %f212;
	mov.u64 	%rd320, %rd319;
	@%p168 bra 	$L__BB4_103;
	setp.lt.f32 	%p169, %f85, %f212;
	mov.f32 	%f213, %f85;
	mov.u64 	%rd320, %rd89;
	@%p169 bra 	$L__BB4_103;
	setp.lt.s64 	%p170, %rd319, %rd89;
	selp.f32 	%f213, %f212, %f85, %p170;
	min.s64 	%rd320, %rd319, %rd89;
$L__BB4_103:
	setp.lt.s32 	%p171, %r37, 193;
	mov.f32 	%f214, %f213;
	mov.u64 	%rd321, %rd320;
	@%p171 bra 	$L__BB4_107;
	ld.shared.f32 	%f88, [_ZN6thrust24THRUST_300001_SM_1000_NS8cuda_cub4core6detail5shmemE+104];
	ld.shared.u64 	%rd92, [_ZN6thrust24THRUST_300001_SM_1000_NS8cuda_cub4core6detail5shmemE+112];
	setp.lt.f32 	%p172, %f213, %f88;
	mov.f32 	%f214, %f213;
	mov.u64 	%rd321, %rd320;
	@%p172 bra 	$L__BB4_107;
	setp.lt.f32 	%p173, %f88, %f213;
	mov.f32 	%f214, %f88;
	mov.u64 	%rd321, %rd92;
	@%p173 bra 	$L__BB4_107;
	setp.lt.s64 	%p174, %rd320, %rd92;
	selp.f32 	%f214, %f213, %f88, %p174;
	min.s64 	%rd321, %rd320, %rd92;
$L__BB4_107:
	setp.lt.s32 	%p175, %r37, 225;
	mov.f32 	%f247, %f214;
	mov.u64 	%rd355, %rd321;
	@%p175 bra 	$L__BB4_203;
	ld.shared.f32 	%f91, [_ZN6thrust24THRUST_300001_SM_1000_NS8cuda_cub4core6detail5shmemE+120];
	ld.shared.u64 	%rd95, [_ZN6thrust24THRUST_300001_SM_1000_NS8cuda_cub4core6detail5shmemE+128];
	setp.lt.f32 	%p176, %f214, %f91;
	mov.f32 	%f247, %f214;
	mov.u64 	%rd355, %rd321;
	@%p176 bra 	$L__BB4_203;
	setp.lt.f32 	%p177, %f91, %f214;
	mov.f32 	%f247, %f91;
	mov.u64 	%rd355, %rd95;
	@%p177 bra 	$L__BB4_203;
	setp.lt.s64 	%p178, %rd321, %rd95;
	selp.f32 	%f247, %f214, %f91, %p178;
	min.s64 	%rd355, %rd321, %rd95;
	bra.uni 	$L__BB4_203;
$L__BB4_111:
	mov.u32 	%r16, %tid.x;
	mul.wide.u32 	%rd208, %r16, 16;
	add.s64 	%rd189, %rd186, %rd208;
	// begin inline asm
	ld.global.nc.u64 %rd188, [%rd189];
	// end inline asm
	mov.b64 	{%r38, %r39}, %rd188;
	mov.b32 	%f93, %r38;
	add.s64 	%rd191, %rd189, 8;
	// begin inline asm
	ld.global.nc.u64 %rd190, [%rd191];
	// end inline asm
	add.s64 	%rd193, %rd189, 4096;
	// begin inline asm
	ld.global.nc.u64 %rd192, [%rd193];
	// end inline asm
	mov.b64 	{%r40, %r41}, %rd192;
	mov.b32 	%f94, %r40;
	add.s64 	%rd195, %rd189, 4104;
	// begin inline asm
	ld.global.nc.u64 %rd194, [%rd195];
	// end inline asm
	add.s64 	%rd197, %rd189, 8192;
	// begin inline asm
	ld.global.nc.u64 %rd196, [%rd197];
	// end inline asm
	mov.b64 	{%r42, %r43}, %rd196;
	mov.b32 	%f95, %r42;
	add.s64 	%rd199, %rd189, 8200;
	// begin inline asm
	ld.global.nc.u64 %rd198, [%rd199];
	// end inline asm
	add.s64 	%rd201, %rd189, 12288;
	// begin inline asm
	ld.global.nc.u64 %rd200, [%rd201];
	// end inline asm
	mov.b64 	{%r44, %r45}, %rd200;
	mov.b32 	%f96, %r44;
	add.s64 	%rd203, %rd189, 12296;
	// begin inline asm
	ld.global.nc.u64 %rd202, [%rd203];
	// end inline asm
	add.s64 	%rd205, %rd189, 16384;
	// begin inline asm
	ld.global.nc.u64 %rd204, [%rd205];
	// end inline asm
	mov.b64 	{%r46, %r47}, %rd204;
	mov.b32 	%f97, %r46;
	add.s64 	%rd207, %rd189, 16392;
	// begin inline asm
	ld.global.nc.u64 %rd206, [%rd207];
	// end inline asm
	setp.lt.f32 	%p3, %f93, %f94;
	mov.f32 	%f215, %f93;
	mov.u64 	%rd322, %rd190;
	@%p3 bra 	$L__BB4_114;
	setp.lt.f32 	%p4, %f94, %f93;
	mov.f32 	%f215, %f94;
	mov.u64 	%rd322, %rd194;
	@%p4 bra 	$L__BB4_114;
	setp.lt.s64 	%p5, %rd190, %rd194;
	selp.f32 	%f215, %f93, %f94, %p5;
	min.s64 	%rd322, %rd190, %rd194;
$L__BB4_114:
	setp.lt.f32 	%p6, %f215, %f95;
	mov.f32 	%f216, %f215;
	mov.u64 	%rd323, %rd322;
	@%p6 bra 	$L__BB4_117;
	setp.lt.f32 	%p7, %f95, %f215;
	mov.f32 	%f216, %f95;
	mov.u64 	%rd323, %rd198;
	@%p7 bra 	$L__BB4_117;
	setp.lt.s64 	%p8, %rd322, %rd198;
	selp.f32 	%f216, %f215, %f95, %p8;
	min.s64 	%rd323, %rd322, %rd198;
$L__BB4_117:
	setp.lt.f32 	%p9, %f216, %f96;
	mov.f32 	%f217, %f216;
	mov.u64 	%rd324, %rd323;
	@%p9 bra 	$L__BB4_120;
	setp.lt.f32 	%p10, %f96, %f216;
	mov.f32 	%f217, %f96;
	mov.u64 	%rd324, %rd202;
	@%p10 bra 	$L__BB4_120;
	setp.lt.s64 	%p11, %rd323, %rd202;
	selp.f32 	%f217, %f216, %f96, %p11;
	min.s64 	%rd324, %rd323, %rd202;
$L__BB4_120:
	setp.lt.f32 	%p12, %f217, %f97;
	mov.f32 	%f234, %f217;
	mov.u64 	%rd342, %rd324;
	@%p12 bra 	$L__BB4_123;
	setp.lt.f32 	%p13, %f97, %f217;
	mov.f32 	%f234, %f97;
	mov.u64 	%rd342, %rd206;
	@%p13 bra 	$L__BB4_123;
	setp.lt.s64 	%p14, %rd324, %rd206;
	selp.f32 	%f234, %f217, %f97, %p14;
	min.s64 	%rd342, %rd324, %rd206;
$L__BB4_123:
	setp.lt.u32 	%p15, %r37, 2560;
	mov.b32 	%r425, 1280;
	@%p15 bra 	$L__BB4_141;
	mov.b32 	%r425, 1280;
$L__BB4_125:
	mov.u32 	%r17, %r425;
	add.s32 	%r50, %r17, %r16;
	mul.wide.u32 	%rd229, %r50, 16;
	add.s64 	%rd210, %rd186, %rd229;
	// begin inline asm
	ld.global.nc.u64 %rd209, [%rd210];
	// end inline asm
	mov.b64 	{%r51, %r52}, %rd209;
	mov.b32 	%f107, %r51;
	add.s64 	%rd212, %rd210, 8;
	// begin inline asm
	ld.global.nc.u64 %rd211, [%rd212];
	// end inline asm
	add.s64 	%rd214, %rd210, 4096;
	// begin inline asm
	ld.global.nc.u64 %rd213, [%rd214];
	// end inline asm
	mov.b64 	{%r53, %r54}, %rd213;
	mov.b32 	%f108, %r53;
	add.s64 	%rd216, %rd210, 4104;
	// begin inline asm
	ld.global.nc.u64 %rd215, [%rd216];
	// end inline asm
	add.s64 	%rd218, %rd210, 8192;
	// begin inline asm
	ld.global.nc.u64 %rd217, [%rd218];
	// end inline asm
	mov.b64 	{%r55, %r56}, %rd217;
	mov.b32 	%f109, %r55;
	add.s64 	%rd220, %rd210, 8200;
	// begin inline asm
	ld.global.nc.u64 %rd219, [%rd220];
	// end inline asm
	add.s64 	%rd222, %rd210, 12288;
	// begin inline asm
	ld.global.nc.u64 %rd221, [%rd222];
	// end inline asm
	mov.b64 	{%r57, %r58}, %rd221;
	mov.b32 	%f110, %r57;
	add.s64 	%rd224, %rd210, 12296;
	// begin inline asm
	ld.global.nc.u64 %rd223, [%rd224];
	// end inline asm
	add.s64 	%rd226, %rd210, 16384;
	// begin inline asm
	ld.global.nc.u64 %rd225, [%rd226];
	// end inline asm
	mov.b64 	{%r59, %r60}, %rd225;
	mov.b32 	%f111, %r59;
	add.s64 	%rd228, %rd210, 16392;
	// begin inline asm
	ld.global.nc.u64 %rd227, [%rd228];
	// end inline asm
	setp.lt.f32 	%p16, %f234, %f107;
	mov.f32 	%f220, %f234;
	mov.u64 	%rd327, %rd342;
	@%p16 bra 	$L__BB4_128;
	setp.lt.f32 	%p17, %f107, %f234;
	mov.f32 	%f220, %f107;
	mov.u64 	%rd327, %rd211;
	@%p17 bra 	$L__BB4_128;
	setp.lt.s64 	%p18, %rd342, %rd211;
	selp.f32 	%f220, %f234, %f107, %p18;
	min.s64 	%rd327, %rd342, %rd211;
$L__BB4_128:
	setp.lt.f32 	%p19, %f220, %f108;
	mov.f32 	%f221, %f220;
	mov.u64 	%rd328, %rd327;
	@%p19 bra 	$L__BB4_131;
	setp.lt.f32 	%p20, %f108, %f220;
	mov.f32 	%f221, %f108;
	mov.u64 	%rd328, %rd215;
	@%p20 bra 	$L__BB4_131;
	setp.lt.s64 	%p21, %rd327, %rd215;
	selp.f32 	%f221, %f220, %f108, %p21;
	min.s64 	%rd328, %rd327, %rd215;
$L__BB4_131:
	setp.lt.f32 	%p22, %f221, %f109;
	mov.f32 	%f222, %f221;
	mov.u64 	%rd329, %rd328;
	@%p22 bra 	$L__BB4_134;
	setp.lt.f32 	%p23, %f109, %f221;
	mov.f32 	%f222, %f109;
	mov.u64 	%rd329, %rd219;
	@%p23 bra 	$L__BB4_134;
	setp.lt.s64 	%p24, %rd328, %rd219;
	selp.f32 	%f222, %f221, %f109, %p24;
	min.s64 	%rd329, %rd328, %rd219;
$L__BB4_134:
	setp.lt.f32 	%p25, %f222, %f110;
	mov.f32 	%f223, %f222;
	mov.u64 	%rd330, %rd329;
	@%p25 bra 	$L__BB4_137;
	setp.lt.f32 	%p26, %f110, %f222;
	mov.f32 	%f223, %f110;
	mov.u64 	%rd330, %rd223;
	@%p26 bra 	$L__BB4_137;
	setp.lt.s64 	%p27, %rd329, %rd223;
	selp.f32 	%f223, %f222, %f110, %p27;
	min.s64 	%rd330, %rd329, %rd223;
$L__BB4_137:
	setp.lt.f32 	%p28, %f223, %f111;
	mov.f32 	%f234, %f223;
	mov.u64 	%rd342, %rd330;
	@%p28 bra 	$L__BB4_140;
	setp.lt.f32 	%p29, %f111, %f223;
	mov.f32 	%f234, %f111;
	mov.u64 	%rd342, %rd227;
	@%p29 bra 	$L__BB4_140;
	setp.lt.s64 	%p30, %rd330, %rd227;
	selp.f32 	%f234, %f223, %f111, %p30;
	min.s64 	%rd342, %rd330, %rd227;
$L__BB4_140:
	add.s32 	%r425, %r17, 1280;
	add.s32 	%r61, %r17, 2560;
	setp.le.s32 	%p31, %r61, %r37;
	@%p31 bra 	$L__BB4_125;
$L__BB4_141:
	setp.le.s32 	%p32, %r37, %r425;
	@%p32 bra 	$L__BB4_164;
	sub.s32 	%r20, %r37, %r425;
	setp.ge.s32 	%p33, %r16, %r20;
	@%p33 bra 	$L__BB4_164;
	not.b32 	%r62, %r16;
	add.s32 	%r63, %r37, %r62;
	sub.s32 	%r21, %r63, %r425;
	and.b32  	%r64, %r21, 768;
	setp.eq.s32 	%p34, %r64, 768;
	mov.u32 	%r429, %r16;
	@%p34 bra 	$L__BB4_149;
	add.s32 	%r427, %r16, %r425;
	shr.u32 	%r65, %r21, 8;
	add.s32 	%r66, %r65, 1;
	and.b32  	%r67, %r66, 3;
	neg.s32 	%r426, %r67;
	mov.u32 	%r429, %r16;
$L__BB4_145:
	.pragma "nounroll";
	mov.u64 	%rd127, %rd342;
	mov.f32 	%f123, %f234;
	mul.wide.u32 	%rd235, %r427, 16;
	add.s64 	%rd232, %rd186, %rd235;
	// begin inline asm
	ld.global.nc.u64 %rd231, [%rd232];
	// end inline asm
	mov.b64 	{%r68, %r69}, %rd231;
	mov.b32 	%f124, %r68;
	add.s64 	%rd234, %rd232, 8;
	// begin inline asm
	ld.global.nc.u64 %rd233, [%rd234];
	// end inline asm
	setp.lt.f32 	%p35, %f123, %f124;
	@%p35 bra 	$L__BB4_148;
	setp.lt.f32 	%p36, %f124, %f123;
	mov.f32 	%f234, %f124;
	mov.u64 	%rd342, %rd233;
	@%p36 bra 	$L__BB4_148;
	setp.lt.s64 	%p37, %rd127, %rd233;
	selp.f32 	%f234, %f123, %f124, %p37;
	min.s64 	%rd342, %rd127, %rd233;
$L__BB4_148:
	add.s32 	%r429, %r429, 256;
	add.s32 	%r427, %r427, 256;
	add.s32 	%r426, %r426, 1;
	setp.ne.s32 	%p38, %r426, 0;
	@%p38 bra 	$L__BB4_145;
$L__BB4_149:
	setp.lt.u32 	%p39, %r21, 768;
	@%p39 bra 	$L__BB4_164;
	cvt.u64.u32 	%rd236, %r429;
	cvt.u64.u32 	%rd237, %r425;
	add.s64 	%rd238, %rd236, %rd237;
	shl.b64 	%rd239, %rd238, 4;
	add.s64 	%rd240, %rd239, %rd186;
	add.s64 	%rd337, %rd240, 12296;
	add.s32 	%r430, %r429, %r425;
$L__BB4_151:
	mul.wide.u32 	%rd245, %r430, 16;
	add.s64 	%rd242, %rd186, %rd245;
	// begin inline asm
	ld.global.nc.u64 %rd241, [%rd242];
	// end inline asm
	mov.b64 	{%r70, %r71}, %rd241;
	mov.b32 	%f130, %r70;
	add.s64 	%rd244, %rd242, 8;
	// begin inline asm
	ld.global.nc.u64 %rd243, [%rd244];
	// end inline asm
	setp.lt.f32 	%p40, %f234, %f130;
	mov.f32 	%f231, %f234;
	mov.u64 	%rd339, %rd342;
	@%p40 bra 	$L__BB4_154;
	setp.lt.f32 	%p41, %f130, %f234;
	mov.f32 	%f231, %f130;
	mov.u64 	%rd339, %rd243;
	@%p41 bra 	$L__BB4_154;
	setp.lt.s64 	%p42, %rd342, %rd243;
	selp.f32 	%f231, %f234, %f130, %p42;
	min.s64 	%rd339, %rd342, %rd243;
$L__BB4_154:
	add.s64 	%rd247, %rd337, -8200;
	// begin inline asm
	ld.global.nc.u64 %rd246, [%rd247];
	// end inline asm
	mov.b64 	{%r72, %r73}, %rd246;
	mov.b32 	%f133, %r72;
	add.s64 	%rd249, %rd337, -8192;
	// begin inline asm
	ld.global.nc.u64 %rd248, [%rd249];
	// end inline asm
	setp.lt.f32 	%p43, %f231, %f133;
	mov.f32 	%f232, %f231;
	mov.u64 	%rd340, %rd339;
	@%p43 bra 	$L__BB4_157;
	setp.lt.f32 	%p44, %f133, %f231;
	mov.f32 	%f232, %f133;
	mov.u64 	%rd340, %rd248;
	@%p44 bra 	$L__BB4_157;
	setp.lt.s64 	%p45, %rd339, %rd248;
	selp.f32 	%f232, %f231, %f133, %p45;
	min.s64 	%rd340, %rd339, %rd248;
$L__BB4_157:
	add.s64 	%rd251, %rd337, -4104;
	// begin inline asm
	ld.global.nc.u64 %rd250, [%rd251];
	// end inline asm
	mov.b64 	{%r74, %r75}, %rd250;
	mov.b32 	%f136, %r74;
	add.s64 	%rd253, %rd337, -4096;
	// begin inline asm
	ld.global.nc.u64 %rd252, [%rd253];
	// end inline asm
	setp.lt.f32 	%p46, %f232, %f136;
	mov.f32 	%f233, %f232;
	mov.u64 	%rd341, %rd340;
	@%p46 bra 	$L__BB4_160;
	setp.lt.f32 	%p47, %f136, %f232;
	mov.f32 	%f233, %f136;
	mov.u64 	%rd341, %rd252;
	@%p47 bra 	$L__BB4_160;
	setp.lt.s64 	%p48, %rd340, %rd252;
	selp.f32 	%f233, %f232, %f136, %p48;
	min.s64 	%rd341, %rd340, %rd252;
$L__BB4_160:
	add.s64 	%rd255, %rd337, -8;
	// begin inline asm
	ld.global.nc.u64 %rd254, [%rd255];
	// end inline asm
	mov.b64 	{%r76, %r77}, %rd254;
	mov.b32 	%f139, %r76;
	// begin inline asm
	ld.global.nc.u64 %rd256, [%rd337];
	// end inline asm
	setp.lt.f32 	%p49, %f233, %f139;
	mov.f32 	%f234, %f233;
	mov.u64 	%rd342, %rd341;
	@%p49 bra 	$L__BB4_163;
	setp.lt.f32 	%p50, %f139, %f233;
	mov.f32 	%f234, %f139;
	mov.u64 	%rd342, %rd256;
	@%p50 bra 	$L__BB4_163;
	setp.lt.s64 	%p51, %rd341, %rd256;
	selp.f32 	%f234, %f233, %f139, %p51;
	min.s64 	%rd342, %rd341, %rd256;
$L__BB4_163:
	add.s32 	%r429, %r429, 1024;
	add.s64 	%rd337, %rd337, 16384;
	add.s32 	%r430, %r430, 1024;
	setp.lt.s32 	%p52, %r429, %r20;
	@%p52 bra 	$L__BB4_151;
$L__BB4_164:
	// begin inline asm
	mov.u32 %r78, %laneid;
	// end inline asm
	mov.b32 	%r80, %f234;
	mov.b32 	%r96, 1;
	mov.b32 	%r97, 31;
	mov.b32 	%r98, -1;
	// begin inline asm
	shfl.sync.down.b32 %r79, %r80, %r96, %r97, %r98;
	// end inline asm
	mov.b32 	%f143, %r79;
	// begin inline asm
	shfl.sync.down.b32 %r84, %r85, %r96, %r97, %r98;
	// end inline asm
	mov.b64 	{%r90, %r95}, %rd342;
	// begin inline asm
	shfl.sync.down.b32 %r89, %r90, %r96, %r97, %r98;
	// end inline asm
	// begin inline asm
	shfl.sync.down.b32 %r94, %r95, %r96, %r97, %r98;
	// end inline asm
	mov.b64 	%rd150, {%r89, %r94};
	setp.gt.s32 	%p53, %r78, 30;
	setp.lt.f32 	%p54, %f234, %f143;
	or.pred  	%p55, %p53, %p54;
	mov.f32 	%f236, %f234;
	mov.u64 	%rd344, %rd342;
	@%p55 bra 	$L__BB4_167;
	setp.gt.f32 	%p56, %f234, %f143;
	mov.f32 	%f236, %f143;
	mov.u64 	%rd344, %rd150;
	@%p56 bra 	$L__BB4_167;
	setp.lt.s64 	%p57, %rd342, %rd150;
	selp.f32 	%f236, %f234, %f143, %p57;
	min.s64 	%rd344, %rd342, %rd150;
$L__BB4_167:
	mov.b32 	%r100, %f236;
	mov.b32 	%r116, 2;
	mov.b32 	%r117, 31;
	mov.b32 	%r118, -1;
	// begin inline asm
	shfl.sync.down.b32 %r99, %r100, %r116, %r117, %r118;
	// end inline asm
	mov.b32 	%f146, %r99;
	// begin inline asm
	shfl.sync.down.b32 %r104, %r105, %r116, %r117, %r118;
	// end inline asm
	mov.b64 	{%r110, %r115}, %rd344;
	// begin inline asm
	shfl.sync.down.b32 %r109, %r110, %r116, %r117, %r118;
	// end inline asm
	// begin inline asm
	shfl.sync.down.b32 %r114, %r115, %r116, %r117, %r118;
	// end inline asm
	mov.b64 	%rd153, {%r109, %r114};
	setp.gt.s32 	%p58, %r78, 29;
	setp.lt.f32 	%p59, %f236, %f146;
	or.pred  	%p60, %p58, %p59;
	mov.f32 	%f237, %f236;
	mov.u64 	%rd345, %rd344;
	@%p60 bra 	$L__BB4_170;
	setp.gt.f32 	%p61, %f236, %f146;
	mov.f32 	%f237, %f146;
	mov.u64 	%rd345, %rd153;
	@%p61 bra 	$L__BB4_170;
	setp.lt.s64 	%p62, %rd344, %rd153;
	selp.f32 	%f237, %f236, %f146, %p62;
	min.s64 	%rd345, %rd344, %rd153;
$L__BB4_170:
	mov.b32 	%r120, %f237;
	mov.b32 	%r136, 4;
	mov.b32 	%r137, 31;
	mov.b32 	%r138, -1;
	// begin inline asm
	shfl.sync.down.b32 %r119, %r120, %r136, %r137, %r138;
	// end inline asm
	mov.b32 	%f149, %r119;
	// begin inline asm
	shfl.sync.down.b32 %r124, %r125, %r136, %r137, %r138;
	// end inline asm
	mov.b64 	{%r130, %r135}, %rd345;
	// begin inline asm
	shfl.sync.down.b32 %r129, %r130, %r136, %r137, %r138;
	// end inline asm
	// begin inline asm
	shfl.sync.down.b32 %r134, %r135, %r136, %r137, %r138;
	// end inline asm
	mov.b64 	%rd156, {%r129, %r134};
	setp.gt.s32 	%p63, %r78, 27;
	setp.lt.f32 	%p64, %f237, %f149;
	or.pred  	%p65, %p63, %p64;
	mov.f32 	%f238, %f237;
	mov.u64 	%rd346, %rd345;
	@%p65 bra 	$L__BB4_173;
	setp.gt.f32 	%p66, %f237, %f149;
	mov.f32 	%f238, %f149;
	mov.u64 	%rd346, %rd156;
	@%p66 bra 	$L__BB4_173;
	setp.lt.s64 	%p67, %rd345, %rd156;
	selp.f32 	%f238, %f237, %f149, %p67;
	min.s64 	%rd346, %rd345, %rd156;
$L__BB4_173:
	mov.b32 	%r140, %f238;
	mov.b32 	%r156, 8;
	mov.b32 	%r157, 31;
	mov.b32 	%r158, -1;
	// begin inline asm
	shfl.sync.down.b32 %r139, %r140, %r156, %r157, %r158;
	// end inline asm
	mov.b32 	%f152, %r139;
	// begin inline asm
	shfl.sync.down.b32 %r144, %r145, %r156, %r157, %r158;
	// end inline asm
	mov.b64 	{%r150, %r155}, %rd346;
	// begin inline asm
	shfl.sync.down.b32 %r149, %r150, %r156, %r157, %r158;
	// end inline asm
	// begin inline asm
	shfl.sync.down.b32 %r154, %r155, %r156, %r157, %r158;
	// end inline asm
	mov.b64 	%rd159, {%r149, %r154};
	setp.gt.s32 	%p68, %r78, 23;
	setp.lt.f32 	%p69, %f238, %f152;
	or.pred  	%p70, %p68, %p69;
	mov.f32 	%f239, %f238;
	mov.u64 	%rd347, %rd346;
	@%p70 bra 	$L__BB4_176;
	setp.gt.f32 	%p71, %f238, %f152;
	mov.f32 	%f239, %f152;
	mov.u64 	%rd347, %rd159;
	@%p71 bra 	$L__BB4_176;
	setp.lt.s64 	%p72, %rd346, %rd159;
	selp.f32 	%f239, %f238, %f152, %p72;
	min.s64 	%rd347, %rd346, %rd159;
$L__BB4_176:
	mov.b32 	%r160, %f239;
	mov.b32 	%r176, 16;
	mov.b32 	%r177, 31;
	mov.b32 	%r178, -1;
	// begin inline asm
	shfl.sync.down.b32 %r159, %r160, %r176, %r177, %r178;
	// end inline asm
	mov.b32 	%f155, %r159;
	// begin inline asm
	shfl.sync.down.b32 %r164, %r165, %r176, %r177, %r178;
	// end inline asm
	mov.b64 	{%r170, %r175}, %rd347;
	// begin inline asm
	shfl.sync.down.b32 %r169, %r170, %r176, %r177, %r178;
	// end inline asm
	// begin inline asm
	shfl.sync.down.b32 %r174, %r175, %r176, %r177, %r178;
	// end inline asm
	mov.b64 	%rd162, {%r169, %r174};
	setp.gt.s32 	%p73, %r78, 15;
	setp.lt.f32 	%p74, %f239, %f155;
	or.pred  	%p75, %p73, %p74;
	mov.f32 	%f247, %f239;
	mov.u64 	%rd355, %rd347;
	@%p75 bra 	$L__BB4_179;
	setp.gt.f32 	%p76, %f239, %f155;
	mov.f32 	%f247, %f155;
	mov.u64 	%rd355, %rd162;
	@%p76 bra 	$L__BB4_179;
	setp.lt.s64 	%p77, %rd347, %rd162;
	selp.f32 	%f247, %f239, %f155, %p77;
	min.s64 	%rd355, %rd347, %rd162;
$L__BB4_179:
	setp.ne.s32 	%p78, %r78, 0;
	@%p78 bra 	$L__BB4_181;
	shr.u32 	%r179, %r16, 1;
	and.b32  	%r180, %r179, 496;
	mov.u32 	%r181, _ZN6thrust24THRUST_300001_SM_1000_NS8cuda_cub4core6detail5shmemE;
	add.s32 	%r182, %r181, %r180;
	st.shared.f32 	[%r182+8], %f247;
	st.shared.u64 	[%r182+16], %rd355;
$L__BB4_181:
	bar.sync 	0;
	setp.ne.s32 	%p79, %r16, 0;
	@%p79 bra 	$L__BB4_203;
	ld.shared.f32 	%f158, [_ZN6thrust24THRUST_300001_SM_1000_NS8cuda_cub4core6detail5shmemE+24];
	ld.shared.u64 	%rd165, [_ZN6thrust24THRUST_300001_SM_1000_NS8cuda_cub4core6detail5shmemE+32];
	setp.lt.f32 	%p80, %f247, %f158;
	mov.f32 	%f241, %f247;
	mov.u64 	%rd349, %rd355;
	@%p80 bra 	$L__BB4_185;
	setp.lt.f32 	%p81, %f158, %f247;
	mov.f32 	%f241, %f158;
	mov.u64 	%rd349, %rd165;
	@%p81 bra 	$L__BB4_185;
	setp.lt.s64 	%p82, %rd355, %rd165;
	selp.f32 	%f241, %f247, %f158, %p82;
	min.s64 	%rd349, %rd355, %rd165;
$L__BB4_185:
	ld.shared.f32 	%f161, [_ZN6thrust24THRUST_300001_SM_1000_NS8cuda_cub4core6detail5shmemE+40];
	ld.shared.u64 	%rd168, [_ZN6thrust24THRUST_300001_SM_1000_NS8cuda_cub4core6detail5shmemE+48];
	setp.lt.f32 	%p83, %f241, %f161;
	mov.f32 	%f242, %f241;
	mov.u64 	%rd350, %rd349;
	@%p83 bra 	$L__BB4_188;
	setp.lt.f32 	%p84, %f161, %f241;
	mov.f32 	%f242, %f161;
	mov.u64 	%rd350, %rd168;
	@%p84 bra 	$L__BB4_188;
	setp.lt.s64 	%p85, %rd349, %rd168;
	selp.f32 	%f242, %f241, %f161, %p85;
	min.s64 	%rd350, %rd349, %rd168;
$L__BB4_188:
	ld.shared.f32 	%f164, [_ZN6thrust24THRUST_300001_SM_1000_NS8cuda_cub4core6detail5shmemE+56];
	ld.shared.u64 	%rd171, [_ZN6thrust24THRUST_300001_SM_1000_NS8cuda_cub4core6detail5shmemE+64];
	setp.lt.f32 	%p86, %f242, %f164;
	mov.f32 	%f243, %f242;
	mov.u64 	%rd351, %rd350;
	@%p86 bra 	$L__BB4_191;
	setp.lt.f32 	%p87, %f164, %f242;
	mov.f32 	%f243, %f164;
	mov.u64 	%rd351, %rd171;
	@%p87 bra 	$L__BB4_191;
	setp.lt.s64 	%p88, %rd350, %rd171;
	selp.f32 	%f243, %f242, %f164, %p88;
	min.s64 	%rd351, %rd350, %rd171;
$L__BB4_191:
	ld.shared.f32 	%f167, [_ZN6thrust24THRUST_300001_SM_1000_NS8cuda_cub4core6detail5shmemE+72];
	ld.shared.u64 	%rd174, [_ZN6thrust24THRUST_300001_SM_1000_NS8cuda_cub4core6detail5shmemE+80];
	setp.lt.f32 	%p89, %f243, %f167;
	mov.f32 	%f244, %f243;
	mov.u64 	%rd352, %rd351;
	@%p89 bra 	$L__BB4_194;
	setp.lt.f32 	%p90, %f167, %f243;
	mov.f32 	%f244, %f167;
	mov.u64 	%rd352, %rd174;
	@%p90 bra 	$L__BB4_194;
	setp.lt.s64 	%p91, %rd351, %rd174;
	selp.f32 	%f244, %f243, %f167, %p91;
	min.s64 	%rd352, %rd351, %rd174;
$L__BB4_194:
	ld.shared.f32 	%f170, [_ZN6thrust24THRUST_300001_SM_1000_NS8cuda_cub4core6detail5shmemE+88];
	ld.shared.u64 	%rd177, [_ZN6thrust24THRUST_300001_SM_1000_NS8cuda_cub4core6detail5shmemE+96];
	setp.lt.f32 	%p92, %f244, %f170;
	mov.f32 	%f245, %f244;
	mov.u64 	%rd353, %rd352;
	@%p92 bra 	$L__BB4_197;
	setp.lt.f32 	%p93, %f170, %f244;
	mov.f32 	%f245, %f170;
	mov.u64 	%rd353, %rd177;
	@%p93 bra 	$L__BB4_197;
	setp.lt.s64 	%p94, %rd352, %rd177;
	selp.f32 	%f245, %f244, %f170, %p94;
	min.s64 	%rd353, %rd352, %rd177;
$L__BB4_197:
	ld.shared.f32 	%f173, [_ZN6thrust24THRUST_300001_SM_1000_NS8cuda_cub4core6detail5shmemE+104];
	ld.shared.u64 	%rd180, [_ZN6thrust24THRUST_300001_SM_1000_NS8cuda_cub4core6detail5shmemE+112];
	setp.lt.f32 	%p95, %f245, %f173;
	mov.f32 	%f246, %f245;
	mov.u64 	%rd354, %rd353;
	@%p95 bra 	$L__BB4_200;
	setp.lt.f32 	%p96, %f173, %f245;
	mov.f32 	%f246, %f173;
	mov.u64 	%rd354, %rd180;
	@%p96 bra 	$L__BB4_200;
	setp.lt.s64 	%p97, %rd353, %rd180;
	selp.f32 	%f246, %f245, %f173, %p97;
	min.s64 	%rd354, %rd353, %rd180;
$L__BB4_200:
	ld.shared.f32 	%f176, [_ZN6thrust24THRUST_300001_SM_1000_NS8cuda_cub4core6detail5shmemE+120];
	ld.shared.u64 	%rd183, [_ZN6thrust24THRUST_300001_SM_1000_NS8cuda_cub4core6detail5shmemE+128];
	setp.lt.f32 	%p98, %f246, %f176;
	mov.f32 	%f247, %f246;
	mov.u64 	%rd355, %rd354;
	@%p98 bra 	$L__BB4_203;
	setp.lt.f32 	%p99, %f176, %f246;
	mov.f32 	%f247, %f176;
	mov.u64 	%rd355, %rd183;
	@%p99 bra 	$L__BB4_203;
	setp.lt.s64 	%p100, %rd354, %rd183;
	selp.f32 	%f247, %f246, %f176, %p100;
	min.s64 	%rd355, %rd354, %rd183;
$L__BB4_203:
	mov.u32 	%r418, %tid.x;
	setp.ne.s32 	%p227, %r418, 0;
	@%p227 bra 	$L__BB4_205;
	cvta.to.global.u64 	%rd287, %rd187;
	st.global.f32 	[%rd287], %f247;
	st.global.u64 	[%rd287+8], %rd355;
$L__BB4_205:
	ret;

}
	// .globl	_ZN6thrust24THRUST_300001_SM_1000_NS8cuda_cub4core6detail13_kernel_agentINS1_8__reduce11ReduceAgentINS0_12zip_iteratorIN4cuda3std3__45tupleIJNS0_6detail15normal_iteratorINS0_10device_ptrIfEEEENS0_17counting_iteratorIlNS0_11use_defaultESI_SI_EEEEEEEPNSB_IJflEEESM_lNS1_9__extrema9arg_min_fIflNSA_4lessIfEEEEEEJSL_SN_lSS_EEEvDpT0_
.visible .entry _ZN6thrust24THRUST_300001_SM_1000_NS8cuda_cub4core6detail13_kernel_agentINS1_8__reduce11ReduceAgentINS0_12zip_iteratorIN4cuda3std3__45tupleIJNS0_6detail15normal_iteratorINS0_10device_ptrIfEEEENS0_17counting_iteratorIlNS0_11use_defaultESI_SI_EEEEEEEPNSB_IJflEEESM_lNS1_9__extrema9arg_min_fIflNSA_4lessIfEEEEEEJSL_SN_lSS_EEEvDpT0_(
	.param .align 8 .b8 _ZN6thrust24THRUST_300001_SM_1000_NS8cuda_cub4core6detail13_kernel_agentINS1_8__reduce11ReduceAgentINS0_12zip_iteratorIN4cuda3std3__45tupleIJNS0_6detail15normal_iteratorINS0_10device_ptrIfEEEENS0_17counting_iteratorIlNS0_11use_defaultESI_SI_EEEEEEEPNSB_IJflEEESM_lNS1_9__extrema9arg_min_fIflNSA_4lessIfEEEEEEJSL_SN_lSS_EEEvDpT0__param_0[16],
	.param .u64 .ptr .align 1 _ZN6thrust24THRUST_300001_SM_1000_NS8cuda_cub4core6detail13_kernel_agentINS1_8__reduce11ReduceAgentINS0_12zip_iteratorIN4cuda3std3__45tupleIJNS0_6detail15normal_iteratorINS0_10device_ptrIfEEEENS0_17counting_iteratorIlNS0_11use_defaultESI_SI_EEEEEEEPNSB_IJflEEESM_lNS1_9__extrema9arg_min_fIflNSA_4lessIfEEEEEEJSL_SN_lSS_EEEvDpT0__param_1,
	.param .u64 _ZN6thrust24THRUST_300001_SM_1000_NS8cuda_cub4core6detail13_kernel_agentINS1_8__reduce11ReduceAgentINS0_12zip_iteratorIN4cuda3std3__45tupleIJNS0_6detail15normal_iteratorINS0_10device_ptrIfEEEENS0_17counting_iteratorIlNS0_11use_defaultESI_SI_EEEEEEEPNSB_IJflEEESM_lNS1_9__extrema9arg_min_fIflNSA_4lessIfEEEEEEJSL_SN_lSS_EEEvDpT0__param_2,
	.param .align 1 .b8 _ZN6thrust24THRUST_300001_SM_1000_NS8cuda_cub4core6detail13_kernel_agentINS1_8__reduce11ReduceAgentINS0_12zip_iteratorIN4cuda3std3__45tupleIJNS0_6detail15normal_iteratorINS0_10device_ptrIfEEEENS0_17counting_iteratorIlNS0_11use_defaultESI_SI_EEEEEEEPNSB_IJflEEESM_lNS1_9__extrema9arg_min_fIflNSA_4lessIfEEEEEEJSL_SN_lSS_EEEvDpT0__param_3[1]
)
.maxntid 256
{
	.reg .pred 	%p<223>;
	.reg .b32 	%r<391>;
	.reg .b32 	%f<243>;
	.reg .b64 	%rd<308>;

	ld.param.u64 	%rd195, [_ZN6thrust24THRUST_300001_SM_1000_NS8cuda_cub4core6detail13_kernel_agentINS1_8__reduce11ReduceAgentINS0_12zip_iteratorIN4cuda3std3__45tupleIJNS0_6detail15normal_iteratorINS0_10device_ptrIfEEEENS0_17counting_iteratorIlNS0_11use_defaultESI_SI_EEEEEEEPNSB_IJflEEESM_lNS1_9__extrema9arg_min_fIflNSA_4lessIfEEEEEEJSL_SN_lSS_EEEvDpT0__param_0+8];
	ld.param.u64 	%rd194, [_ZN6thrust24THRUST_300001_SM_1000_NS8cuda_cub4core6detail13_kernel_agentINS1_8__reduce11ReduceAgentINS0_12zip_iteratorIN4cuda3std3__45tupleIJNS0_6detail15normal_iteratorINS0_10device_ptrIfEEEENS0_17counting_iteratorIlNS0_11use_defaultESI_SI_EEEEEEEPNSB_IJflEEESM_lNS1_9__extrema9arg_min_fIflNSA_4lessIfEEEEEEJSL_SN_lSS_EEEvDpT0__param_0];
	ld.param.u64 	%rd197, [_ZN6thrust24THRUST_300001_SM_1000_NS8cuda_cub4core6detail13_kernel_agentINS1_8__reduce11ReduceAgentINS0_12zip_iteratorIN4cuda3std3__45tupleIJNS0_6detail15normal_iteratorINS0_10device_ptrIfEEEENS0_17counting_iteratorIlNS0_11use_defaultESI_SI_EEEEEEEPNSB_IJflEEESM_lNS1_9__extrema9arg_min_fIflNSA_4lessIfEEEEEEJSL_SN_lSS_EEEvDpT0__param_2];
	setp.eq.s64 	%p1, %rd197, 0;
	@%p1 bra 	$L__BB5_200;
	cvta.to.global.u64 	%rd1, %rd194;
	setp.gt.s64 	%p2, %rd197, 1279;
	@%p2 bra 	$L__BB5_112;
	cvt.u32.u64 	%r1, %rd197;
	mov.u32 	%r2, %tid.x;
	setp.ge.s32 	%p96, %r2, %r1;
	mov.f32 	%f188, 0f00000000;
	mov.b64 	%rd249, 0;
	mov.u32 	%r385, %r2;
	@%p96 bra 	$L__BB5_4;
	cvt.u64.u32 	%rd225, %r2;
	mul.wide.u32 	%rd226, %r2, 4;
	add.s64 	%rd227, %rd1, %rd226;
	add.s64 	%rd249, %rd195, %rd225;
	ld.global.f32 	%f188, [%rd227];
	add.s32 	%r385, %r2, 256;
$L__BB5_4:
	setp.ge.s32 	%p97, %r385, %r1;
	@%p97 bra 	$L__BB5_26;
	not.b32 	%r154, %r385;
	add.s32 	%r5, %r154, %r1;
	and.b32  	%r155, %r5, 768;
	setp.eq.s32 	%p98, %r155, 768;
	@%p98 bra 	$L__BB5_11;
	cvt.u64.u32 	%rd229, %r385;
	add.s64 	%rd240, %rd195, %rd229;
	mul.wide.u32 	%rd230, %r385, 4;
	add.s64 	%rd239, %rd1, %rd230;
	shr.u32 	%r156, %r5, 8;
	add.s32 	%r157, %r156, 1;
	and.b32  	%r158, %r157, 3;
	neg.s32 	%r383, %r158;
$L__BB5_7:
	.pragma "nounroll";
	mov.u64 	%rd9, %rd249;
	mov.f32 	%f3, %f188;
	ld.global.f32 	%f4, [%rd239];
	setp.lt.f32 	%p99, %f3, %f4;
	@%p99 bra 	$L__BB5_10;
	setp.lt.f32 	%p100, %f4, %f3;
	mov.u64 	%rd249, %rd240;
	mov.f32 	%f188, %f4;
	@%p100 bra 	$L__BB5_10;
	setp.lt.s64 	%p101, %rd9, %rd240;
	min.s64 	%rd249, %rd9, %rd240;
	selp.f32 	%f188, %f3, %f4, %p101;
$L__BB5_10:
	add.s32 	%r385, %r385, 256;
	add.s64 	%rd240, %rd240, 256;
	add.s64 	%rd239, %rd239, 1024;
	add.s32 	%r383, %r383, 1;
	setp.ne.s32 	%p102, %r383, 0;
	@%p102 bra 	$L__BB5_7;
$L__BB5_11:
	setp.lt.u32 	%p103, %r5, 768;
	@%p103 bra 	$L__BB5_26;
	add.s32 	%r386, %r385, 512;
$L__BB5_13:
	mov.u32 	%r13, %r386;
	add.s32 	%r159, %r13, -512;
	cvt.s64.s32 	%rd231, %r159;
	mul.wide.s32 	%rd232, %r159, 4;
	add.s64 	%rd17, %rd1, %rd232;
	add.s64 	%rd18, %rd195, %rd231;
	ld.global.f32 	%f10, [%rd17];
	setp.lt.f32 	%p104, %f188, %f10;
	mov.u64 	%rd246, %rd249;
	mov.f32 	%f185, %f188;
	@%p104 bra 	$L__BB5_16;
	setp.lt.f32 	%p105, %f10, %f188;
	mov.u64 	%rd246, %rd18;
	mov.f32 	%f185, %f10;
	@%p105 bra 	$L__BB5_16;
	setp.lt.s64 	%p106, %rd249, %rd18;
	min.s64 	%rd246, %rd249, %rd18;
	selp.f32 	%f185, %f188, %f10, %p106;
$L__BB5_16:
	add.s32 	%r160, %r13, -256;
	cvt.s64.s32 	%rd233, %r160;
	add.s64 	%rd21, %rd195, %rd233;
	ld.global.f32 	%f13, [%rd17+1024];
	setp.lt.f32 	%p107, %f185, %f13;
	mov.u64 	%rd247, %rd246;
	mov.f32 	%f186, %f185;
	@%p107 bra 	$L__BB5_19;
	setp.lt.f32 	%p108, %f13, %f185;
	mov.u64 	%rd247, %rd21;
	mov.f32 	%f186, %f13;
	@%p108 bra 	$L__BB5_19;
	setp.lt.s64 	%p109, %rd246, %rd21;
	min.s64 	%rd247, %rd246, %rd21;
	selp.f32 	%f186, %f185, %f13, %p109;
$L__BB5_19:
	cvt.s64.s32 	%rd234, %r13;
	add.s64 	%rd24, %rd195, %rd234;
	ld.global.f32 	%f16, [%rd17+2048];
	setp.lt.f32 	%p110, %f186, %f16;
	mov.u64 	%rd248, %rd247;
	mov.f32 	%f187, %f186;
	@%p110 bra 	$L__BB5_22;
	setp.lt.f32 	%p111, %f16, %f186;
	mov.u64 	%rd248, %rd24;
	mov.f32 	%f187, %f16;
	@%p111 bra 	$L__BB5_22;
	setp.lt.s64 	%p112, %rd247, %rd24;
	min.s64 	%rd248, %rd247, %rd24;
	selp.f32 	%f187, %f186, %f16, %p112;
$L__BB5_22:
	add.s32 	%r161, %r13, 256;
	cvt.s64.s32 	%rd235, %r161;
	add.s64 	%rd27, %rd195, %rd235;
	ld.global.f32 	%f19, [%rd17+3072];
	setp.lt.f32 	%p113, %f187, %f19;
	mov.u64 	%rd249, %rd248;
	mov.f32 	%f188, %f187;
	@%p113 bra 	$L__BB5_25;
	setp.lt.f32 	%p114, %f19, %f187;
	mov.u64 	%rd249, %rd27;
	mov.f32 	%f188, %f19;
	@%p114 bra 	$L__BB5_25;
	setp.lt.s64 	%p115, %rd248, %rd27;
	min.s64 	%rd249, %rd248, %rd27;
	selp.f32 	%f188, %f187, %f19, %p115;
$L__BB5_25:
	add.s32 	%r386, %r13, 1024;
	add.s32 	%r162, %r13, 512;
	setp.lt.s32 	%p116, %r162, %r1;
	@%p116 bra 	$L__BB5_13;
$L__BB5_26:
	setp.lt.s32 	%p117, %r1, 256;
	@%p117 bra 	$L__BB5_66;
	// begin inline asm
	mov.u32 %r276, %laneid;
	// end inline asm
	mov.b32 	%r278, %f188;
	mov.b32 	%r294, 1;
	mov.b32 	%r295, 31;
	mov.b32 	%r296, -1;
	// begin inline asm
	shfl.sync.down.b32 %r277, %r278, %r294, %r295, %r296;
	// end inline asm
	mov.b32 	%f23, %r277;
	// begin inline asm
	shfl.sync.down.b32 %r282, %r283, %r294, %r295, %r296;
	// end inline asm
	mov.b64 	{%r288, %r293}, %rd249;
	// begin inline asm
	shfl.sync.down.b32 %r287, %r288, %r294, %r295, %r296;
	// end inline asm
	// begin inline asm
	shfl.sync.down.b32 %r292, %r293, %r294, %r295, %r296;
	// end inline asm
	mov.b64 	%rd31, {%r287, %r292};
	setp.gt.s32 	%p174, %r276, 30;
	setp.lt.f32 	%p175, %f188, %f23;
	or.pred  	%p176, %p174, %p175;
	mov.u64 	%rd251, %rd249;
	mov.f32 	%f190, %f188;
	@%p176 bra 	$L__BB5_30;
	setp.gt.f32 	%p177, %f188, %f23;
	mov.u64 	%rd251, %rd31;
	mov.f32 	%f190, %f23;
	@%p177 bra 	$L__BB5_30;
	setp.lt.s64 	%p178, %rd249, %rd31;
	min.s64 	%rd251, %rd249, %rd31;
	selp.f32 	%f190, %f188, %f23, %p178;
$L__BB5_30:
	mov.b32 	%r298, %f190;
	mov.b32 	%r314, 2;
	mov.b32 	%r315, 31;
	mov.b32 	%r316, -1;
	// begin inline asm
	shfl.sync.down.b32 %r297, %r298, %r314, %r315, %r316;
	// end inline asm
	mov.b32 	%f26, %r297;
	// begin inline asm
	shfl.sync.down.b32 %r302, %r303, %r314, %r315, %r316;
	// end inline asm
	mov.b64 	{%r308, %r313}, %rd251;
	// begin inline asm
	shfl.sync.down.b32 %r307, %r308, %r314, %r315, %r316;
	// end inline asm
	// begin inline asm
	shfl.sync.down.b32 %r312, %r313, %r314, %r315, %r316;
	// end inline asm
	mov.b64 	%rd34, {%r307, %r312};
	setp.gt.s32 	%p179, %r276, 29;
	setp.lt.f32 	%p180, %f190, %f26;
	or.pred  	%p181, %p179, %p180;
	mov.u64 	%rd252, %rd251;
	mov.f32 	%f191, %f190;
	@%p181 bra 	$L__BB5_33;
	setp.gt.f32 	%p182, %f190, %f26;
	mov.u64 	%rd252, %rd34;
	mov.f32 	%f191, %f26;
	@%p182 bra 	$L__BB5_33;
	setp.lt.s64 	%p183, %rd251, %rd34;
	min.s64 	%rd252, %rd251, %rd34;
	selp.f32 	%f191, %f190, %f26, %p183;
$L__BB5_33:
	mov.b32 	%r318, %f191;
	mov.b32 	%r334, 4;
	mov.b32 	%r335, 31;
	mov.b32 	%r336, -1;
	// begin inline asm
	shfl.sync.down.b32 %r317, %r318, %r334, %r335, %r336;
	// end inline asm
	mov.b32 	%f29, %r317;
	// begin inline asm
	shfl.sync.down.b32 %r322, %r323, %r334, %r335, %r336;
	// end inline asm
	mov.b64 	{%r328, %r333}, %rd252;
	// begin inline asm
	shfl.sync.down.b32 %r327, %r328, %r334, %r335, %r336;
	// end inline asm
	// begin inline asm
	shfl.sync.down.b32 %r332, %r333, %r334, %r335, %r336;
	// end inline asm
	mov.b64 	%rd37, {%r327, %r332};
	setp.gt.s32 	%p184, %r276, 27;
	setp.lt.f32 	%p185, %f191, %f29;
	or.pred  	%p186, %p184, %p185;
	mov.u64 	%rd253, %rd252;
	mov.f32 	%f192, %f191;
	@%p186 bra 	$L__BB5_36;
	setp.gt.f32 	%p187, %f191, %f29;
	mov.u64 	%rd253, %rd37;
	mov.f32 	%f192, %f29;
	@%p187 bra 	$L__BB5_36;
	setp.lt.s64 	%p188, %rd252, %rd37;
	min.s64 	%rd253, %rd252, %rd37;
	selp.f32 	%f192, %f191, %f29, %p188;
$L__BB5_36:
	mov.b32 	%r338, %f192;
	mov.b32 	%r354, 8;
	mov.b32 	%r355, 31;
	mov.b32 	%r356, -1;
	// begin inline asm
	shfl.sync.down.b32 %r337, %r338, %r354, %r355, %r356;
	// end inline asm
	mov.b32 	%f32, %r337;
	// begin inline asm
	shfl.sync.down.b32 %r342, %r343, %r354, %r355, %r356;
	// end inline asm
	mov.b64 	{%r348, %r353}, %rd253;
	// begin inline asm
	shfl.sync.down.b32 %r347, %r348, %r354, %r355, %r356;
	// end inline asm
	// begin inline asm
	shfl.sync.down.b32 %r352, %r353, %r354, %r355, %r356;
	// end inline asm
	mov.b64 	%rd40, {%r347, %r352};
	setp.gt.s32 	%p189, %r276, 23;
	setp.lt.f32 	%p190, %f192, %f32;
	or.pred  	%p191, %p189, %p190;
	mov.u64 	%rd254, %rd253;
	mov.f32 	%f193, %f192;
	@%p191 bra 	$L__BB5_39;
	setp.gt.f32 	%p192, %f192, %f32;
	mov.u64 	%rd254, %rd40;
	mov.f32 	%f193, %f32;
	@%p192 bra 	$L__BB5_39;
	setp.lt.s64 	%p193, %rd253, %rd40;
	min.s64 	%rd254, %rd253, %rd40;
	selp.f32 	%f193, %f192, %f32, %p193;
$L__BB5_39:
	mov.b32 	%r358, %f193;
	mov.b32 	%r374, 16;
	mov.b32 	%r375, 31;
	mov.b32 	%r376, -1;
	// begin inline asm
	shfl.sync.down.b32 %r357, %r358, %r374, %r375, %r376;
	// end inline asm
	mov.b32 	%f35, %r357;
	// begin inline asm
	shfl.sync.down.b32 %r362, %r363, %r374, %r375, %r376;
	// end inline asm
	mov.b64 	{%r368, %r373}, %rd254;
	// begin inline asm
	shfl.sync.down.b32 %r367, %r368, %r374, %r375, %r376;
	// end inline asm
	// begin inline asm
	shfl.sync.down.b32 %r372, %r373, %r374, %r375, %r376;
	// end inline asm
	mov.b64 	%rd43, {%r367, %r372};
	setp.gt.s32 	%p194, %r276, 15;
	setp.lt.f32 	%p195, %f193, %f35;
	or.pred  	%p196, %p194, %p195;
	mov.u64 	%rd307, %rd254;
	mov.f32 	%f242, %f193;
	@%p196 bra 	$L__BB5_42;
	setp.gt.f32 	%p197, %f193, %f35;
	mov.u64 	%rd307, %rd43;
	mov.f32 	%f242, %f35;
	@%p197 bra 	$L__BB5_42;
	setp.lt.s64 	%p198, %rd254, %rd43;
	min.s64 	%rd307, %rd254, %rd43;
	selp.f32 	%f242, %f193, %f35, %p198;
$L__BB5_42:
	setp.ne.s32 	%p199, %r276, 0;
	@%p199 bra 	$L__BB5_44;
	shr.u32 	%r377, %r2, 1;
	and.b32  	%r378, %r377, 496;
	mov.u32 	%r379, _ZN6thrust24THRUST_300001_SM_1000_NS8cuda_cub4core6detail5shmemE;
	add.s32 	%r380, %r379, %r378;
	st.shared.f32 	[%r380+8], %f242;
	st.shared.u64 	[%r380+16], %rd307;
$L__BB5_44:
	bar.sync 	0;
	setp.ne.s32 	%p200, %r2, 0;
	@%p200 bra 	$L__BB5_198;
	ld.shared.f32 	%f38, [_ZN6thrust24THRUST_300001_SM_1000_NS8cuda_cub4core6detail5shmemE+24];
	ld.shared.u64 	%rd46, [_ZN6thrust24THRUST_300001_SM_1000_NS8cuda_cub4core6detail5shmemE+32];
	setp.lt.f32 	%p201, %f242, %f38;
	mov.u64 	%rd256, %rd307;
	mov.f32 	%f195, %f242;
	@%p201 bra 	$L__BB5_48;
	setp.lt.f32 	%p202, %f38, %f242;
	mov.u64 	%rd256, %rd46;
	mov.f32 	%f195, %f38;
	@%p202 bra 	$L__BB5_48;
	setp.lt.s64 	%p203, %rd307, %rd46;
	min.s64 	%rd256, %rd307, %rd46;
	selp.f32 	%f195, %f242, %f38, %p203;
$L__BB5_48:
	ld.shared.f32 	%f41, [_ZN6thrust24THRUST_300001_SM_1000_NS8cuda_cub4core6detail5shmemE+40];
	ld.shared.u64 	%rd49, [_ZN6thrust24THRUST_300001_SM_1000_NS8cuda_cub4core6detail5shmemE+48];
	setp.lt.f32 	%p204, %f195, %f41;
	mov.u64 	%rd257, %rd256;
	mov.f32 	%f196, %f195;
	@%p204 bra 	$L__BB5_51;
	setp.lt.f32 	%p205, %f41, %f195;
	mov.u64 	%rd257, %rd49;
	mov.f32 	%f196, %f41;
	@%p205 bra 	$L__BB5_51;
	setp.lt.s64 	%p206, %rd256, %rd49;
	min.s64 	%rd257, %rd256, %rd49;
	selp.f32 	%f196, %f195, %f41, %p206;
$L__BB5_51:
	ld.shared.f32 	%f44, [_ZN6thrust24THRUST_300001_SM_1000_NS8cuda_cub4core6detail5shmemE+56];
	ld.shared.u64 	%rd52, [_ZN6thrust24THRUST_300001_SM_1000_NS8cuda_cub4core6detail5shmemE+64];
	setp.lt.f32 	%p207, %f196, %f44;
	mov.u64 	%rd258, %rd257;
	mov.f32 	%f197, %f196;
	@%p207 bra 	$L__BB5_54;
	setp.lt.f32 	%p208, %f44, %f196;
	mov.u64 	%rd258, %rd52;
	mov.f32 	%f197, %f44;
	@%p208 bra 	$L__BB5_54;
	setp.lt.s64 	%p209, %rd257, %rd52;
	min.s64 	%rd258, %rd257, %rd52;
	selp.f32 	%f197, %f196, %f44, %p209;
$L__BB5_54:
	ld.shared.f32 	%f47, [_ZN6thrust24THRUST_300001_SM_1000_NS8cuda_cub4core6detail5shmemE+72];
	ld.shared.u64 	%rd55, [_ZN6thrust24THRUST_300001_SM_1000_NS8cuda_cub4core6detail5shmemE+80];
	setp.lt.f32 	%p210, %f197, %f47;
	mov.u64 	%rd259, %rd258;
	mov.f32 	%f198, %f197;
	@%p210 bra 	$L__BB5_57;
	setp.lt.f32 	%p211, %f47, %f197;
	mov.u64 	%rd259, %rd55;
	mov.f32 	%f198, %f47;
	@%p211 bra 	$L__BB5_57;
	setp.lt.s64 	%p212, %rd258, %rd55;
	min.s64 	%rd259, %rd258, %rd55;
	selp.f32 	%f198, %f197, %f47, %p212;
$L__BB5_57:
	ld.shared.f32 	%f50, [_ZN6thrust24THRUST_300001_SM_1000_NS8cuda_cub4core6detail5shmemE+88];
	ld.shared.u64 	%rd58, [_ZN6thrust24THRUST_300001_SM_1000_NS8cuda_cub4core6detail5shmemE+96];
	setp.lt.f32 	%p213, %f198, %f50;
	mov.u64 	%rd260, %rd259;
	mov.f32 	%f199, %f198;
	@%p213 bra 	$L__BB5_60;
	setp.lt.f32 	%p214, %f50, %f198;
	mov.u64 	%rd260, %rd58;
	mov.f32 	%f199, %f50;
	@%p214 bra 	$L__BB5_60;
	setp.lt.s64 	%p215, %rd259, %rd58;
	min.s64 	%rd260, %rd259, %rd58;
	selp.f32 	%f199, %f198, %f50, %p215;
$L__BB5_60:
	ld.shared.f32 	%f53, [_ZN6thrust24THRUST_300001_SM_1000_NS8cuda_cub4core6detail5shmemE+104];
	ld.shared.u64 	%rd61, [_ZN6thrust24THRUST_300001_SM_1000_NS8cuda_cub4core6detail5shmemE+112];
	setp.lt.f32 	%p216, %f199, %f53;
	mov.u64 	%rd261, %rd260;
	mov.f32 	%f200, %f199;
	@%p216 bra 	$L__BB5_63;
	setp.lt.f32 	%p217, %f53, %f199;
	mov.u64 	%rd261, %rd61;
	mov.f32 	%f200, %f53;
	@%p217 bra 	$L__BB5_63;
	setp.lt.s64 	%p218, %rd260, %rd61;
	min.s64 	%rd261, %rd260, %rd61;
	selp.f32 	%f200, %f199, %f53, %p218;
$L__BB5_63:
	ld.shared.f32 	%f56, [_ZN6thrust24THRUST_300001_SM_1000_NS8cuda_cub4core6detail5shmemE+120];
	ld.shared.u64 	%rd64, [_ZN6thrust24THRUST_300001_SM_1000_NS8cuda_cub4core6detail5shmemE+128];
	setp.lt.f32 	%p219, %f200, %f56;
	mov.f32 	%f242, %f200;
	mov.u64 	%rd307, %rd261;
	@%p219 bra 	$L__BB5_198;
	setp.lt.f32 	%p220, %f56, %f200;
	mov.f32 	%f242, %f56;
	mov.u64 	%rd307, %rd64;
	@%p220 bra 	$L__BB5_198;
	setp.lt.s64 	%p221, %rd261, %rd64;
	min.s64 	%rd307, %rd261, %rd64;
	selp.f32 	%f242, %f200, %f56, %p221;
	bra.uni 	$L__BB5_198;
$L__BB5_66:
	// begin inline asm
	mov.u32 %r163, %laneid;
	// end inline asm
	and.b32  	%r184, %r2, 992;
	add.s32 	%r185, %r184, 32;
	setp.gt.s32 	%p118, %r185, %r1;
	not.b32 	%r186, %r184;
	add.s32 	%r187, %r1, %r186;
	selp.b32 	%r182, %r187, 31, %p118;
	mov.b32 	%r165, %f188;
	mov.b32 	%r181, 1;
	mov.b32 	%r183, -1;
	// begin inline asm
	shfl.sync.down.b32 %r164, %r165, %r181, %r182, %r183;
	// end inline asm
	mov.b32 	%f58, %r164;
	// begin inline asm
	shfl.sync.down.b32 %r169, %r170, %r181, %r182, %r183;
	// end inline asm
	mov.b64 	{%r175, %r180}, %rd249;
	// begin inline asm
	shfl.sync.down.b32 %r174, %r175, %r181, %r182, %r183;
	// end inline asm
	// begin inline asm
	shfl.sync.down.b32 %r179, %r180, %r181, %r182, %r183;
	// end inline asm
	mov.b64 	%rd66, {%r174, %r179};
	setp.ge.s32 	%p119, %r163, %r182;
	setp.lt.f32 	%p120, %f188, %f58;
	or.pred  	%p121, %p119, %p120;
	mov.f32 	%f201, %f188;
	mov.u64 	%rd262, %rd249;
	@%p121 bra 	$L__BB5_69;
	setp.gt.f32 	%p122, %f188, %f58;
	mov.f32 	%f201, %f58;
	mov.u64 	%rd262, %rd66;
	@%p122 bra 	$L__BB5_69;
	setp.lt.s64 	%p123, %rd249, %rd66;
	selp.f32 	%f201, %f188, %f58, %p123;
	min.s64 	%rd262, %rd249, %rd66;
$L__BB5_69:
	mov.b32 	%r189, %f201;
	mov.b32 	%r205, 2;
	mov.b32 	%r207, -1;
	// begin inline asm
	shfl.sync.down.b32 %r188, %r189, %r205, %r182, %r207;
	// end inline asm
	mov.b32 	%f61, %r188;
	// begin inline asm
	shfl.sync.down.b32 %r193, %r194, %r205, %r182, %r207;
	// end inline asm
	mov.b64 	{%r199, %r204}, %rd262;
	// begin inline asm
	shfl.sync.down.b32 %r198, %r199, %r205, %r182, %r207;
	// end inline asm
	// begin inline asm
	shfl.sync.down.b32 %r203, %r204, %r205, %r182, %r207;
	// end inline asm
	mov.b64 	%rd69, {%r198, %r203};
	add.s32 	%r208, %r163, 2;
	setp.gt.s32 	%p124, %r208, %r182;
	setp.lt.f32 	%p125, %f201, %f61;
	or.pred  	%p126, %p124, %p125;
	mov.f32 	%f202, %f201;
	mov.u64 	%rd263, %rd262;
	@%p126 bra 	$L__BB5_72;
	setp.gt.f32 	%p127, %f201, %f61;
	mov.f32 	%f202, %f61;
	mov.u64 	%rd263, %rd69;
	@%p127 bra 	$L__BB5_72;
	setp.lt.s64 	%p128, %rd262, %rd69;
	selp.f32 	%f202, %f201, %f61, %p128;
	min.s64 	%rd263, %rd262, %rd69;
$L__BB5_72:
	mov.b32 	%r210, %f202;
	mov.b32 	%r226, 4;
	mov.b32 	%r228, -1;
	// begin inline asm
	shfl.sync.down.b32 %r209, %r210, %r226, %r182, %r228;
	// end inline asm
	mov.b32 	%f64, %r209;
	// begin inline asm
	shfl.sync.down.b32 %r214, %r215, %r226, %r182, %r228;
	// end inline asm
	mov.b64 	{%r220, %r225}, %rd263;
	// begin inline asm
	shfl.sync.down.b32 %r219, %r220, %r226, %r182, %r228;
	// end inline asm
	// begin inline asm
	shfl.sync.down.b32 %r224, %r225, %r226, %r182, %r228;
	// end inline asm
	mov.b64 	%rd72, {%r219, %r224};
	add.s32 	%r229, %r163, 4;
	setp.gt.s32 	%p129, %r229, %r182;
	setp.lt.f32 	%p130, %f202, %f64;
	or.pred  	%p131, %p129, %p130;
	mov.f32 	%f203, %f202;
	mov.u64 	%rd264, %rd263;
	@%p131 bra 	$L__BB5_75;
	setp.gt.f32 	%p132, %f202, %f64;
	mov.f32 	%f203, %f64;
	mov.u64 	%rd264, %rd72;
	@%p132 bra 	$L__BB5_75;
	setp.lt.s64 	%p133, %rd263, %rd72;
	selp.f32 	%f203, %f202, %f64, %p133;
	min.s64 	%rd264, %rd263, %rd72;
$L__BB5_75:
	mov.b32 	%r231, %f203;
	mov.b32 	%r247, 8;
	mov.b32 	%r249, -1;
	// begin inline asm
	shfl.sync.down.b32 %r230, %r231, %r247, %r182, %r249;
	// end inline asm
	mov.b32 	%f67, %r230;
	// begin inline asm
	shfl.sync.down.b32 %r235, %r236, %r247, %r182, %r249;
	// end inline asm
	mov.b64 	{%r241, %r246}, %rd264;
	// begin inline asm
	shfl.sync.down.b32 %r240, %r241, %r247, %r182, %r249;
	// end inline asm
	// begin inline asm
	shfl.sync.down.b32 %r245, %r246, %r247, %r182, %r249;
	// end inline asm
	mov.b64 	%rd75, {%r240, %r245};
	add.s32 	%r250, %r163, 8;
	setp.gt.s32 	%p134, %r250, %r182;
	setp.lt.f32 	%p135, %f203, %f67;
	or.pred  	%p136, %p134, %p135;
	mov.f32 	%f204, %f203;
	mov.u64 	%rd265, %rd264;
	@%p136 bra 	$L__BB5_78;
	setp.gt.f32 	%p137, %f203, %f67;
	mov.f32 	%f204, %f67;
	mov.u64 	%rd265, %rd75;
	@%p137 bra 	$L__BB5_78;
	setp.lt.s64 	%p138, %rd264, %rd75;
	selp.f32 	%f204, %f203, %f67, %p138;
	min.s64 	%rd265, %rd264, %rd75;
$L__BB5_78:
	mov.b32 	%r252, %f204;
	mov.b32 	%r268, 16;
	mov.b32 	%r270, -1;
	// begin inline asm
	shfl.sync.down.b32 %r251, %r252, %r268, %r182, %r270;
	// end inline asm
	mov.b32 	%f70, %r251;
	// begin inline asm
	shfl.sync.down.b32 %r256, %r257, %r268, %r182, %r270;
	// end inline asm
	mov.b64 	{%r262, %r267}, %rd265;
	// begin inline asm
	shfl.sync.down.b32 %r261, %r262, %r268, %r182, %r270;
	// end inline asm
	// begin inline asm
	shfl.sync.down.b32 %r266, %r267, %r268, %r182, %r270;
	// end inline asm
	mov.b64 	%rd78, {%r261, %r266};
	add.s32 	%r271, %r163, 16;
	setp.gt.s32 	%p139, %r271, %r182;
	setp.lt.f32 	%p140, %f204, %f70;
	or.pred  	%p141, %p139, %p140;
	mov.f32 	%f242, %f204;
	mov.u64 	%rd307, %rd265;
	@%p141 bra 	$L__BB5_81;
	setp.gt.f32 	%p142, %f204, %f70;
	mov.f32 	%f242, %f70;
	mov.u64 	%rd307, %rd78;
	@%p142 bra 	$L__BB5_81;
	setp.lt.s64 	%p143, %rd265, %rd78;
	selp.f32 	%f242, %f204, %f70, %p143;
	min.s64 	%rd307, %rd265, %rd78;
$L__BB5_81:
	setp.ne.s32 	%p144, %r163, 0;
	@%p144 bra 	$L__BB5_83;
	shr.u32 	%r272, %r2, 1;
	and.b32  	%r273, %r272, 496;
	mov.u32 	%r274, _ZN6thrust24THRUST_300001_SM_1000_NS8cuda_cub4core6detail5shmemE;
	add.s32 	%r275, %r274, %r273;
	st.shared.f32 	[%r275+8], %f242;
	st.shared.u64 	[%r275+16], %rd307;
$L__BB5_83:
	bar.sync 	0;
	setp.ne.s32 	%p145, %r2, 0;
	@%p145 bra 	$L__BB5_198;
	setp.lt.s32 	%p146, %r1, 33;
	mov.f32 	%f206, %f242;
	mov.u64 	%rd267, %rd307;
	@%p146 bra 	$L__BB5_88;
	ld.shared.f32 	%f73, [_ZN6thrust24THRUST_300001_SM_1000_NS8cuda_cub4core6detail5shmemE+24];
	ld.shared.u64 	%rd81, [_ZN6thrust24THRUST_300001_SM_1000_NS8cuda_cub4core6detail5shmemE+32];
	setp.lt.f32 	%p147, %f242, %f73;
	mov.f32 	%f206, %f242;
	mov.u64 	%rd267, %rd307;
	@%p147 bra 	$L__BB5_88;
	setp.lt.f32 	%p148, %f73, %f242;
	mov.f32 	%f206, %f73;
	mov.u64 	%rd267, %rd81;
	@%p148 bra 	$L__BB5_88;
	setp.lt.s64 	%p149, %rd307, %rd81;
	selp.f32 	%f206, %f242, %f73, %p149;
	min.s64 	%rd267, %rd307, %rd81;
$L__BB5_88:
	setp.lt.s32 	%p150, %r1, 65;
	mov.f32 	%f207, %f206;
	mov.u64 	%rd268, %rd267;
	@%p150 bra 	$L__BB5_92;
	ld.shared.f32 	%f76, [_ZN6thrust24THRUST_300001_SM_1000_NS8cuda_cub4core6detail5shmemE+40];
	ld.shared.u64 	%rd84, [_ZN6thrust24THRUST_300001_SM_1000_NS8cuda_cub4core6detail5shmemE+48];
	setp.lt.f32 	%p151, %f206, %f76;
	mov.f32 	%f207, %f206;
	mov.u64 	%rd268, %rd267;
	@%p151 bra 	$L__BB5_92;
	setp.lt.f32 	%p152, %f76, %f206;
	mov.f32 	%f207, %f76;
	mov.u64 	%rd268, %rd84;
	@%p152 bra 	$L__BB5_92;
	setp.lt.s64 	%p153, %rd267, %rd84;
	selp.f32 	%f207, %f206, %f76, %p153;
	min.s64 	%rd268, %rd267, %rd84;
$L__BB5_92:
	setp.lt.s32 	%p154, %r1, 97;
	mov.f32 	%f208, %f207;
	mov.u64 	%rd269, %rd268;
	@%p154 bra 	$L__BB5_96;
	ld.shared.f32 	%f79, [_ZN6thrust24THRUST_300001_SM_1000_NS8cuda_cub4core6detail5shmemE+56];
	ld.shared.u64 	%rd87, [_ZN6thrust24THRUST_300001_SM_1000_NS8cuda_cub4core6detail5shmemE+64];
	setp.lt.f32 	%p155, %f207, %f79;
	mov.f32 	%f208, %f207;
	mov.u64 	%rd269, %rd268;
	@%p155 bra 	$L__BB5_96;
	setp.lt.f32 	%p156, %f79, %f207;
	mov.f32 	%f208, %f79;
	mov.u64 	%rd269, %rd87;
	@%p156 bra 	$L__BB5_96;
	setp.lt.s64 	%p157, %rd268, %rd87;
	selp.f32 	%f208, %f207, %f79, %p157;
	min.s64 	%rd269, %rd268, %rd87;
$L__BB5_96:
	setp.lt.s32 	%p158, %r1, 129;
	mov.f32 	%f209, %f208;
	mov.u64 	%rd270, %rd269;
	@%p158 bra 	$L__BB5_100;
	ld.shared.f32 	%f82, [_ZN6thrust24THRUST_300001_SM_1000_NS8cuda_cub4core6detail5shmemE+72];
	ld.shared.u64 	%rd90, [_ZN6thrust24THRUST_300001_SM_1000_NS8cuda_cub4core6detail5shmemE+80];
	setp.lt.f32 	%p159, %f208, %f82;
	mov.f32 	%f209, %f208;
	mov.u64 	%rd270, %rd269;
	@%p159 bra 	$L__BB5_100;
	setp.lt.f32 	%p160, %f82, %f208;
	mov.f32 	%f209, %f82;
	mov.u64 	%rd270, %rd90;
	@%p160 bra 	$L__BB5_100;
	setp.lt.s64 	%p161, %rd269, %rd90;
	selp.f32 	%f209, %f208, %f82, %p161;
	min.s64 	%rd270, %rd269, %rd90;
$L__BB5_100:
	setp.lt.s32 	%p162, %r1, 161;
	mov.f32 	%f210, %f209;
	mov.u64 	%rd271, %rd270;
	@%p162 bra 	$L__BB5_104;
	ld.shared.f32 	%f85, [_ZN6thrust24THRUST_300001_SM_1000_NS8cuda_cub4core6detail5shmemE+88];
	ld.shared.u64 	%rd93, [_ZN6thrust24THRUST_300001_SM_1000_NS8cuda_cub4core6detail5shmemE+96];
	setp.lt.f32 	%p163, %f209, %f85;
	mov.f32 	%f210, %f209;
	mov.u64 	%rd271, %rd270;
	@%p163 bra 	$L__BB5_104;
	setp.lt.f32 	%p164, %f85, %f209;
	mov.f32 	%f210, %f85;
	mov.u64 	%rd271, %rd93;
	@%p164 bra 	$L__BB5_104;
	setp.lt.s64 	%p165, %rd270, %rd93;
	selp.f32 	%f210, %f209, %f85, %p165;
	min.s64 	%rd271, %rd270, %rd93;
$L__BB5_104:
	setp.lt.s32 	%p166, %r1, 193;
	mov.f32 	%f211, %f210;
	mov.u64 	%rd272, %rd271;
	@%p166 bra 	$L__BB5_108;
	ld.shared.f32 	%f88, [_ZN6thrust24THRUST_300001_SM_1000_NS8cuda_cub4core6detail5shmemE+104];
	ld.shared.u64 	%rd96, [_ZN6thrust24THRUST_300001_SM_1000_NS8cuda_cub4core6detail5shmemE+112];
	setp.lt.f32 	%p167, %f210, %f88;
	mov.f32 	%f211, %f210;
	mov.u64 	%rd272, %rd271;
	@%p167 bra 	$L__BB5_108;
	setp.lt.f32 	%p168, %f88, %f210;
	mov.f32 	%f211, %f88;
	mov.u64 	%rd272, %rd96;
	@%p168 bra 	$L__BB5_108;
	setp.lt.s64 	%p169, %rd271, %rd96;
	selp.f32 	%f211, %f210, %f88, %p169;
	min.s64 	%rd272, %rd271, %rd96;
$L__BB5_108:
	setp.lt.s32 	%p170, %r1, 225;
	mov.f32 	%f242, %f211;
	mov.u64 	%rd307, %rd272;
	@%p170 bra 	$L__BB5_198;
	ld.shared.f32 	%f91, [_ZN6thrust24THRUST_300001_SM_1000_NS8cuda_cub4core6detail5shmemE+120];
	ld.shared.u64 	%rd99, [_ZN6thrust24THRUST_300001_SM_1000_NS8cuda_cub4core6detail5shmemE+128];
	setp.lt.f32 	%p171, %f211, %f91;
	mov.f32 	%f242, %f211;
	mov.u64 	%rd307, %rd272;
	@%p171 bra 	$L__BB5_198;
	setp.lt.f32 	%p172, %f91, %f211;
	mov.f32 	%f242, %f91;
	mov.u64 	%rd307, %rd99;
	@%p172 bra 	$L__BB5_198;
	setp.lt.s64 	%p173, %rd272, %rd99;
	selp.f32 	%f242, %f211, %f91, %p173;
	min.s64 	%rd307, %rd272, %rd99;
	bra.uni 	$L__BB5_198;
$L__BB5_112:
	mov.u32 	%r18, %tid.x;
	cvt.u64.u32 	%rd101, %r18;
	mul.wide.u32 	%rd198, %r18, 4;
	add.s64 	%rd102, %rd1, %rd198;
	ld.global.f32 	%f172, [%rd102];
	add.s32 	%r31, %r18, 256;
	cvt.u64.u32 	%rd199, %r31;
	ld.global.f32 	%f173, [%rd102+1024];
	add.s32 	%r32, %r18, 512;
	cvt.u64.u32 	%rd200, %r32;
	ld.global.f32 	%f174, [%rd102+2048];
	ld.global.f32 	%f93, [%rd102+3072];
	or.b32  	%r33, %r18, 1024;
	cvt.u64.u32 	%rd103, %r33;
	add.s64 	%rd104, %rd195, %rd103;
	ld.global.f32 	%f94, [%rd102+4096];
	setp.lt.f32 	%p3, %f173, %f172;
	selp.f32 	%f175, %f173, %f172, %p3;
	selp.b64 	%rd201, %rd199, %rd101, %p3;
	setp.lt.f32 	%p4, %f174, %f175;
	selp.f32 	%f95, %f174, %f175, %p4;
	selp.b64 	%rd105, %rd200, %rd201, %p4;
	setp.lt.f32 	%p5, %f95, %f93;
	mov.f32 	%f212, %f95;
	mov.u64 	%rd273, %rd105;
	@%p5 bra 	$L__BB5_115;
	add.s32 	%r34, %r18, 768;
	cvt.u64.u32 	%rd273, %r34;
	setp.lt.f32 	%p6, %f93, %f95;
	mov.f32 	%f212, %f93;
	@%p6 bra 	$L__BB5_115;
	mov.f32 	%f212, %f95;
	mov.u64 	%rd273, %rd105;
$L__BB5_115:
	add.s64 	%rd108, %rd195, %rd273;
	setp.lt.f32 	%p7, %f212, %f94;
	mov.f32 	%f229, %f212;
	mov.u64 	%rd294, %rd108;
	@%p7 bra 	$L__BB5_118;
	setp.lt.f32 	%p8, %f94, %f212;
	mov.f32 	%f229, %f94;
	mov.u64 	%rd294, %rd104;
	@%p8 bra 	$L__BB5_118;
	setp.lt.s64 	%p9, %rd273, %rd103;
	selp.f32 	%f229, %f212, %f94, %p9;
	selp.b64 	%rd294, %rd108, %rd104, %p9;
$L__BB5_118:
	setp.lt.u64 	%p10, %rd197, 2560;
	mov.b64 	%rd283, 1280;
	@%p10 bra 	$L__BB5_136;
	mov.b64 	%rd283, 1280;
$L__BB5_120:
	mov.u64 	%rd111, %rd283;
	add.s64 	%rd204, %rd111, %rd101;
	shl.b64 	%rd205, %rd111, 2;
	add.s64 	%rd206, %rd102, %rd205;
	add.s64 	%rd113, %rd204, %rd195;
	ld.global.f32 	%f100, [%rd206];
	ld.global.f32 	%f101, [%rd206+1024];
	add.s64 	%rd114, %rd113, 512;
	ld.global.f32 	%f102, [%rd206+2048];
	add.s64 	%rd115, %rd113, 768;
	ld.global.f32 	%f103, [%rd206+3072];
	ld.global.f32 	%f104, [%rd206+4096];
	setp.lt.f32 	%p11, %f229, %f100;
	mov.f32 	%f215, %f229;
	mov.u64 	%rd277, %rd294;
	@%p11 bra 	$L__BB5_123;
	setp.lt.f32 	%p12, %f100, %f229;
	mov.f32 	%f215, %f100;
	mov.u64 	%rd277, %rd113;
	@%p12 bra 	$L__BB5_123;
	setp.lt.s64 	%p13, %rd294, %rd113;
	selp.f32 	%f215, %f229, %f100, %p13;
	min.s64 	%rd277, %rd294, %rd113;
$L__BB5_123:
	setp.lt.f32 	%p14, %f215, %f101;
	mov.f32 	%f216, %f215;
	mov.u64 	%rd278, %rd277;
	@%p14 bra 	$L__BB5_126;
	add.s64 	%rd208, %rd204, %rd195;
	add.s64 	%rd278, %rd208, 256;
	setp.lt.f32 	%p15, %f101, %f215;
	mov.f32 	%f216, %f101;
	@%p15 bra 	$L__BB5_126;
	setp.lt.s64 	%p16, %rd277, %rd278;
	selp.f32 	%f216, %f215, %f101, %p16;
	min.s64 	%rd278, %rd277, %rd278;
$L__BB5_126:
	setp.lt.f32 	%p17, %f216, %f102;
	mov.f32 	%f217, %f216;
	mov.u64 	%rd279, %rd278;
	@%p17 bra 	$L__BB5_129;
	setp.lt.f32 	%p18, %f102, %f216;
	mov.f32 	%f217, %f102;
	mov.u64 	%rd279, %rd114;
	@%p18 bra 	$L__BB5_129;
	setp.lt.s64 	%p19, %rd278, %rd114;
	selp.f32 	%f217, %f216, %f102, %p19;
	min.s64 	%rd279, %rd278, %rd114;
$L__BB5_129:
	setp.lt.f32 	%p20, %f217, %f103;
	mov.f32 	%f218, %f217;
	mov.u64 	%rd280, %rd279;
	@%p20 bra 	$L__BB5_132;
	setp.lt.f32 	%p21, %f103, %f217;
	mov.f32 	%f218, %f103;
	mov.u64 	%rd280, %rd115;
	@%p21 bra 	$L__BB5_132;
	setp.lt.s64 	%p22, %rd279, %rd115;
	selp.f32 	%f218, %f217, %f103, %p22;
	min.s64 	%rd280, %rd279, %rd115;
$L__BB5_132:
	setp.lt.f32 	%p23, %f218, %f104;
	mov.f32 	%f229, %f218;
	mov.u64 	%rd294, %rd280;
	@%p23 bra 	$L__BB5_135;
	add.s64 	%rd210, %rd204, %rd195;
	add.s64 	%rd294, %rd210, 1024;
	setp.lt.f32 	%p24, %f104, %f218;
	mov.f32 	%f229, %f104;
	@%p24 bra 	$L__BB5_135;
	setp.lt.s64 	%p25, %rd280, %rd294;
	selp.f32 	%f229, %f218, %f104, %p25;
	min.s64 	%rd294, %rd280, %rd294;
$L__BB5_135:
	add.s64 	%rd283, %rd111, 1280;
	add.s64 	%rd211, %rd111, 2560;
	setp.le.s64 	%p26, %rd211, %rd197;
	@%p26 bra 	$L__BB5_120;
$L__BB5_136:
	setp.le.s64 	%p27, %rd197, %rd283;
	@%p27 bra 	$L__BB5_159;
	cvt.u32.u64 	%r35, %rd283;
	cvt.u32.u64 	%r36, %rd197;
	sub.s32 	%r19, %r36, %r35;
	setp.ge.s32 	%p28, %r18, %r19;
	@%p28 bra 	$L__BB5_159;
	cvta.to.global.u64 	%rd131, %rd194;
	not.b32 	%r38, %r18;
	add.s32 	%r39, %r38, %r36;
	sub.s32 	%r20, %r39, %r35;
	and.b32  	%r41, %r20, 768;
	setp.eq.s32 	%p29, %r41, 768;
	mov.u32 	%r389, %r18;
	@%p29 bra 	$L__BB5_144;
	add.s64 	%rd213, %rd283, %rd101;
	add.s64 	%rd285, %rd213, %rd195;
	shl.b64 	%rd214, %rd213, 2;
	add.s64 	%rd284, %rd131, %rd214;
	shr.u32 	%r42, %r20, 8;
	add.s32 	%r43, %r42, 1;
	and.b32  	%r44, %r43, 3;
	neg.s32 	%r387, %r44;
	mov.u32 	%r389, %r18;
$L__BB5_140:
	.pragma "nounroll";
	mov.u64 	%rd136, %rd294;
	mov.f32 	%f116, %f229;
	ld.global.f32 	%f117, [%rd284];
	setp.lt.f32 	%p30, %f116, %f117;
	@%p30 bra 	$L__BB5_143;
	setp.lt.f32 	%p31, %f117, %f116;
	mov.f32 	%f229, %f117;
	mov.u64 	%rd294, %rd285;
	@%p31 bra 	$L__BB5_143;
	setp.lt.s64 	%p32, %rd136, %rd285;
	selp.f32 	%f229, %f116, %f117, %p32;
	min.s64 	%rd294, %rd136, %rd285;
$L__BB5_143:
	add.s32 	%r389, %r389, 256;
	add.s64 	%rd285, %rd285, 256;
	add.s64 	%rd284, %rd284, 1024;
	add.s32 	%r387, %r387, 1;
	setp.ne.s32 	%p33, %r387, 0;
	@%p33 bra 	$L__BB5_140;
$L__BB5_144:
	setp.lt.u32 	%p34, %r20, 768;
	@%p34 bra 	$L__BB5_159;
	add.s32 	%r390, %r389, 512;
$L__BB5_146:
	mov.u32 	%r28, %r390;
	add.s32 	%r45, %r28, -512;
	cvt.u64.u32 	%rd215, %r45;
	add.s64 	%rd216, %rd283, %rd215;
	shl.b64 	%rd217, %rd216, 2;
	add.s64 	%rd144, %rd131, %rd217;
	add.s64 	%rd145, %rd216, %rd195;
	ld.global.f32 	%f123, [%rd144];
	setp.lt.f32 	%p35, %f229, %f123;
	mov.f32 	%f226, %f229;
	mov.u64 	%rd291, %rd294;
	@%p35 bra 	$L__BB5_149;
	setp.lt.f32 	%p36, %f123, %f229;
	mov.f32 	%f226, %f123;
	mov.u64 	%rd291, %rd145;
	@%p36 bra 	$L__BB5_149;
	setp.lt.s64 	%p37, %rd294, %rd145;
	selp.f32 	%f226, %f229, %f123, %p37;
	min.s64 	%rd291, %rd294, %rd145;
$L__BB5_149:
	add.s32 	%r46, %r28, -256;
	cvt.u64.u32 	%rd218, %r46;
	add.s64 	%rd219, %rd283, %rd218;
	add.s64 	%rd148, %rd219, %rd195;
	ld.global.f32 	%f126, [%rd144+1024];
	setp.lt.f32 	%p38, %f226, %f126;
	mov.f32 	%f227, %f226;
	mov.u64 	%rd292, %rd291;
	@%p38 bra 	$L__BB5_152;
	setp.lt.f32 	%p39, %f126, %f226;
	mov.f32 	%f227, %f126;
	mov.u64 	%rd292, %rd148;
	@%p39 bra 	$L__BB5_152;
	setp.lt.s64 	%p40, %rd291, %rd148;
	selp.f32 	%f227, %f226, %f126, %p40;
	min.s64 	%rd292, %rd291, %rd148;
$L__BB5_152:
	cvt.u64.u32 	%rd220, %r28;
	add.s64 	%rd221, %rd283, %rd220;
	add.s64 	%rd151, %rd221, %rd195;
	ld.global.f32 	%f129, [%rd144+2048];
	setp.lt.f32 	%p41, %f227, %f129;
	mov.f32 	%f228, %f227;
	mov.u64 	%rd293, %rd292;
	@%p41 bra 	$L__BB5_155;
	setp.lt.f32 	%p42, %f129, %f227;
	mov.f32 	%f228, %f129;
	mov.u64 	%rd293, %rd151;
	@%p42 bra 	$L__BB5_155;
	setp.lt.s64 	%p43, %rd292, %rd151;
	selp.f32 	%f228, %f227, %f129, %p43;
	min.s64 	%rd293, %rd292, %rd151;
$L__BB5_155:
	add.s32 	%r47, %r28, 256;
	cvt.u64.u32 	%rd222, %r47;
	add.s64 	%rd223, %rd283, %rd222;
	add.s64 	%rd154, %rd223, %rd195;
	ld.global.f32 	%f132, [%rd144+3072];
	setp.lt.f32 	%p44, %f228, %f132;
	mov.f32 	%f229, %f228;
	mov.u64 	%rd294, %rd293;
	@%p44 bra 	$L__BB5_158;
	setp.lt.f32 	%p45, %f132, %f228;
	mov.f32 	%f229, %f132;
	mov.u64 	%rd294, %rd154;
	@%p45 bra 	$L__BB5_158;
	setp.lt.s64 	%p46, %rd293, %rd154;
	selp.f32 	%f229, %f228, %f132, %p46;
	min.s64 	%rd294, %rd293, %rd154;
$L__BB5_158:
	add.s32 	%r390, %r28, 1024;
	add.s32 	%r48, %r28, 512;
	setp.lt.s32 	%p47, %r48, %r19;
	@%p47 bra 	$L__BB5_146;
$L__BB5_159:
	// begin inline asm
	mov.u32 %r49, %laneid;
	// end inline asm
	mov.b32 	%r51, %f229;
	mov.b32 	%r67, 1;
	mov.b32 	%r68, 31;
	mov.b32 	%r69, -1;
	// begin inline asm
	shfl.sync.down.b32 %r50, %r51, %r67, %r68, %r69;
	// end inline asm
	mov.b32 	%f136, %r50;
	// begin inline asm
	shfl.sync.down.b32 %r55, %r56, %r67, %r68, %r69;
	// end inline asm
	mov.b64 	{%r61, %r66}, %rd294;
	// begin inline asm
	shfl.sync.down.b32 %r60, %r61, %r67, %r68, %r69;
	// end inline asm
	// begin inline asm
	shfl.sync.down.b32 %r65, %r66, %r67, %r68, %r69;
	// end inline asm
	mov.b64 	%rd158, {%r60, %r65};
	setp.gt.s32 	%p48, %r49, 30;
	setp.lt.f32 	%p49, %f229, %f136;
	or.pred  	%p50, %p48, %p49;
	mov.f32 	%f231, %f229;
	mov.u64 	%rd296, %rd294;
	@%p50 bra 	$L__BB5_162;
	setp.gt.f32 	%p51, %f229, %f136;
	mov.f32 	%f231, %f136;
	mov.u64 	%rd296, %rd158;
	@%p51 bra 	$L__BB5_162;
	setp.lt.s64 	%p52, %rd294, %rd158;
	selp.f32 	%f231, %f229, %f136, %p52;
	min.s64 	%rd296, %rd294, %rd158;
$L__BB5_162:
	mov.b32 	%r71, %f231;
	mov.b32 	%r87, 2;
	mov.b32 	%r88, 31;
	mov.b32 	%r89, -1;
	// begin inline asm
	shfl.sync.down.b32 %r70, %r71, %r87, %r88, %r89;
	// end inline asm
	mov.b32 	%f139, %r70;
	// begin inline asm
	shfl.sync.down.b32 %r75, %r76, %r87, %r88, %r89;
	// end inline asm
	mov.b64 	{%r81, %r86}, %rd296;
	// begin inline asm
	shfl.sync.down.b32 %r80, %r81, %r87, %r88, %r89;
	// end inline asm
	// begin inline asm
	shfl.sync.down.b32 %r85, %r86, %r87, %r88, %r89;
	// end inline asm
	mov.b64 	%rd161, {%r80, %r85};
	setp.gt.s32 	%p53, %r49, 29;
	setp.lt.f32 	%p54, %f231, %f139;
	or.pred  	%p55, %p53, %p54;
	mov.f32 	%f232, %f231;
	mov.u64 	%rd297, %rd296;
	@%p55 bra 	$L__BB5_165;
	setp.gt.f32 	%p56, %f231, %f139;
	mov.f32 	%f232, %f139;
	mov.u64 	%rd297, %rd161;
	@%p56 bra 	$L__BB5_165;
	setp.lt.s64 	%p57, %rd296, %rd161;
	selp.f32 	%f232, %f231, %f139, %p57;
	min.s64 	%rd297, %rd296, %rd161;
$L__BB5_165:
	mov.b32 	%r91, %f232;
	mov.b32 	%r107, 4;
	mov.b32 	%r108, 31;
	mov.b32 	%r109, -1;
	// begin inline asm
	shfl.sync.down.b32 %r90, %r91, %r107, %r108, %r109;
	// end inline asm
	mov.b32 	%f142, %r90;
	// begin inline asm
	shfl.sync.down.b32 %r95, %r96, %r107, %r108, %r109;
	// end inline asm
	mov.b64 	{%r101, %r106}, %rd297;
	// begin inline asm
	shfl.sync.down.b32 %r100, %r101, %r107, %r108, %r109;
	// end inline asm
	// begin inline asm
	shfl.sync.down.b32 %r105, %r106, %r107, %r108, %r109;
	// end inline asm
	mov.b64 	%rd164, {%r100, %r105};
	setp.gt.s32 	%p58, %r49, 27;
	setp.lt.f32 	%p59, %f232, %f142;
	or.pred  	%p60, %p58, %p59;
	mov.f32 	%f233, %f232;
	mov.u64 	%rd298, %rd297;
	@%p60 bra 	$L__BB5_168;
	setp.gt.f32 	%p61, %f232, %f142;
	mov.f32 	%f233, %f142;
	mov.u64 	%rd298, %rd164;
	@%p61 bra 	$L__BB5_168;
	setp.lt.s64 	%p62, %rd297, %rd164;
	selp.f32 	%f233, %f232, %f142, %p62;
	min.s64 	%rd298, %rd297, %rd164;
$L__BB5_168:
	mov.b32 	%r111, %f233;
	mov.b32 	%r127, 8;
	mov.b32 	%r128, 31;
	mov.b32 	%r129, -1;
	// begin inline asm
	shfl.sync.down.b32 %r110, %r111, %r127, %r128, %r129;
	// end inline asm
	mov.b32 	%f145, %r110;
	// begin inline asm
	shfl.sync.down.b32 %r115, %r116, %r127, %r128, %r129;
	// end inline asm
	mov.b64 	{%r121, %r126}, %rd298;
	// begin inline asm
	shfl.sync.down.b32 %r120, %r121, %r127, %r128, %r129;
	// end inline asm
	// begin inline asm
	shfl.sync.down.b32 %r125, %r126, %r127, %r128, %r129;
	// end inline asm
	mov.b64 	%rd167, {%r120, %r125};
	setp.gt.s32 	%p63, %r49, 23;
	setp.lt.f32 	%p64, %f233, %f145;
	or.pred  	%p65, %p63, %p64;
	mov.f32 	%f234, %f233;
	mov.u64 	%rd299, %rd298;
	@%p65 bra 	$L__BB5_171;
	setp.gt.f32 	%p66, %f233, %f145;
	mov.f32 	%f234, %f145;
	mov.u64 	%rd299, %rd167;
	@%p66 bra 	$L__BB5_171;
	setp.lt.s64 	%p67, %rd298, %rd167;
	selp.f32 	%f234, %f233, %f145, %p67;
	min.s64 	%rd299, %rd298, %rd167;
$L__BB5_171:
	mov.b32 	%r131, %f234;
	mov.b32 	%r147, 16;
	mov.b32 	%r148, 31;
	mov.b32 	%r149, -1;
	// begin inline asm
	shfl.sync.down.b32 %r130, %r131, %r147, %r148, %r149;
	// end inline asm
	mov.b32 	%f148, %r130;
	// begin inline asm
	shfl.sync.down.b32 %r135, %r136, %r147, %r148, %r149;
	// end inline asm
	mov.b64 	{%r141, %r146}, %rd299;
	// begin inline asm
	shfl.sync.down.b32 %r140, %r141, %r147, %r148, %r149;
	// end inline asm
	// begin inline asm
	shfl.sync.down.b32 %r145, %r146, %r147, %r148, %r149;
	// end inline asm
	mov.b64 	%rd170, {%r140, %r145};
	setp.gt.s32 	%p68, %r49, 15;
	setp.lt.f32 	%p69, %f234, %f148;
	or.pred  	%p70, %p68, %p69;
	mov.f32 	%f242, %f234;
	mov.u64 	%rd307, %rd299;
	@%p70 bra 	$L__BB5_174;
	setp.gt.f32 	%p71, %f234, %f148;
	mov.f32 	%f242, %f148;
	mov.u64 	%rd307, %rd170;
	@%p71 bra 	$L__BB5_174;
	setp.lt.s64 	%p72, %rd299, %rd170;
	selp.f32 	%f242, %f234, %f148, %p72;
	min.s64 	%rd307, %rd299, %rd170;
$L__BB5_174:
	setp.ne.s32 	%p73, %r49, 0;
	@%p73 bra 	$L__BB5_176;
	shr.u32 	%r150, %r18, 1;
	and.b32  	%r151, %r150, 496;
	mov.u32 	%r152, _ZN6thrust24THRUST_300001_SM_1000_NS8cuda_cub4core6detail5shmemE;
	add.s32 	%r153, %r152, %r151;
	st.shared.f32 	[%r153+8], %f242;
	st.shared.u64 	[%r153+16], %rd307;
$L__BB5_176:
	bar.sync 	0;
	setp.ne.s32 	%p74, %r18, 0;
	@%p74 bra 	$L__BB5_198;
	ld.shared.f32 	%f151, [_ZN6thrust24THRUST_300001_SM_1000_NS8cuda_cub4core6detail5shmemE+24];
	ld.shared.u64 	%rd173, [_ZN6thrust24THRUST_300001_SM_1000_NS8cuda_cub4core6detail5shmemE+32];
	setp.lt.f32 	%p75, %f242, %f151;
	mov.f32 	%f236, %f242;
	mov.u64 	%rd301, %rd307;
	@%p75 bra 	$L__BB5_180;
	setp.lt.f32 	%p76, %f151, %f242;
	mov.f32 	%f236, %f151;
	mov.u64 	%rd301, %rd173;
	@%p76 bra 	$L__BB5_180;
	setp.lt.s64 	%p77, %rd307, %rd173;
	selp.f32 	%f236, %f242, %f151, %p77;
	min.s64 	%rd301, %rd307, %rd173;
$L__BB5_180:
	ld.shared.f32 	%f154, [_ZN6thrust24THRUST_300001_SM_1000_NS8cuda_cub4core6detail5shmemE+40];
	ld.shared.u64 	%rd176, [_ZN6thrust24THRUST_300001_SM_1000_NS8cuda_cub4core6detail5shmemE+48];
	setp.lt.f32 	%p78, %f236, %f154;
	mov.f32 	%f237, %f236;
	mov.u64 	%rd302, %rd301;
	@%p78 bra 	$L__BB5_183;
	setp.lt.f32 	%p79, %f154, %f236;
	mov.f32 	%f237, %f154;
	mov.u64 	%rd302, %rd176;
	@%p79 bra 	$L__BB5_183;
	setp.lt.s64 	%p80, %rd301, %rd176;
	selp.f32 	%f237, %f236, %f154, %p80;
	min.s64 	%rd302, %rd301, %rd176;
$L__BB5_183:
	ld.shared.f32 	%f157, [_ZN6thrust24THRUST_300001_SM_1000_NS8cuda_cub4core6detail5shmemE+56];
	ld.shared.u64 	%rd179, [_ZN6thrust24THRUST_300001_SM_1000_NS8cuda_cub4core6detail5shmemE+64];
	setp.lt.f32 	%p81, %f237, %f157;
	mov.f32 	%f238, %f237;
	mov.u64 	%rd303, %rd302;
	@%p81 bra 	$L__BB5_186;
	setp.lt.f32 	%p82, %f157, %f237;
	mov.f32 	%f238, %f157;
	mov.u64 	%rd303, %rd179;
	@%p82 bra 	$L__BB5_186;
	setp.lt.s64 	%p83, %rd302, %rd179;
	selp.f32 	%f238, %f237, %f157, %p83;
	min.s64 	%rd303, %rd302, %rd179;
$L__BB5_186:
	ld.shared.f32 	%f160, [_ZN6thrust24THRUST_300001_SM_1000_NS8cuda_cub4core6detail5shmemE+72];
	ld.shared.u64 	%rd182, [_ZN6thrust24THRUST_300001_SM_1000_NS8cuda_cub4core6detail5shmemE+80];
	setp.lt.f32 	%p84, %f238, %f160;
	mov.f32 	%f239, %f238;
	mov.u64 	%rd304, %rd303;
	@%p84 bra 	$L__BB5_189;
	setp.lt.f32 	%p85, %f160, %f238;
	mov.f32 	%f239, %f160;
	mov.u64 	%rd304, %rd182;
	@%p85 bra 	$L__BB5_189;
	setp.lt.s64 	%p86, %rd303, %rd182;
	selp.f32 	%f239, %f238, %f160, %p86;
	min.s64 	%rd304, %rd303, %rd182;
$L__BB5_189:
	ld.shared.f32 	%f163, [_ZN6thrust24THRUST_300001_SM_1000_NS8cuda_cub4core6detail5shmemE+88];
	ld.shared.u64 	%rd185, [_ZN6thrust24THRUST_300001_SM_1000_NS8cuda_cub4core6detail5shmemE+96];
	setp.lt.f32 	%p87, %f239, %f163;
	mov.f32 	%f240, %f239;
	mov.u64 	%rd305, %rd304;
	@%p87 bra 	$L__BB5_192;
	setp.lt.f32 	%p88, %f163, %f239;
	mov.f32 	%f240, %f163;
	mov.u64 	%rd305, %rd185;
	@%p88 bra 	$L__BB5_192;
	setp.lt.s64 	%p89, %rd304, %rd185;
	selp.f32 	%f240, %f239, %f163, %p89;
	min.s64 	%rd305, %rd304, %rd185;
$L__BB5_192:
	ld.shared.f32 	%f166, [_ZN6thrust24THRUST_300001_SM_1000_NS8cuda_cub4core6detail5shmemE+104];
	ld.shared.u64 	%rd188, [_ZN6thrust24THRUST_300001_SM_1000_NS8cuda_cub4core6detail5shmemE+112];
	setp.lt.f32 	%p90, %f240, %f166;
	mov.f32 	%f241, %f240;
	mov.u64 	%rd306, %rd305;
	@%p90 bra 	$L__BB5_195;
	setp.lt.f32 	%p91, %f166, %f240;
	mov.f32 	%f241, %f166;
	mov.u64 	%rd306, %rd188;
	@%p91 bra 	$L__BB5_195;
	setp.lt.s64 	%p92, %rd305, %rd188;
	selp.f32 	%f241, %f240, %f166, %p92;
	min.s64 	%rd306, %rd305, %rd188;
$L__BB5_195:
	ld.shared.f32 	%f169, [_ZN6thrust24THRUST_300001_SM_1000_NS8cuda_cub4core6detail5shmemE+120];
	ld.shared.u64 	%rd191, [_ZN6thrust24THRUST_300001_SM_1000_NS8cuda_cub4core6detail5shmemE+128];
	setp.lt.f32 	%p93, %f241, %f169;
	mov.f32 	%f242, %f241;
	mov.u64 	%rd307, %rd306;
	@%p93 bra 	$L__BB5_198;
	setp.lt.f32 	%p94, %f169, %f241;
	mov.f32 	%f242, %f169;
	mov.u64 	%rd307, %rd191;
	@%p94 bra 	$L__BB5_198;
	setp.lt.s64 	%p95, %rd306, %rd191;
	selp.f32 	%f242, %f241, %f169, %p95;
	min.s64 	%rd307, %rd306, %rd191;
$L__BB5_198:
	mov.u32 	%r381, %tid.x;
	setp.ne.s32 	%p222, %r381, 0;
	@%p222 bra 	$L__BB5_200;
	ld.param.u64 	%rd237, [_ZN6thrust24THRUST_300001_SM_1000_NS8cuda_cub4core6detail13_kernel_agentINS1_8__reduce11ReduceAgentINS0_12zip_iteratorIN4cuda3std3__45tupleIJNS0_6detail15normal_iteratorINS0_10device_ptrIfEEEENS0_17counting_iteratorIlNS0_11use_defaultESI_SI_EEEEEEEPNSB_IJflEEESM_lNS1_9__extrema9arg_min_fIflNSA_4lessIfEEEEEEJSL_SN_lSS_EEEvDpT0__param_1];
	cvta.to.global.u64 	%rd236, %rd237;
	st.global.f32 	[%rd236], %f242;
	st.global.u64 	[%rd236+8], %rd307;
$L__BB5_200:
	ret;

}
	// .globl	_ZN6thrust24THRUST_300001_SM_1000_NS8cuda_cub4core6detail13_kernel_agentINS1_8__reduce11ReduceAgentINS0_12zip_iteratorIN4cuda3std3__45tupleIJNS0_6detail15normal_iteratorINS0_10device_ptrIfEEEENS0_17counting_iteratorIlNS0_11use_defaultESI_SI_EEEEEEEPNSB_IJflEEESM_lNS1_9__extrema9arg_min_fIflNSA_4lessIfEEEEEEJSL_SN_lN3cub18CUB_300001_SM_100013GridEvenShareIlEENSV_9GridQueueIyEESS_EEEvDpT0_
.visible .entry _ZN6thrust24THRUST_300001_SM_1000_NS8cuda_cub4core6detail13_kernel_agentINS1_8__reduce11ReduceAgentINS0_12zip_iteratorIN4cuda3std3__45tupleIJNS0_6detail15normal_iteratorINS0_10device_ptrIfEEEENS0_17counting_iteratorIlNS0_11use_defaultESI_SI_EEEEEEEPNSB_IJflEEESM_lNS1_9__extrema9arg_min_fIflNSA_4lessIfEEEEEEJSL_SN_lN3cub18CUB_300001_SM_100013GridEvenShareIlEENSV_9GridQueueIyEESS_EEEvDpT0_(
	.param .align 8 .b8 _ZN6thrust24THRUST_300001_SM_1000_NS8cuda_cub4core6detail13_kernel_agentINS1_8__reduce11ReduceAgentINS0_12zip_iteratorIN4cuda3std3__45tupleIJNS0_6detail15normal_iteratorINS0_10device_ptrIfEEEENS0_17counting_iteratorIlNS0_11use_defaultESI_SI_EEEEEEEPNSB_IJflEEESM_lNS1_9__extrema9arg_min_fIflNSA_4lessIfEEEEEEJSL_SN_lN3cub18CUB_300001_SM_100013GridEvenShareIlEENSV_9GridQueueIyEESS_EEEvDpT0__param_0[16],
	.param .u64 .ptr .align 1 _ZN6thrust24THRUST_300001_SM_1000_NS8cuda_cub4core6detail13_kernel_agentINS1_8__reduce11ReduceAgentINS0_12zip_iteratorIN4cuda3std3__45tupleIJNS0_6detail15normal_iteratorINS0_10device_ptrIfEEEENS0_17counting_iteratorIlNS0_11use_defaultESI_SI_EEEEEEEPNSB_IJflEEESM_lNS1_9__extrema9arg_min_fIflNSA_4lessIfEEEEEEJSL_SN_lN3cub18CUB_300001_SM_100013GridEvenShareIlEENSV_9GridQueueIyEESS_EEEvDpT0__param_1,
	.param .u64 _ZN6thrust24THRUST_300001_SM_1000_NS8cuda_cub4core6detail13_kernel_agentINS1_8__reduce11ReduceAgentINS0_12zip_iteratorIN4cuda3std3__45tupleIJNS0_6detail15normal_iteratorINS0_10device_ptrIfEEEENS0_17counting_iteratorIlNS0_11use_defaultESI_SI_EEEEEEEPNSB_IJflEEESM_lNS1_9__extrema9arg_min_fIflNSA_4lessIfEEEEEEJSL_SN_lN3cub18CUB_300001_SM_100013GridEvenShareIlEENSV_9GridQueueIyEESS_EEEvDpT0__param_2,
	.param .align 8 .b8 _ZN6thrust24THRUST_300001_SM_1000_NS8cuda_cub4core6detail13_kernel_agentINS1_8__reduce11ReduceAgentINS0_12zip_iteratorIN4cuda3std3__45tupleIJNS0_6detail15normal_iteratorINS0_10device_ptrIfEEEENS0_17counting_iteratorIlNS0_11use_defaultESI_SI_EEEEEEEPNSB_IJflEEESM_lNS1_9__extrema9arg_min_fIflNSA_4lessIfEEEEEEJSL_SN_lN3cub18CUB_300001_SM_100013GridEvenShareIlEENSV_9GridQueueIyEESS_EEEvDpT0__param_3[72],
	.param .align 8 .b8 _ZN6thrust24THRUST_300001_SM_1000_NS8cuda_cub4core6detail13_kernel_agentINS1_8__reduce11ReduceAgentINS0_12zip_iteratorIN4cuda3std3__45tupleIJNS0_6detail15normal_iteratorINS0_10device_ptrIfEEEENS0_17counting_iteratorIlNS0_11use_defaultESI_SI_EEEEEEEPNSB_IJflEEESM_lNS1_9__extrema9arg_min_fIflNSA_4lessIfEEEEEEJSL_SN_lN3cub18CUB_300001_SM_100013GridEvenShareIlEENSV_9GridQueueIyEESS_EEEvDpT0__param_4[8],
	.param .align 1 .b8 _ZN6thrust24THRUST_300001_SM_1000_NS8cuda_cub4core6detail13_kernel_agentINS1_8__reduce11ReduceAgentINS0_12zip_iteratorIN4cuda3std3__45tupleIJNS0_6detail15normal_iteratorINS0_10device_ptrIfEEEENS0_17counting_iteratorIlNS0_11use_defaultESI_SI_EEEEEEEPNSB_IJflEEESM_lNS1_9__extrema9arg_min_fIflNSA_4lessIfEEEEEEJSL_SN_lN3cub18CUB_300001_SM_100013GridEvenShareIlEENSV_9GridQueueIyEESS_EEEvDpT0__param_5[1]
)
.maxntid 256
{
	.reg .pred 	%p<225>;
	.reg .b32 	%r<399>;
	.reg .b32 	%f<243>;
	.reg .b64 	%rd<325>;

	ld.param.u64 	%rd199, [_ZN6thrust24THRUST_300001_SM_1000_NS8cuda_cub4core6detail13_kernel_agentINS1_8__reduce11ReduceAgentINS0_12zip_iteratorIN4cuda3std3__45tupleIJNS0_6detail15normal_iteratorINS0_10device_ptrIfEEEENS0_17counting_iteratorIlNS0_11use_defaultESI_SI_EEEEEEEPNSB_IJflEEESM_lNS1_9__extrema9arg_min_fIflNSA_4lessIfEEEEEEJSL_SN_lN3cub18CUB_300001_SM_100013GridEvenShareIlEENSV_9GridQueueIyEESS_EEEvDpT0__param_0+8];
	ld.param.u64 	%rd198, [_ZN6thrust24THRUST_300001_SM_1000_NS8cuda_cub4core6detail13_kernel_agentINS1_8__reduce11ReduceAgentINS0_12zip_iteratorIN4cuda3std3__45tupleIJNS0_6detail15normal_iteratorINS0_10device_ptrIfEEEENS0_17counting_iteratorIlNS0_11use_defaultESI_SI_EEEEEEEPNSB_IJflEEESM_lNS1_9__extrema9arg_min_fIflNSA_4lessIfEEEEEEJSL_SN_lN3cub18CUB_300001_SM_100013GridEvenShareIlEENSV_9GridQueueIyEESS_EEEvDpT0__param_0];
	ld.param.u64 	%rd202, [_ZN6thrust24THRUST_300001_SM_1000_NS8cuda_cub4core6detail13_kernel_agentINS1_8__reduce11ReduceAgentINS0_12zip_iteratorIN4cuda3std3__45tupleIJNS0_6detail15normal_iteratorINS0_10device_ptrIfEEEENS0_17counting_iteratorIlNS0_11use_defaultESI_SI_EEEEEEEPNSB_IJflEEESM_lNS1_9__extrema9arg_min_fIflNSA_4lessIfEEEEEEJSL_SN_lN3cub18CUB_300001_SM_100013GridEvenShareIlEENSV_9GridQueueIyEESS_EEEvDpT0__param_4];
	ld.param.u64 	%rd201, [_ZN6thrust24THRUST_300001_SM_1000_NS8cuda_cub4core6detail13_kernel_agentINS1_8__reduce11ReduceAgentINS0_12zip_iteratorIN4cuda3std3__45tupleIJNS0_6detail15normal_iteratorINS0_10device_ptrIfEEEENS0_17counting_iteratorIlNS0_11use_defaultESI_SI_EEEEEEEPNSB_IJflEEESM_lNS1_9__extrema9arg_min_fIflNSA_4lessIfEEEEEEJSL_SN_lN3cub18CUB_300001_SM_100013GridEvenShareIlEENSV_9GridQueueIyEESS_EEEvDpT0__param_2];
	cvta.to.global.u64 	%rd1, %rd202;
	cvta.to.global.u64 	%rd2, %rd198;
	mov.u32 	%r1, %ctaid.x;
	mul.lo.s32 	%r33, %r1, 1280;
	cvt.u64.u32 	%rd4, %r33;
	mov.u32 	%r34, %nctaid.x;
	mul.lo.s32 	%r35, %r34, 1280;
	cvt.u64.u32 	%rd5, %r35;
	add.s64 	%rd203, %rd4, 1280;
	setp.le.s64 	%p1, %rd203, %rd201;
	@%p1 bra 	$L__BB6_111;
	cvt.u32.u64 	%r159, %rd4;
	cvt.u32.u64 	%r2, %rd201;
	sub.s32 	%r3, %r2, %r159;
	mov.u32 	%r4, %tid.x;
	setp.ge.s32 	%p98, %r4, %r3;
	mov.f32 	%f188, 0f00000000;
	mov.b64 	%rd266, 0;
	mov.u32 	%r393, %r4;
	@%p98 bra 	$L__BB6_3;
	cvt.u64.u32 	%rd234, %r4;
	add.s64 	%rd235, %rd4, %rd234;
	shl.b64 	%rd236, %rd235, 2;
	add.s64 	%rd237, %rd2, %rd236;
	add.s64 	%rd266, %rd199, %rd235;
	ld.global.f32 	%f188, [%rd237];
	add.s32 	%r393, %r4, 256;
$L__BB6_3:
	setp.ge.s32 	%p99, %r393, %r3;
	@%p99 bra 	$L__BB6_25;
	not.b32 	%r161, %r393;
	add.s32 	%r162, %r161, %r2;
	sub.s32 	%r7, %r162, %r159;
	and.b32  	%r163, %r7, 768;
	setp.eq.s32 	%p100, %r163, 768;
	@%p100 bra 	$L__BB6_10;
	cvt.u64.u32 	%rd239, %r393;
	add.s64 	%rd240, %rd239, %rd4;
	add.s64 	%rd257, %rd240, %rd199;
	shl.b64 	%rd241, %rd240, 2;
	add.s64 	%rd256, %rd2, %rd241;
	shr.u32 	%r164, %r7, 8;
	add.s32 	%r165, %r164, 1;
	and.b32  	%r166, %r165, 3;
	neg.s32 	%r391, %r166;
$L__BB6_6:
	.pragma "nounroll";
	mov.u64 	%rd12, %rd266;
	mov.f32 	%f3, %f188;
	ld.global.f32 	%f4, [%rd256];
	setp.lt.f32 	%p101, %f3, %f4;
	@%p101 bra 	$L__BB6_9;
	setp.lt.f32 	%p102, %f4, %f3;
	mov.u64 	%rd266, %rd257;
	mov.f32 	%f188, %f4;
	@%p102 bra 	$L__BB6_9;
	setp.lt.s64 	%p103, %rd12, %rd257;
	min.s64 	%rd266, %rd12, %rd257;
	selp.f32 	%f188, %f3, %f4, %p103;
$L__BB6_9:
	add.s32 	%r393, %r393, 256;
	add.s64 	%rd257, %rd257, 256;
	add.s64 	%rd256, %rd256, 1024;
	add.s32 	%r391, %r391, 1;
	setp.ne.s32 	%p104, %r391, 0;
	@%p104 bra 	$L__BB6_6;
$L__BB6_10:
	setp.lt.u32 	%p105, %r7, 768;
	@%p105 bra 	$L__BB6_25;
	add.s32 	%r394, %r393, 512;
$L__BB6_12:
	mov.u32 	%r15, %r394;
	add.s32 	%r167, %r15, -512;
	cvt.s64.s32 	%rd242, %r167;
	add.s64 	%rd243, %rd242, %rd4;
	shl.b64 	%rd244, %rd243, 2;
	add.s64 	%rd20, %rd2, %rd244;
	add.s64 	%rd21, %rd243, %rd199;
	ld.global.f32 	%f10, [%rd20];
	setp.lt.f32 	%p106, %f188, %f10;
	mov.u64 	%rd263, %rd266;
	mov.f32 	%f185, %f188;
	@%p106 bra 	$L__BB6_15;
	setp.lt.f32 	%p107, %f10, %f188;
	mov.u64 	%rd263, %rd21;
	mov.f32 	%f185, %f10;
	@%p107 bra 	$L__BB6_15;
	setp.lt.s64 	%p108, %rd266, %rd21;
	min.s64 	%rd263, %rd266, %rd21;
	selp.f32 	%f185, %f188, %f10, %p108;
$L__BB6_15:
	add.s32 	%r168, %r15, -256;
	cvt.s64.s32 	%rd245, %r168;
	add.s64 	%rd246, %rd245, %rd4;
	add.s64 	%rd24, %rd246, %rd199;
	ld.global.f32 	%f13, [%rd20+1024];
	setp.lt.f32 	%p109, %f185, %f13;
	mov.u64 	%rd264, %rd263;
	mov.f32 	%f186, %f185;
	@%p109 bra 	$L__BB6_18;
	setp.lt.f32 	%p110, %f13, %f185;
	mov.u64 	%rd264, %rd24;
	mov.f32 	%f186, %f13;
	@%p110 bra 	$L__BB6_18;
	setp.lt.s64 	%p111, %rd263, %rd24;
	min.s64 	%rd264, %rd263, %rd24;
	selp.f32 	%f186, %f185, %f13, %p111;
$L__BB6_18:
	cvt.s64.s32 	%rd247, %r15;
	add.s64 	%rd248, %rd247, %rd4;
	add.s64 	%rd27, %rd248, %rd199;
	ld.global.f32 	%f16, [%rd20+2048];
	setp.lt.f32 	%p112, %f186, %f16;
	mov.u64 	%rd265, %rd264;
	mov.f32 	%f187, %f186;
	@%p112 bra 	$L__BB6_21;
	setp.lt.f32 	%p113, %f16, %f186;
	mov.u64 	%rd265, %rd27;
	mov.f32 	%f187, %f16;
	@%p113 bra 	$L__BB6_21;
	setp.lt.s64 	%p114, %rd264, %rd27;
	min.s64 	%rd265, %rd264, %rd27;
	selp.f32 	%f187, %f186, %f16, %p114;
$L__BB6_21:
	add.s32 	%r169, %r15, 256;
	cvt.s64.s32 	%rd249, %r169;
	add.s64 	%rd250, %rd249, %rd4;
	add.s64 	%rd30, %rd250, %rd199;
	ld.global.f32 	%f19, [%rd20+3072];
	setp.lt.f32 	%p115, %f187, %f19;
	mov.u64 	%rd266, %rd265;
	mov.f32 	%f188, %f187;
	@%p115 bra 	$L__BB6_24;
	setp.lt.f32 	%p116, %f19, %f187;
	mov.u64 	%rd266, %rd30;
	mov.f32 	%f188, %f19;
	@%p116 bra 	$L__BB6_24;
	setp.lt.s64 	%p117, %rd265, %rd30;
	min.s64 	%rd266, %rd265, %rd30;
	selp.f32 	%f188, %f187, %f19, %p117;
$L__BB6_24:
	add.s32 	%r394, %r15, 1024;
	add.s32 	%r170, %r15, 512;
	setp.lt.s32 	%p118, %r170, %r3;
	@%p118 bra 	$L__BB6_12;
$L__BB6_25:
	setp.lt.s32 	%p119, %r3, 256;
	@%p119 bra 	$L__BB6_65;
	// begin inline asm
	mov.u32 %r284, %laneid;
	// end inline asm
	mov.b32 	%r286, %f188;
	mov.b32 	%r302, 1;
	mov.b32 	%r303, 31;
	mov.b32 	%r304, -1;
	// begin inline asm
	shfl.sync.down.b32 %r285, %r286, %r302, %r303, %r304;
	// end inline asm
	mov.b32 	%f23, %r285;
	// begin inline asm
	shfl.sync.down.b32 %r290, %r291, %r302, %r303, %r304;
	// end inline asm
	mov.b64 	{%r296, %r301}, %rd266;
	// begin inline asm
	shfl.sync.down.b32 %r295, %r296, %r302, %r303, %r304;
	// end inline asm
	// begin inline asm
	shfl.sync.down.b32 %r300, %r301, %r302, %r303, %r304;
	// end inline asm
	mov.b64 	%rd34, {%r295, %r300};
	setp.gt.s32 	%p176, %r284, 30;
	setp.lt.f32 	%p177, %f188, %f23;
	or.pred  	%p178, %p176, %p177;
	mov.u64 	%rd268, %rd266;
	mov.f32 	%f190, %f188;
	@%p178 bra 	$L__BB6_29;
	setp.gt.f32 	%p179, %f188, %f23;
	mov.u64 	%rd268, %rd34;
	mov.f32 	%f190, %f23;
	@%p179 bra 	$L__BB6_29;
	setp.lt.s64 	%p180, %rd266, %rd34;
	min.s64 	%rd268, %rd266, %rd34;
	selp.f32 	%f190, %f188, %f23, %p180;
$L__BB6_29:
	mov.b32 	%r306, %f190;
	mov.b32 	%r322, 2;
	mov.b32 	%r323, 31;
	mov.b32 	%r324, -1;
	// begin inline asm
	shfl.sync.down.b32 %r305, %r306, %r322, %r323, %r324;
	// end inline asm
	mov.b32 	%f26, %r305;
	// begin inline asm
	shfl.sync.down.b32 %r310, %r311, %r322, %r323, %r324;
	// end inline asm
	mov.b64 	{%r316, %r321}, %rd268;
	// begin inline asm
	shfl.sync.down.b32 %r315, %r316, %r322, %r323, %r324;
	// end inline asm
	// begin inline asm
	shfl.sync.down.b32 %r320, %r321, %r322, %r323, %r324;
	// end inline asm
	mov.b64 	%rd37, {%r315, %r320};
	setp.gt.s32 	%p181, %r284, 29;
	setp.lt.f32 	%p182, %f190, %f26;
	or.pred  	%p183, %p181, %p182;
	mov.u64 	%rd269, %rd268;
	mov.f32 	%f191, %f190;
	@%p183 bra 	$L__BB6_32;
	setp.gt.f32 	%p184, %f190, %f26;
	mov.u64 	%rd269, %rd37;
	mov.f32 	%f191, %f26;
	@%p184 bra 	$L__BB6_32;
	setp.lt.s64 	%p185, %rd268, %rd37;
	min.s64 	%rd269, %rd268, %rd37;
	selp.f32 	%f191, %f190, %f26, %p185;
$L__BB6_32:
	mov.b32 	%r326, %f191;
	mov.b32 	%r342, 4;
	mov.b32 	%r343, 31;
	mov.b32 	%r344, -1;
	// begin inline asm
	shfl.sync.down.b32 %r325, %r326, %r342, %r343, %r344;
	// end inline asm
	mov.b32 	%f29, %r325;
	// begin inline asm
	shfl.sync.down.b32 %r330, %r331, %r342, %r343, %r344;
	// end inline asm
	mov.b64 	{%r336, %r341}, %rd269;
	// begin inline asm
	shfl.sync.down.b32 %r335, %r336, %r342, %r343, %r344;
	// end inline asm
	// begin inline asm
	shfl.sync.down.b32 %r340, %r341, %r342, %r343, %r344;
	// end inline asm
	mov.b64 	%rd40, {%r335, %r340};
	setp.gt.s32 	%p186, %r284, 27;
	setp.lt.f32 	%p187, %f191, %f29;
	or.pred  	%p188, %p186, %p187;
	mov.u64 	%rd270, %rd269;
	mov.f32 	%f192, %f191;
	@%p188 bra 	$L__BB6_35;
	setp.gt.f32 	%p189, %f191, %f29;
	mov.u64 	%rd270, %rd40;
	mov.f32 	%f192, %f29;
	@%p189 bra 	$L__BB6_35;
	setp.lt.s64 	%p190, %rd269, %rd40;
	min.s64 	%rd270, %rd269, %rd40;
	selp.f32 	%f192, %f191, %f29, %p190;
$L__BB6_35:
	mov.b32 	%r346, %f192;
	mov.b32 	%r362, 8;
	mov.b32 	%r363, 31;
	mov.b32 	%r364, -1;
	// begin inline asm
	shfl.sync.down.b32 %r345, %r346, %r362, %r363, %r364;
	// end inline asm
	mov.b32 	%f32, %r345;
	// begin inline asm
	shfl.sync.down.b32 %r350, %r351, %r362, %r363, %r364;
	// end inline asm
	mov.b64 	{%r356, %r361}, %rd270;
	// begin inline asm
	shfl.sync.down.b32 %r355, %r356, %r362, %r363, %r364;
	// end inline asm
	// begin inline asm
	shfl.sync.down.b32 %r360, %r361, %r362, %r363, %r364;
	// end inline asm
	mov.b64 	%rd43, {%r355, %r360};
	setp.gt.s32 	%p191, %r284, 23;
	setp.lt.f32 	%p192, %f192, %f32;
	or.pred  	%p193, %p191, %p192;
	mov.u64 	%rd271, %rd270;
	mov.f32 	%f193, %f192;
	@%p193 bra 	$L__BB6_38;
	setp.gt.f32 	%p194, %f192, %f32;
	mov.u64 	%rd271, %rd43;
	mov.f32 	%f193, %f32;
	@%p194 bra 	$L__BB6_38;
	setp.lt.s64 	%p195, %rd270, %rd43;
	min.s64 	%rd271, %rd270, %rd43;
	selp.f32 	%f193, %f192, %f32, %p195;
$L__BB6_38:
	mov.b32 	%r366, %f193;
	mov.b32 	%r382, 16;
	mov.b32 	%r383, 31;
	mov.b32 	%r384, -1;
	// begin inline asm
	shfl.sync.down.b32 %r365, %r366, %r382, %r383, %r384;
	// end inline asm
	mov.b32 	%f35, %r365;
	// begin inline asm
	shfl.sync.down.b32 %r370, %r371, %r382, %r383, %r384;
	// end inline asm
	mov.b64 	{%r376, %r381}, %rd271;
	// begin inline asm
	shfl.sync.down.b32 %r375, %r376, %r382, %r383, %r384;
	// end inline asm
	// begin inline asm
	shfl.sync.down.b32 %r380, %r381, %r382, %r383, %r384;
	// end inline asm
	mov.b64 	%rd46, {%r375, %r380};
	setp.gt.s32 	%p196, %r284, 15;
	setp.lt.f32 	%p197, %f193, %f35;
	or.pred  	%p198, %p196, %p197;
	mov.u64 	%rd324, %rd271;
	mov.f32 	%f242, %f193;
	@%p198 bra 	$L__BB6_41;
	setp.gt.f32 	%p199, %f193, %f35;
	mov.u64 	%rd324, %rd46;
	mov.f32 	%f242, %f35;
	@%p199 bra 	$L__BB6_41;
	setp.lt.s64 	%p200, %rd271, %rd46;
	min.s64 	%rd324, %rd271, %rd46;
	selp.f32 	%f242, %f193, %f35, %p200;
$L__BB6_41:
	setp.ne.s32 	%p201, %r284, 0;
	@%p201 bra 	$L__BB6_43;
	shr.u32 	%r385, %r4, 1;
	and.b32  	%r386, %r385, 496;
	mov.u32 	%r387, _ZN6thrust24THRUST_300001_SM_1000_NS8cuda_cub4core6detail5shmemE;
	add.s32 	%r388, %r387, %r386;
	st.shared.f32 	[%r388+8], %f242;
	st.shared.u64 	[%r388+16], %rd324;
$L__BB6_43:
	bar.sync 	0;
	setp.ne.s32 	%p202, %r4, 0;
	@%p202 bra 	$L__BB6_201;
	ld.shared.f32 	%f38, [_ZN6thrust24THRUST_300001_SM_1000_NS8cuda_cub4core6detail5shmemE+24];
	ld.shared.u64 	%rd49, [_ZN6thrust24THRUST_300001_SM_1000_NS8cuda_cub4core6detail5shmemE+32];
	setp.lt.f32 	%p203, %f242, %f38;
	mov.u64 	%rd273, %rd324;
	mov.f32 	%f195, %f242;
	@%p203 bra 	$L__BB6_47;
	setp.lt.f32 	%p204, %f38, %f242;
	mov.u64 	%rd273, %rd49;
	mov.f32 	%f195, %f38;
	@%p204 bra 	$L__BB6_47;
	setp.lt.s64 	%p205, %rd324, %rd49;
	min.s64 	%rd273, %rd324, %rd49;
	selp.f32 	%f195, %f242, %f38, %p205;
$L__BB6_47:
	ld.shared.f32 	%f41, [_ZN6thrust24THRUST_300001_SM_1000_NS8cuda_cub4core6detail5shmemE+40];
	ld.shared.u64 	%rd52, [_ZN6thrust24THRUST_300001_SM_1000_NS8cuda_cub4core6detail5shmemE+48];
	setp.lt.f32 	%p206, %f195, %f41;
	mov.u64 	%rd274, %rd273;
	mov.f32 	%f196, %f195;
	@%p206 bra 	$L__BB6_50;
	setp.lt.f32 	%p207, %f41, %f195;
	mov.u64 	%rd274, %rd52;
	mov.f32 	%f196, %f41;
	@%p207 bra 	$L__BB6_50;
	setp.lt.s64 	%p208, %rd273, %rd52;
	min.s64 	%rd274, %rd273, %rd52;
	selp.f32 	%f196, %f195, %f41, %p208;
$L__BB6_50:
	ld.shared.f32 	%f44, [_ZN6thrust24THRUST_300001_SM_1000_NS8cuda_cub4core6detail5shmemE+56];
	ld.shared.u64 	%rd55, [_ZN6thrust24THRUST_300001_SM_1000_NS8cuda_cub4core6detail5shmemE+64];
	setp.lt.f32 	%p209, %f196, %f44;
	mov.u64 	%rd275, %rd274;
	mov.f32 	%f197, %f196;
	@%p209 bra 	$L__BB6_53;
	setp.lt.f32 	%p210, %f44, %f196;
	mov.u64 	%rd275, %rd55;
	mov.f32 	%f197, %f44;
	@%p210 bra 	$L__BB6_53;
	setp.lt.s64 	%p211, %rd274, %rd55;
	min.s64 	%rd275, %rd274, %rd55;
	selp.f32 	%f197, %f196, %f44, %p211;
$L__BB6_53:
	ld.shared.f32 	%f47, [_ZN6thrust24THRUST_300001_SM_1000_NS8cuda_cub4core6detail5shmemE+72];
	ld.shared.u64 	%rd58, [_ZN6thrust24THRUST_300001_SM_1000_NS8cuda_cub4core6detail5shmemE+80];
	setp.lt.f32 	%p212, %f197, %f47;
	mov.u64 	%rd276, %rd275;
	mov.f32 	%f198, %f197;
	@%p212 bra 	$L__BB6_56;
	setp.lt.f32 	%p213, %f47, %f197;
	mov.u64 	%rd276, %rd58;
	mov.f32 	%f198, %f47;
	@%p213 bra 	$L__BB6_56;
	setp.lt.s64 	%p214, %rd275, %rd58;
	min.s64 	%rd276, %rd275, %rd58;
	selp.f32 	%f198, %f197, %f47, %p214;
$L__BB6_56:
	ld.shared.f32 	%f50, [_ZN6thrust24THRUST_300001_SM_1000_NS8cuda_cub4core6detail5shmemE+88];
	ld.shared.u64 	%rd61, [_ZN6thrust24THRUST_300001_SM_1000_NS8cuda_cub4core6detail5shmemE+96];
	setp.lt.f32 	%p215, %f198, %f50;
	mov.f32 	%f199, %f198;
	mov.u64 	%rd277, %rd276;
	@%p215 bra 	$L__BB6_59;
	setp.lt.f32 	%p216, %f50, %f198;
	mov.f32 	%f199, %f50;
	mov.u64 	%rd277, %rd61;
	@%p216 bra 	$L__BB6_59;
	setp.lt.s64 	%p217, %rd276, %rd61;
	selp.f32 	%f199, %f198, %f50, %p217;
	min.s64 	%rd277, %rd276, %rd61;
$L__BB6_59:
	ld.shared.f32 	%f53, [_ZN6thrust24THRUST_300001_SM_1000_NS8cuda_cub4core6detail5shmemE+104];
	ld.shared.u64 	%rd64, [_ZN6thrust24THRUST_300001_SM_1000_NS8cuda_cub4core6detail5shmemE+112];
	setp.lt.f32 	%p218, %f199, %f53;
	mov.f32 	%f200, %f199;
	mov.u64 	%rd278, %rd277;
	@%p218 bra 	$L__BB6_62;
	setp.lt.f32 	%p219, %f53, %f199;
	mov.f32 	%f200, %f53;
	mov.u64 	%rd278, %rd64;
	@%p219 bra 	$L__BB6_62;
	setp.lt.s64 	%p220, %rd277, %rd64;
	selp.f32 	%f200, %f199, %f53, %p220;
	min.s64 	%rd278, %rd277, %rd64;
$L__BB6_62:
	ld.shared.f32 	%f56, [_ZN6thrust24THRUST_300001_SM_1000_NS8cuda_cub4core6detail5shmemE+120];
	ld.shared.u64 	%rd67, [_ZN6thrust24THRUST_300001_SM_1000_NS8cuda_cub4core6detail5shmemE+128];
	setp.lt.f32 	%p221, %f200, %f56;
	mov.f32 	%f242, %f200;
	mov.u64 	%rd324, %rd278;
	@%p221 bra 	$L__BB6_201;
	setp.lt.f32 	%p222, %f56, %f200;
	mov.f32 	%f242, %f56;
	mov.u64 	%rd324, %rd67;
	@%p222 bra 	$L__BB6_201;
	setp.lt.s64 	%p223, %rd278, %rd67;
	selp.f32 	%f242, %f200, %f56, %p223;
	min.s64 	%rd324, %rd278, %rd67;
	bra.uni 	$L__BB6_201;
$L__BB6_65:
	// begin inline asm
	mov.u32 %r171, %laneid;
	// end inline asm
	and.b32  	%r192, %r4, 992;
	add.s32 	%r193, %r192, 32;
	setp.gt.s32 	%p120, %r193, %r3;
	not.b32 	%r194, %r192;
	add.s32 	%r195, %r3, %r194;
	selp.b32 	%r190, %r195, 31, %p120;
	mov.b32 	%r173, %f188;
	mov.b32 	%r189, 1;
	mov.b32 	%r191, -1;
	// begin inline asm
	shfl.sync.down.b32 %r172, %r173, %r189, %r190, %r191;
	// end inline asm
	mov.b32 	%f58, %r172;
	// begin inline asm
	shfl.sync.down.b32 %r177, %r178, %r189, %r190, %r191;
	// end inline asm
	mov.b64 	{%r183, %r188}, %rd266;
	// begin inline asm
	shfl.sync.down.b32 %r182, %r183, %r189, %r190, %r191;
	// end inline asm
	// begin inline asm
	shfl.sync.down.b32 %r187, %r188, %r189, %r190, %r191;
	// end inline asm
	mov.b64 	%rd69, {%r182, %r187};
	setp.ge.s32 	%p121, %r171, %r190;
	setp.lt.f32 	%p122, %f188, %f58;
	or.pred  	%p123, %p121, %p122;
	mov.f32 	%f201, %f188;
	mov.u64 	%rd279, %rd266;
	@%p123 bra 	$L__BB6_68;
	setp.gt.f32 	%p124, %f188, %f58;
	mov.f32 	%f201, %f58;
	mov.u64 	%rd279, %rd69;
	@%p124 bra 	$L__BB6_68;
	setp.lt.s64 	%p125, %rd266, %rd69;
	selp.f32 	%f201, %f188, %f58, %p125;
	min.s64 	%rd279, %rd266, %rd69;
$L__BB6_68:
	mov.b32 	%r197, %f201;
	mov.b32 	%r213, 2;
	mov.b32 	%r215, -1;
	// begin inline asm
	shfl.sync.down.b32 %r196, %r197, %r213, %r190, %r215;
	// end inline asm
	mov.b32 	%f61, %r196;
	// begin inline asm
	shfl.sync.down.b32 %r201, %r202, %r213, %r190, %r215;
	// end inline asm
	mov.b64 	{%r207, %r212}, %rd279;
	// begin inline asm
	shfl.sync.down.b32 %r206, %r207, %r213, %r190, %r215;
	// end inline asm
	// begin inline asm
	shfl.sync.down.b32 %r211, %r212, %r213, %r190, %r215;
	// end inline asm
	mov.b64 	%rd72, {%r206, %r211};
	add.s32 	%r216, %r171, 2;
	setp.gt.s32 	%p126, %r216, %r190;
	setp.lt.f32 	%p127, %f201, %f61;
	or.pred  	%p128, %p126, %p127;
	mov.f32 	%f202, %f201;
	mov.u64 	%rd280, %rd279;
	@%p128 bra 	$L__BB6_71;
	setp.gt.f32 	%p129, %f201, %f61;
	mov.f32 	%f202, %f61;
	mov.u64 	%rd280, %rd72;
	@%p129 bra 	$L__BB6_71;
	setp.lt.s64 	%p130, %rd279, %rd72;
	selp.f32 	%f202, %f201, %f61, %p130;
	min.s64 	%rd280, %rd279, %rd72;
$L__BB6_71:
	mov.b32 	%r218, %f202;
	mov.b32 	%r234, 4;
	mov.b32 	%r236, -1;
	// begin inline asm
	shfl.sync.down.b32 %r217, %r218, %r234, %r190, %r236;
	// end inline asm
	mov.b32 	%f64, %r217;
	// begin inline asm
	shfl.sync.down.b32 %r222, %r223, %r234, %r190, %r236;
	// end inline asm
	mov.b64 	{%r228, %r233}, %rd280;
	// begin inline asm
	shfl.sync.down.b32 %r227, %r228, %r234, %r190, %r236;
	// end inline asm
	// begin inline asm
	shfl.sync.down.b32 %r232, %r233, %r234, %r190, %r236;
	// end inline asm
	mov.b64 	%rd75, {%r227, %r232};
	add.s32 	%r237, %r171, 4;
	setp.gt.s32 	%p131, %r237, %r190;
	setp.lt.f32 	%p132, %f202, %f64;
	or.pred  	%p133, %p131, %p132;
	mov.f32 	%f203, %f202;
	mov.u64 	%rd281, %rd280;
	@%p133 bra 	$L__BB6_74;
	setp.gt.f32 	%p134, %f202, %f64;
	mov.f32 	%f203, %f64;
	mov.u64 	%rd281, %rd75;
	@%p134 bra 	$L__BB6_74;
	setp.lt.s64 	%p135, %rd280, %rd75;
	selp.f32 	%f203, %f202, %f64, %p135;
	min.s64 	%rd281, %rd280, %rd75;
$L__BB6_74:
	mov.b32 	%r239, %f203;
	mov.b32 	%r255, 8;
	mov.b32 	%r257, -1;
	// begin inline asm
	shfl.sync.down.b32 %r238, %r239, %r255, %r190, %r257;
	// end inline asm
	mov.b32 	%f67, %r238;
	// begin inline asm
	shfl.sync.down.b32 %r243, %r244, %r255, %r190, %r257;
	// end inline asm
	mov.b64 	{%r249, %r254}, %rd281;
	// begin inline asm
	shfl.sync.down.b32 %r248, %r249, %r255, %r190, %r257;
	// end inline asm
	// begin inline asm
	shfl.sync.down.b32 %r253, %r254, %r255, %r190, %r257;
	// end inline asm
	mov.b64 	%rd78, {%r248, %r253};
	add.s32 	%r258, %r171, 8;
	setp.gt.s32 	%p136, %r258, %r190;
	setp.lt.f32 	%p137, %f203, %f67;
	or.pred  	%p138, %p136, %p137;
	mov.f32 	%f204, %f203;
	mov.u64 	%rd282, %rd281;
	@%p138 bra 	$L__BB6_77;
	setp.gt.f32 	%p139, %f203, %f67;
	mov.f32 	%f204, %f67;
	mov.u64 	%rd282, %rd78;
	@%p139 bra 	$L__BB6_77;
	setp.lt.s64 	%p140, %rd281, %rd78;
	selp.f32 	%f204, %f203, %f67, %p140;
	min.s64 	%rd282, %rd281, %rd78;
$L__BB6_77:
	mov.b32 	%r260, %f204;
	mov.b32 	%r276, 16;
	mov.b32 	%r278, -1;
	// begin inline asm
	shfl.sync.down.b32 %r259, %r260, %r276, %r190, %r278;
	// end inline asm
	mov.b32 	%f70, %r259;
	// begin inline asm
	shfl.sync.down.b32 %r264, %r265, %r276, %r190, %r278;
	// end inline asm
	mov.b64 	{%r270, %r275}, %rd282;
	// begin inline asm
	shfl.sync.down.b32 %r269, %r270, %r276, %r190, %r278;
	// end inline asm
	// begin inline asm
	shfl.sync.down.b32 %r274, %r275, %r276, %r190, %r278;
	// end inline asm
	mov.b64 	%rd81, {%r269, %r274};
	add.s32 	%r279, %r171, 16;
	setp.gt.s32 	%p141, %r279, %r190;
	setp.lt.f32 	%p142, %f204, %f70;
	or.pred  	%p143, %p141, %p142;
	mov.f32 	%f242, %f204;
	mov.u64 	%rd324, %rd282;
	@%p143 bra 	$L__BB6_80;
	setp.gt.f32 	%p144, %f204, %f70;
	mov.f32 	%f242, %f70;
	mov.u64 	%rd324, %rd81;
	@%p144 bra 	$L__BB6_80;
	setp.lt.s64 	%p145, %rd282, %rd81;
	selp.f32 	%f242, %f204, %f70, %p145;
	min.s64 	%rd324, %rd282, %rd81;
$L__BB6_80:
	setp.ne.s32 	%p146, %r171, 0;
	@%p146 bra 	$L__BB6_82;
	shr.u32 	%r280, %r4, 1;
	and.b32  	%r281, %r280, 496;
	mov.u32 	%r282, _ZN6thrust24THRUST_300001_SM_1000_NS8cuda_cub4core6detail5shmemE;
	add.s32 	%r283, %r282, %r281;
	st.shared.f32 	[%r283+8], %f242;
	st.shared.u64 	[%r283+16], %rd324;
$L__BB6_82:
	bar.sync 	0;
	setp.ne.s32 	%p147, %r4, 0;
	@%p147 bra 	$L__BB6_201;
	setp.lt.s32 	%p148, %r3, 33;
	mov.f32 	%f206, %f242;
	mov.u64 	%rd284, %rd324;
	@%p148 bra 	$L__BB6_87;
	ld.shared.f32 	%f73, [_ZN6thrust24THRUST_300001_SM_1000_NS8cuda_cub4core6detail5shmemE+24];
	ld.shared.u64 	%rd84, [_ZN6thrust24THRUST_300001_SM_1000_NS8cuda_cub4core6detail5shmemE+32];
	setp.lt.f32 	%p149, %f242, %f73;
	mov.f32 	%f206, %f242;
	mov.u64 	%rd284, %rd324;
	@%p149 bra 	$L__BB6_87;
	setp.lt.f32 	%p150, %f73, %f242;
	mov.f32 	%f206, %f73;
	mov.u64 	%rd284, %rd84;
	@%p150 bra 	$L__BB6_87;
	setp.lt.s64 	%p151, %rd324, %rd84;
	selp.f32 	%f206, %f242, %f73, %p151;
	min.s64 	%rd284, %rd324, %rd84;
$L__BB6_87:
	setp.lt.s32 	%p152, %r3, 65;
	mov.f32 	%f207, %f206;
	mov.u64 	%rd285, %rd284;
	@%p152 bra 	$L__BB6_91;
	ld.shared.f32 	%f76, [_ZN6thrust24THRUST_300001_SM_1000_NS8cuda_cub4core6detail5shmemE+40];
	ld.shared.u64 	%rd87, [_ZN6thrust24THRUST_300001_SM_1000_NS8cuda_cub4core6detail5shmemE+48];
	setp.lt.f32 	%p153, %f206, %f76;
	mov.f32 	%f207, %f206;
	mov.u64 	%rd285, %rd284;
	@%p153 bra 	$L__BB6_91;
	setp.lt.f32 	%p154, %f76, %f206;
	mov.f32 	%f207, %f76;
	mov.u64 	%rd285, %rd87;
	@%p154 bra 	$L__BB6_91;
	setp.lt.s64 	%p155, %rd284, %rd87;
	selp.f32 	%f207, %f206, %f76, %p155;
	min.s64 	%rd285, %rd284, %rd87;
$L__BB6_91:
	setp.lt.s32 	%p156, %r3, 97;
	mov.f32 	%f208, %f207;
	mov.u64 	%rd286, %rd285;
	@%p156 bra 	$L__BB6_95;
	ld.shared.f32 	%f79, [_ZN6thrust24THRUST_300001_SM_1000_NS8cuda_cub4core6detail5shmemE+56];
	ld.shared.u64 	%rd90, [_ZN6thrust24THRUST_300001_SM_1000_NS8cuda_cub4core6detail5shmemE+64];
	setp.lt.f32 	%p157, %f207, %f79;
	mov.f32 	%f208, %f207;
	mov.u64 	%rd286, %rd285;
	@%p157 bra 	$L__BB6_95;
	setp.lt.f32 	%p158, %f79, %f207;
	mov.f32 	%f208, %f79;
	mov.u64 	%rd286, %rd90;
	@%p158 bra 	$L__BB6_95;
	setp.lt.s64 	%p159, %rd285, %rd90;
	selp.f32 	%f208, %f207, %f79, %p159;
	min.s64 	%rd286, %rd285, %rd90;
$L__BB6_95:
	setp.lt.s32 	%p160, %r3, 129;
	mov.f32 	%f209, %f208;
	mov.u64 	%rd287, %rd286;
	@%p160 bra 	$L__BB6_99;
	ld.shared.f32 	%f82, [_ZN6thrust24THRUST_300001_SM_1000_NS8cuda_cub4core6detail5shmemE+72];
	ld.shared.u64 	%rd93, [_ZN6thrust24THRUST_300001_SM_1000_NS8cuda_cub4core6detail5shmemE+80];
	setp.lt.f32 	%p161, %f208, %f82;
	mov.f32 	%f209, %f208;
	mov.u64 	%rd287, %rd286;
	@%p161 bra 	$L__BB6_99;
	setp.lt.f32 	%p162, %f82, %f208;
	mov.f32 	%f209, %f82;
	mov.u64 	%rd287, %rd93;
	@%p162 bra 	$L__BB6_99;
	setp.lt.s64 	%p163, %rd286, %rd93;
	selp.f32 	%f209, %f208, %f82, %p163;
	min.s64 	%rd287, %rd286, %rd93;
$L__BB6_99:
	setp.lt.s32 	%p164, %r3, 161;
	mov.f32 	%f210, %f209;
	mov.u64 	%rd288, %rd287;
	@%p164 bra 	$L__BB6_103;
	ld.shared.f32 	%f85, [_ZN6thrust24THRUST_300001_SM_1000_NS8cuda_cub4core6detail5shmemE+88];
	ld.shared.u64 	%rd96, [_ZN6thrust24THRUST_300001_SM_1000_NS8cuda_cub4core6detail5shmemE+96];
	setp.lt.f32 	%p165, %f209, %f85;
	mov.f32 	%f210, %f209;
	mov.u64 	%rd288, %rd287;
	@%p165 bra 	$L__BB6_103;
	setp.lt.f32 	%p166, %f85, %f209;
	mov.f32 	%f210, %f85;
	mov.u64 	%rd288, %rd96;
	@%p166 bra 	$L__BB6_103;
	setp.lt.s64 	%p167, %rd287, %rd96;
	selp.f32 	%f210, %f209, %f85, %p167;
	min.s64 	%rd288, %rd287, %rd96;
$L__BB6_103:
	setp.lt.s32 	%p168, %r3, 193;
	mov.f32 	%f211, %f210;
	mov.u64 	%rd289, %rd288;
	@%p168 bra 	$L__BB6_107;
	ld.shared.f32 	%f88, [_ZN6thrust24THRUST_300001_SM_1000_NS8cuda_cub4core6detail5shmemE+104];
	ld.shared.u64 	%rd99, [_ZN6thrust24THRUST_300001_SM_1000_NS8cuda_cub4core6detail5shmemE+112];
	setp.lt.f32 	%p169, %f210, %f88;
	mov.f32 	%f211, %f210;
	mov.u64 	%rd289, %rd288;
	@%p169 bra 	$L__BB6_107;
	setp.lt.f32 	%p170, %f88, %f210;
	mov.f32 	%f211, %f88;
	mov.u64 	%rd289, %rd99;
	@%p170 bra 	$L__BB6_107;
	setp.lt.s64 	%p171, %rd288, %rd99;
	selp.f32 	%f211, %f210, %f88, %p171;
	min.s64 	%rd289, %rd288, %rd99;
$L__BB6_107:
	setp.lt.s32 	%p172, %r3, 225;
	mov.f32 	%f242, %f211;
	mov.u64 	%rd324, %rd289;
	@%p172 bra 	$L__BB6_201;
	ld.shared.f32 	%f91, [_ZN6thrust24THRUST_300001_SM_1000_NS8cuda_cub4core6detail5shmemE+120];
	ld.shared.u64 	%rd102, [_ZN6thrust24THRUST_300001_SM_1000_NS8cuda_cub4core6detail5shmemE+128];
	setp.lt.f32 	%p173, %f211, %f91;
	mov.f32 	%f242, %f211;
	mov.u64 	%rd324, %rd289;
	@%p173 bra 	$L__BB6_201;
	setp.lt.f32 	%p174, %f91, %f211;
	mov.f32 	%f242, %f91;
	mov.u64 	%rd324, %rd102;
	@%p174 bra 	$L__BB6_201;
	setp.lt.s64 	%p175, %rd289, %rd102;
	selp.f32 	%f242, %f211, %f91, %p175;
	min.s64 	%rd324, %rd289, %rd102;
	bra.uni 	$L__BB6_201;
$L__BB6_111:
	mov.u32 	%r20, %tid.x;
	add.s64 	%rd104, %rd199, %rd4;
	cvt.u64.u32 	%rd105, %r20;
	add.s64 	%rd204, %rd105, %rd4;
	cvta.to.global.u64 	%rd205, %rd198;
	shl.b64 	%rd206, %rd204, 2;
	add.s64 	%rd207, %rd205, %rd206;
	ld.global.f32 	%f172, [%rd207];
	add.s32 	%r36, %r20, 256;
	cvt.u64.u32 	%rd208, %r36;
	ld.global.f32 	%f173, [%rd207+1024];
	add.s32 	%r37, %r20, 512;
	cvt.u64.u32 	%rd209, %r37;
	ld.global.f32 	%f174, [%rd207+2048];
	ld.global.f32 	%f93, [%rd207+3072];
	or.b32  	%r38, %r20, 1024;
	cvt.u64.u32 	%rd106, %r38;
	add.s64 	%rd107, %rd104, %rd106;
	ld.global.f32 	%f94, [%rd207+4096];
	setp.lt.f32 	%p2, %f173, %f172;
	selp.f32 	%f175, %f173, %f172, %p2;
	selp.b64 	%rd210, %rd208, %rd105, %p2;
	setp.lt.f32 	%p3, %f174, %f175;
	selp.f32 	%f95, %f174, %f175, %p3;
	selp.b64 	%rd108, %rd209, %rd210, %p3;
	setp.lt.f32 	%p4, %f95, %f93;
	mov.f32 	%f212, %f95;
	mov.u64 	%rd290, %rd108;
	@%p4 bra 	$L__BB6_114;
	add.s32 	%r39, %r20, 768;
	cvt.u64.u32 	%rd290, %r39;
	setp.lt.f32 	%p5, %f93, %f95;
	mov.f32 	%f212, %f93;
	@%p5 bra 	$L__BB6_114;
	mov.f32 	%f212, %f95;
	mov.u64 	%rd290, %rd108;
$L__BB6_114:
	add.s64 	%rd111, %rd104, %rd290;
	setp.lt.f32 	%p6, %f212, %f94;
	mov.f32 	%f230, %f212;
	mov.u64 	%rd312, %rd111;
	@%p6 bra 	$L__BB6_117;
	setp.lt.f32 	%p7, %f94, %f212;
	mov.f32 	%f230, %f94;
	mov.u64 	%rd312, %rd107;
	@%p7 bra 	$L__BB6_117;
	setp.lt.s64 	%p8, %rd290, %rd106;
	selp.f32 	%f230, %f212, %f94, %p8;
	selp.b64 	%rd312, %rd111, %rd107, %p8;
$L__BB6_117:
	setp.le.u64 	%p9, %rd201, %rd5;
	@%p9 bra 	$L__BB6_162;
	setp.ne.s32 	%p10, %r20, 0;
	@%p10 bra 	$L__BB6_120;
	atom.global.add.u64 	%rd211, [%rd1+8], 1280;
	add.s64 	%rd212, %rd211, %rd5;
	st.shared.u64 	[_ZN6thrust24THRUST_300001_SM_1000_NS8cuda_cub4core6detail5shmemE+152], %rd212;
$L__BB6_120:
	bar.sync 	0;
	ld.shared.u64 	%rd300, [_ZN6thrust24THRUST_300001_SM_1000_NS8cuda_cub4core6detail5shmemE+152];
	add.s64 	%rd213, %rd300, 1280;
	setp.gt.s64 	%p11, %rd213, %rd201;
	@%p11 bra 	$L__BB6_139;
$L__BB6_121:
	add.s64 	%rd214, %rd300, %rd105;
	cvta.to.global.u64 	%rd215, %rd198;
	shl.b64 	%rd216, %rd214, 2;
	add.s64 	%rd217, %rd215, %rd216;
	add.s64 	%rd117, %rd214, %rd199;
	ld.global.f32 	%f100, [%rd217];
	add.s64 	%rd118, %rd117, 256;
	ld.global.f32 	%f101, [%rd217+1024];
	add.s64 	%rd119, %rd117, 512;
	ld.global.f32 	%f102, [%rd217+2048];
	add.s64 	%rd120, %rd117, 768;
	ld.global.f32 	%f103, [%rd217+3072];
	add.s64 	%rd121, %rd117, 1024;
	ld.global.f32 	%f104, [%rd217+4096];
	setp.lt.f32 	%p12, %f230, %f100;
	mov.f32 	%f215, %f230;
	mov.u64 	%rd294, %rd312;
	@%p12 bra 	$L__BB6_124;
	setp.lt.f32 	%p13, %f100, %f230;
	mov.f32 	%f215, %f100;
	mov.u64 	%rd294, %rd117;
	@%p13 bra 	$L__BB6_124;
	setp.lt.s64 	%p14, %rd312, %rd117;
	selp.f32 	%f215, %f230, %f100, %p14;
	min.s64 	%rd294, %rd312, %rd117;
$L__BB6_124:
	setp.lt.f32 	%p15, %f215, %f101;
	mov.f32 	%f216, %f215;
	mov.u64 	%rd295, %rd294;
	@%p15 bra 	$L__BB6_127;
	setp.lt.f32 	%p16, %f101, %f215;
	mov.f32 	%f216, %f101;
	mov.u64 	%rd295, %rd118;
	@%p16 bra 	$L__BB6_127;
	setp.lt.s64 	%p17, %rd294, %rd118;
	selp.f32 	%f216, %f215, %f101, %p17;
	min.s64 	%rd295, %rd294, %rd118;
$L__BB6_127:
	setp.lt.f32 	%p18, %f216, %f102;
	mov.f32 	%f217, %f216;
	mov.u64 	%rd296, %rd295;
	@%p18 bra 	$L__BB6_130;
	setp.lt.f32 	%p19, %f102, %f216;
	mov.f32 	%f217, %f102;
	mov.u64 	%rd296, %rd119;
	@%p19 bra 	$L__BB6_130;
	setp.lt.s64 	%p20, %rd295, %rd119;
	selp.f32 	%f217, %f216, %f102, %p20;
	min.s64 	%rd296, %rd295, %rd119;
$L__BB6_130:
	setp.lt.f32 	%p21, %f217, %f103;
	mov.f32 	%f218, %f217;
	mov.u64 	%rd297, %rd296;
	@%p21 bra 	$L__BB6_133;
	setp.lt.f32 	%p22, %f103, %f217;
	mov.f32 	%f218, %f103;
	mov.u64 	%rd297, %rd120;
	@%p22 bra 	$L__BB6_133;
	setp.lt.s64 	%p23, %rd296, %rd120;
	selp.f32 	%f218, %f217, %f103, %p23;
	min.s64 	%rd297, %rd296, %rd120;
$L__BB6_133:
	setp.lt.f32 	%p24, %f218, %f104;
	mov.f32 	%f230, %f218;
	mov.u64 	%rd312, %rd297;
	@%p24 bra 	$L__BB6_136;
	setp.lt.f32 	%p25, %f104, %f218;
	mov.f32 	%f230, %f104;
	mov.u64 	%rd312, %rd121;
	@%p25 bra 	$L__BB6_136;
	setp.lt.s64 	%p26, %rd297, %rd121;
	selp.f32 	%f230, %f218, %f104, %p26;
	min.s64 	%rd312, %rd297, %rd121;
$L__BB6_136:
	setp.ne.s32 	%p27, %r20, 0;
	bar.sync 	0;
	@%p27 bra 	$L__BB6_138;
	atom.global.add.u64 	%rd218, [%rd1+8], 1280;
	add.s64 	%rd219, %rd218, %rd5;
	st.shared.u64 	[_ZN6thrust24THRUST_300001_SM_1000_NS8cuda_cub4core6detail5shmemE+152], %rd219;
$L__BB6_138:
	bar.sync 	0;
	ld.shared.u64 	%rd300, [_ZN6thrust24THRUST_300001_SM_1000_NS8cuda_cub4core6detail5shmemE+152];
	add.s64 	%rd220, %rd300, 1280;
	setp.le.s64 	%p28, %rd220, %rd201;
	@%p28 bra 	$L__BB6_121;
$L__BB6_139:
	setp.le.s64 	%p29, %rd201, %rd300;
	@%p29 bra 	$L__BB6_162;
	cvt.u32.u64 	%r40, %rd300;
	cvt.u32.u64 	%r41, %rd201;
	sub.s32 	%r21, %r41, %r40;
	setp.ge.s32 	%p30, %r20, %r21;
	@%p30 bra 	$L__BB6_162;
	cvta.to.global.u64 	%rd135, %rd198;
	not.b32 	%r43, %r20;
	add.s32 	%r44, %r43, %r41;
	sub.s32 	%r22, %r44, %r40;
	and.b32  	%r46, %r22, 768;
	setp.eq.s32 	%p31, %r46, 768;
	mov.u32 	%r397, %r20;
	@%p31 bra 	$L__BB6_147;
	add.s64 	%rd222, %rd300, %rd105;
	add.s64 	%rd302, %rd222, %rd199;
	shl.b64 	%rd223, %rd222, 2;
	add.s64 	%rd301, %rd135, %rd223;
	shr.u32 	%r47, %r22, 8;
	add.s32 	%r48, %r47, 1;
	and.b32  	%r49, %r48, 3;
	neg.s32 	%r395, %r49;
	mov.u32 	%r397, %r20;
$L__BB6_143:
	.pragma "nounroll";
	mov.u64 	%rd140, %rd312;
	mov.f32 	%f116, %f230;
	ld.global.f32 	%f117, [%rd301];
	setp.lt.f32 	%p32, %f116, %f117;
	@%p32 bra 	$L__BB6_146;
	setp.lt.f32 	%p33, %f117, %f116;
	mov.f32 	%f230, %f117;
	mov.u64 	%rd312, %rd302;
	@%p33 bra 	$L__BB6_146;
	setp.lt.s64 	%p34, %rd140, %rd302;
	selp.f32 	%f230, %f116, %f117, %p34;
	min.s64 	%rd312, %rd140, %rd302;
$L__BB6_146:
	add.s32 	%r397, %r397, 256;
	add.s64 	%rd302, %rd302, 256;
	add.s64 	%rd301, %rd301, 1024;
	add.s32 	%r395, %r395, 1;
	setp.ne.s32 	%p35, %r395, 0;
	@%p35 bra 	$L__BB6_143;
$L__BB6_147:
	setp.lt.u32 	%p36, %r22, 768;
	@%p36 bra 	$L__BB6_162;
	add.s32 	%r398, %r397, 512;
$L__BB6_149:
	mov.u32 	%r30, %r398;
	add.s32 	%r50, %r30, -512;
	cvt.u64.u32 	%rd224, %r50;
	add.s64 	%rd225, %rd300, %rd224;
	shl.b64 	%rd226, %rd225, 2;
	add.s64 	%rd148, %rd135, %rd226;
	add.s64 	%rd149, %rd225, %rd199;
	ld.global.f32 	%f123, [%rd148];
	setp.lt.f32 	%p37, %f230, %f123;
	mov.f32 	%f226, %f230;
	mov.u64 	%rd308, %rd312;
	@%p37 bra 	$L__BB6_152;
	setp.lt.f32 	%p38, %f123, %f230;
	mov.f32 	%f226, %f123;
	mov.u64 	%rd308, %rd149;
	@%p38 bra 	$L__BB6_152;
	setp.lt.s64 	%p39, %rd312, %rd149;
	selp.f32 	%f226, %f230, %f123, %p39;
	min.s64 	%rd308, %rd312, %rd149;
$L__BB6_152:
	add.s32 	%r51, %r30, -256;
	cvt.u64.u32 	%rd227, %r51;
	add.s64 	%rd228, %rd300, %rd227;
	add.s64 	%rd152, %rd228, %rd199;
	ld.global.f32 	%f126, [%rd148+1024];
	setp.lt.f32 	%p40, %f226, %f126;
	mov.f32 	%f227, %f226;
	mov.u64 	%rd309, %rd308;
	@%p40 bra 	$L__BB6_155;
	setp.lt.f32 	%p41, %f126, %f226;
	mov.f32 	%f227, %f126;
	mov.u64 	%rd309, %rd152;
	@%p41 bra 	$L__BB6_155;
	setp.lt.s64 	%p42, %rd308, %rd152;
	selp.f32 	%f227, %f226, %f126, %p42;
	min.s64 	%rd309, %rd308, %rd152;
$L__BB6_155:
	cvt.u64.u32 	%rd229, %r30;
	add.s64 	%rd230, %rd300, %rd229;
	add.s64 	%rd155, %rd230, %rd199;
	ld.global.f32 	%f129, [%rd148+2048];
	setp.lt.f32 	%p43, %f227, %f129;
	mov.f32 	%f228, %f227;
	mov.u64 	%rd310, %rd309;
	@%p43 bra 	$L__BB6_158;
	setp.lt.f32 	%p44, %f129, %f227;
	mov.f32 	%f228, %f129;
	mov.u64 	%rd310, %rd155;
	@%p44 bra 	$L__BB6_158;
	setp.lt.s64 	%p45, %rd309, %rd155;
	selp.f32 	%f228, %f227, %f129, %p45;
	min.s64 	%rd310, %rd309, %rd155;
$L__BB6_158:
	add.s32 	%r52, %r30, 256;
	cvt.u64.u32 	%rd231, %r52;
	add.s64 	%rd232, %rd300, %rd231;
	add.s64 	%rd158, %rd232, %rd199;
	ld.global.f32 	%f132, [%rd148+3072];
	setp.lt.f32 	%p46, %f228, %f132;
	mov.f32 	%f230, %f228;
	mov.u64 	%rd312, %rd310;
	@%p46 bra 	$L__BB6_161;
	setp.lt.f32 	%p47, %f132, %f228;
	mov.f32 	%f230, %f132;
	mov.u64 	%rd312, %rd158;
	@%p47 bra 	$L__BB6_161;
	setp.lt.s64 	%p48, %rd310, %rd158;
	selp.f32 	%f230, %f228, %f132, %p48;
	min.s64 	%rd312, %rd310, %rd158;
$L__BB6_161:
	add.s32 	%r398, %r30, 1024;
	add.s32 	%r53, %r30, 512;
	setp.lt.s32 	%p49, %r53, %r21;
	@%p49 bra 	$L__BB6_149;
$L__BB6_162:
	// begin inline asm
	mov.u32 %r54, %laneid;
	// end inline asm
	mov.b32 	%r56, %f230;
	mov.b32 	%r72, 1;
	mov.b32 	%r73, 31;
	mov.b32 	%r74, -1;
	// begin inline asm
	shfl.sync.down.b32 %r55, %r56, %r72, %r73, %r74;
	// end inline asm
	mov.b32 	%f136, %r55;
	// begin inline asm
	shfl.sync.down.b32 %r60, %r61, %r72, %r73, %r74;
	// end inline asm
	mov.b64 	{%r66, %r71}, %rd312;
	// begin inline asm
	shfl.sync.down.b32 %r65, %r66, %r72, %r73, %r74;
	// end inline asm
	// begin inline asm
	shfl.sync.down.b32 %r70, %r71, %r72, %r73, %r74;
	// end inline asm
	mov.b64 	%rd162, {%r65, %r70};
	setp.gt.s32 	%p50, %r54, 30;
	setp.lt.f32 	%p51, %f230, %f136;
	or.pred  	%p52, %p50, %p51;
	mov.f32 	%f231, %f230;
	mov.u64 	%rd313, %rd312;
	@%p52 bra 	$L__BB6_165;
	setp.gt.f32 	%p53, %f230, %f136;
	mov.f32 	%f231, %f136;
	mov.u64 	%rd313, %rd162;
	@%p53 bra 	$L__BB6_165;
	setp.lt.s64 	%p54, %rd312, %rd162;
	selp.f32 	%f231, %f230, %f136, %p54;
	min.s64 	%rd313, %rd312, %rd162;
$L__BB6_165:
	mov.b32 	%r76, %f231;
	mov.b32 	%r92, 2;
	mov.b32 	%r93, 31;
	mov.b32 	%r94, -1;
	// begin inline asm
	shfl.sync.down.b32 %r75, %r76, %r92, %r93, %r94;
	// end inline asm
	mov.b32 	%f139, %r75;
	// begin inline asm
	shfl.sync.down.b32 %r80, %r81, %r92, %r93, %r94;
	// end inline asm
	mov.b64 	{%r86, %r91}, %rd313;
	// begin inline asm
	shfl.sync.down.b32 %r85, %r86, %r92, %r93, %r94;
	// end inline asm
	// begin inline asm
	shfl.sync.down.b32 %r90, %r91, %r92, %r93, %r94;
	// end inline asm
	mov.b64 	%rd165, {%r85, %r90};
	setp.gt.s32 	%p55, %r54, 29;
	setp.lt.f32 	%p56, %f231, %f139;
	or.pred  	%p57, %p55, %p56;
	mov.f32 	%f232, %f231;
	mov.u64 	%rd314, %rd313;
	@%p57 bra 	$L__BB6_168;
	setp.gt.f32 	%p58, %f231, %f139;
	mov.f32 	%f232, %f139;
	mov.u64 	%rd314, %rd165;
	@%p58 bra 	$L__BB6_168;
	setp.lt.s64 	%p59, %rd313, %rd165;
	selp.f32 	%f232, %f231, %f139, %p59;
	min.s64 	%rd314, %rd313, %rd165;
$L__BB6_168:
	mov.b32 	%r96, %f232;
	mov.b32 	%r112, 4;
	mov.b32 	%r113, 31;
	mov.b32 	%r114, -1;
	// begin inline asm
	shfl.sync.down.b32 %r95, %r96, %r112, %r113, %r114;
	// end inline asm
	mov.b32 	%f142, %r95;
	// begin inline asm
	shfl.sync.down.b32 %r100, %r101, %r112, %r113, %r114;
	// end inline asm
	mov.b64 	{%r106, %r111}, %rd314;
	// begin inline asm
	shfl.sync.down.b32 %r105, %r106, %r112, %r113, %r114;
	// end inline asm
	// begin inline asm
	shfl.sync.down.b32 %r110, %r111, %r112, %r113, %r114;
	// end inline asm
	mov.b64 	%rd168, {%r105, %r110};
	setp.gt.s32 	%p60, %r54, 27;
	setp.lt.f32 	%p61, %f232, %f142;
	or.pred  	%p62, %p60, %p61;
	mov.f32 	%f233, %f232;
	mov.u64 	%rd315, %rd314;
	@%p62 bra 	$L__BB6_171;
	setp.gt.f32 	%p63, %f232, %f142;
	mov.f32 	%f233, %f142;
	mov.u64 	%rd315, %rd168;
	@%p63 bra 	$L__BB6_171;
	setp.lt.s64 	%p64, %rd314, %rd168;
	selp.f32 	%f233, %f232, %f142, %p64;
	min.s64 	%rd315, %rd314, %rd168;
$L__BB6_171:
	mov.b32 	%r116, %f233;
	mov.b32 	%r132, 8;
	mov.b32 	%r133, 31;
	mov.b32 	%r134, -1;
	// begin inline asm
	shfl.sync.down.b32 %r115, %r116, %r132, %r133, %r134;
	// end inline asm
	mov.b32 	%f145, %r115;
	// begin inline asm
	shfl.sync.down.b32 %r120, %r121, %r132, %r133, %r134;
	// end inline asm
	mov.b64 	{%r126, %r131}, %rd315;
	// begin inline asm
	shfl.sync.down.b32 %r125, %r126, %r132, %r133, %r134;
	// end inline asm
	// begin inline asm
	shfl.sync.down.b32 %r130, %r131, %r132, %r133, %r134;
	// end inline asm
	mov.b64 	%rd171, {%r125, %r130};
	setp.gt.s32 	%p65, %r54, 23;
	setp.lt.f32 	%p66, %f233, %f145;
	or.pred  	%p67, %p65, %p66;
	mov.f32 	%f234, %f233;
	mov.u64 	%rd316, %rd315;
	@%p67 bra 	$L__BB6_174;
	setp.gt.f32 	%p68, %f233, %f145;
	mov.f32 	%f234, %f145;
	mov.u64 	%rd316, %rd171;
	@%p68 bra 	$L__BB6_174;
	setp.lt.s64 	%p69, %rd315, %rd171;
	selp.f32 	%f234, %f233, %f145, %p69;
	min.s64 	%rd316, %rd315, %rd171;
$L__BB6_174:
	mov.b32 	%r136, %f234;
	mov.b32 	%r152, 16;
	mov.b32 	%r153, 31;
	mov.b32 	%r154, -1;
	// begin inline asm
	shfl.sync.down.b32 %r135, %r136, %r152, %r153, %r154;
	// end inline asm
	mov.b32 	%f148, %r135;
	// begin inline asm
	shfl.sync.down.b32 %r140, %r141, %r152, %r153, %r154;
	// end inline asm
	mov.b64 	{%r146, %r151}, %rd316;
	// begin inline asm
	shfl.sync.down.b32 %r145, %r146, %r152, %r153, %r154;
	// end inline asm
	// begin inline asm
	shfl.sync.down.b32 %r150, %r151, %r152, %r153, %r154;
	// end inline asm
	mov.b64 	%rd174, {%r145, %r150};
	setp.gt.s32 	%p70, %r54, 15;
	setp.lt.f32 	%p71, %f234, %f148;
	or.pred  	%p72, %p70, %p71;
	mov.f32 	%f242, %f234;
	mov.u64 	%rd324, %rd316;
	@%p72 bra 	$L__BB6_177;
	setp.gt.f32 	%p73, %f234, %f148;
	mov.f32 	%f242, %f148;
	mov.u64 	%rd324, %rd174;
	@%p73 bra 	$L__BB6_177;
	setp.lt.s64 	%p74, %rd316, %rd174;
	selp.f32 	%f242, %f234, %f148, %p74;
	min.s64 	%rd324, %rd316, %rd174;
$L__BB6_177:
	setp.ne.s32 	%p75, %r54, 0;
	@%p75 bra 	$L__BB6_179;
	shr.u32 	%r155, %r20, 1;
	and.b32  	%r156, %r155, 496;
	mov.u32 	%r157, _ZN6thrust24THRUST_300001_SM_1000_NS8cuda_cub4core6detail5shmemE;
	add.s32 	%r158, %r157, %r156;
	st.shared.f32 	[%r158+8], %f242;
	st.shared.u64 	[%r158+16], %rd324;
$L__BB6_179:
	bar.sync 	0;
	setp.ne.s32 	%p76, %r20, 0;
	@%p76 bra 	$L__BB6_201;
	ld.shared.f32 	%f151, [_ZN6thrust24THRUST_300001_SM_1000_NS8cuda_cub4core6detail5shmemE+24];
	ld.shared.u64 	%rd177, [_ZN6thrust24THRUST_300001_SM_1000_NS8cuda_cub4core6detail5shmemE+32];
	setp.lt.f32 	%p77, %f242, %f151;
	mov.f32 	%f236, %f242;
	mov.u64 	%rd318, %rd324;
	@%p77 bra 	$L__BB6_183;
	setp.lt.f32 	%p78, %f151, %f242;
	mov.f32 	%f236, %f151;
	mov.u64 	%rd318, %rd177;
	@%p78 bra 	$L__BB6_183;
	setp.lt.s64 	%p79, %rd324, %rd177;
	selp.f32 	%f236, %f242, %f151, %p79;
	min.s64 	%rd318, %rd324, %rd177;
$L__BB6_183:
	ld.shared.f32 	%f154, [_ZN6thrust24THRUST_300001_SM_1000_NS8cuda_cub4core6detail5shmemE+40];
	ld.shared.u64 	%rd180, [_ZN6thrust24THRUST_300001_SM_1000_NS8cuda_cub4core6detail5shmemE+48];
	setp.lt.f32 	%p80, %f236, %f154;
	mov.f32 	%f237, %f236;
	mov.u64 	%rd319, %rd318;
	@%p80 bra 	$L__BB6_186;
	setp.lt.f32 	%p81, %f154, %f236;
	mov.f32 	%f237, %f154;
	mov.u64 	%rd319, %rd180;
	@%p81 bra 	$L__BB6_186;
	setp.lt.s64 	%p82, %rd318, %rd180;
	selp.f32 	%f237, %f236, %f154, %p82;
	min.s64 	%rd319, %rd318, %rd180;
$L__BB6_186:
	ld.shared.f32 	%f157, [_ZN6thrust24THRUST_300001_SM_1000_NS8cuda_cub4core6detail5shmemE+56];
	ld.shared.u64 	%rd183, [_ZN6thrust24THRUST_300001_SM_1000_NS8cuda_cub4core6detail5shmemE+64];
	setp.lt.f32 	%p83, %f237, %f157;
	mov.f32 	%f238, %f237;
	mov.u64 	%rd320, %rd319;
	@%p83 bra 	$L__BB6_189;
	setp.lt.f32 	%p84, %f157, %f237;
	mov.f32 	%f238, %f157;
	mov.u64 	%rd320, %rd183;
	@%p84 bra 	$L__BB6_189;
	setp.lt.s64 	%p85, %rd319, %rd183;
	selp.f32 	%f238, %f237, %f157, %p85;
	min.s64 	%rd320, %rd319, %rd183;
$L__BB6_189:
	ld.shared.f32 	%f160, [_ZN6thrust24THRUST_300001_SM_1000_NS8cuda_cub4core6detail5shmemE+72];
	ld.shared.u64 	%rd186, [_ZN6thrust24THRUST_300001_SM_1000_NS8cuda_cub4core6detail5shmemE+80];
	setp.lt.f32 	%p86, %f238, %f160;
	mov.f32 	%f239, %f238;
	mov.u64 	%rd321, %rd320;
	@%p86 bra 	$L__BB6_192;
	setp.lt.f32 	%p87, %f160, %f238;
	mov.f32 	%f239, %f160;
	mov.u64 	%rd321, %rd186;
	@%p87 bra 	$L__BB6_192;
	setp.lt.s64 	%p88, %rd320, %rd186;
	selp.f32 	%f239, %f238, %f160, %p88;
	min.s64 	%rd321, %rd320, %rd186;
$L__BB6_192:
	ld.shared.f32 	%f163, [_ZN6thrust24THRUST_300001_SM_1000_NS8cuda_cub4core6detail5shmemE+88];
	ld.shared.u64 	%rd189, [_ZN6thrust24THRUST_300001_SM_1000_NS8cuda_cub4core6detail5shmemE+96];
	setp.lt.f32 	%p89, %f239, %f163;
	mov.f32 	%f240, %f239;
	mov.u64 	%rd322, %rd321;
	@%p89 bra 	$L__BB6_195;
	setp.lt.f32 	%p90, %f163, %f239;
	mov.f32 	%f240, %f163;
	mov.u64 	%rd322, %rd189;
	@%p90 bra 	$L__BB6_195;
	setp.lt.s64 	%p91, %rd321, %rd189;
	selp.f32 	%f240, %f239, %f163, %p91;
	min.s64 	%rd322, %rd321, %rd189;
$L__BB6_195:
	ld.shared.f32 	%f166, [_ZN6thrust24THRUST_300001_SM_1000_NS8cuda_cub4core6detail5shmemE+104];
	ld.shared.u64 	%rd192, [_ZN6thrust24THRUST_300001_SM_1000_NS8cuda_cub4core6detail5shmemE+112];
	setp.lt.f32 	%p92, %f240, %f166;
	mov.f32 	%f241, %f240;
	mov.u64 	%rd323, %rd322;
	@%p92 bra 	$L__BB6_198;
	setp.lt.f32 	%p93, %f166, %f240;
	mov.f32 	%f241, %f166;
	mov.u64 	%rd323, %rd192;
	@%p93 bra 	$L__BB6_198;
	setp.lt.s64 	%p94, %rd322, %rd192;
	selp.f32 	%f241, %f240, %f166, %p94;
	min.s64 	%rd323, %rd322, %rd192;
$L__BB6_198:
	ld.shared.f32 	%f169, [_ZN6thrust24THRUST_300001_SM_1000_NS8cuda_cub4core6detail5shmemE+120];
	ld.shared.u64 	%rd195, [_ZN6thrust24THRUST_300001_SM_1000_NS8cuda_cub4core6detail5shmemE+128];
	setp.lt.f32 	%p95, %f241, %f169;
	mov.f32 	%f242, %f241;
	mov.u64 	%rd324, %rd323;
	@%p95 bra 	$L__BB6_201;
	setp.lt.f32 	%p96, %f169, %f241;
	mov.f32 	%f242, %f169;
	mov.u64 	%rd324, %rd195;
	@%p96 bra 	$L__BB6_201;
	setp.lt.s64 	%p97, %rd323, %rd195;
	selp.f32 	%f242, %f241, %f169, %p97;
	min.s64 	%rd324, %rd323, %rd195;
$L__BB6_201:
	mov.u32 	%r389, %tid.x;
	setp.ne.s32 	%p224, %r389, 0;
	@%p224 bra 	$L__BB6_203;
	ld.param.u64 	%rd254, [_ZN6thrust24THRUST_300001_SM_1000_NS8cuda_cub4core6detail13_kernel_agentINS1_8__reduce11ReduceAgentINS0_12zip_iteratorIN4cuda3std3__45tupleIJNS0_6detail15normal_iteratorINS0_10device_ptrIfEEEENS0_17counting_iteratorIlNS0_11use_defaultESI_SI_EEEEEEEPNSB_IJflEEESM_lNS1_9__extrema9arg_min_fIflNSA_4lessIfEEEEEEJSL_SN_lN3cub18CUB_300001_SM_100013GridEvenShareIlEENSV_9GridQueueIyEESS_EEEvDpT0__param_1];
	cvta.to.global.u64 	%rd251, %rd254;
	mul.wide.u32 	%rd252, %r1, 16;
	add.s64 	%rd253, %rd251, %rd252;
	st.global.f32 	[%rd253], %f242;
	st.global.u64 	[%rd253+8], %rd324;
$L__BB6_203:
	ret;

}
	// .globl	_ZN6thrust24THRUST_300001_SM_1000_NS8cuda_cub4core6detail13_kernel_agentINS1_8__reduce10DrainAgentIlEEJN3cub18CUB_300001_SM_10009GridQueueIyEElEEEvDpT0_
.visible .entry _ZN6thrust24THRUST_300001_SM_1000_NS8cuda_cub4core6detail13_kernel_agentINS1_8__reduce10DrainAgentIlEEJN3cub18CUB_300001_SM_10009GridQueueIyEElEEEvDpT0_(
	.param .align 8 .b8 _ZN6thrust24THRUST_300001_SM_1000_NS8cuda_cub4core6detail13_kernel_agentINS1_8__reduce10DrainAgentIlEEJN3cub18CUB_300001_SM_10009GridQueueIyEElEEEvDpT0__param_0[8],
	.param .u64 _ZN6thrust24THRUST_300001_SM_1000_NS8cuda_cub4core6detail13_kernel_agentINS1_8__reduce10DrainAgentIlEEJN3cub18CUB_300001_SM_10009GridQueueIyEElEEEvDpT0__param_1
)
.maxntid 1
{
	.reg .b64 	%rd<5>;

	ld.param.u64 	%rd1, [_ZN6thrust24THRUST_300001_SM_1000_NS8cuda_cub4core6detail13_kernel_agentINS1_8__reduce10DrainAgentIlEEJN3cub18CUB_300001_SM_10009GridQueueIyEElEEEvDpT0__param_0];
	ld.param.u64 	%rd2, [_ZN6thrust24THRUST_300001_SM_1000_NS8cuda_cub4core6detail13_kernel_agentINS1_8__reduce10DrainAgentIlEEJN3cub18CUB_300001_SM_10009GridQueueIyEElEEEvDpT0__param_1];
	cvta.to.global.u64 	%rd3, %rd1;
	st.global.u64 	[%rd3], %rd2;
	mov.b64 	%rd4, 0;
	st.global.u64 	[%rd3+8], %rd4;
	ret;

}
	// .globl	_ZN6thrust24THRUST_300001_SM_1000_NS8cuda_cub4core6detail13_kernel_agentINS1_8__reduce11ReduceAgentIPN4cuda3std3__45tupleIJflEEESC_SB_lNS1_9__extrema9arg_min_fIflNS9_4lessIfEEEEEEJSC_SC_iSH_EEEvDpT0_
.visible .entry _ZN6thrust24THRUST_300001_SM_1000_NS8cuda_cub4core6detail13_kernel_agentINS1_8__reduce11ReduceAgentIPN4cuda3std3__45tupleIJflEEESC_SB_lNS1_9__extrema9arg_min_fIflNS9_4lessIfEEEEEEJSC_SC_iSH_EEEvDpT0_(
	.param .u64 .ptr .align 1 _ZN6thrust24THRUST_300001_SM_1000_NS8cuda_cub4core6detail13_kernel_agentINS1_8__reduce11ReduceAgentIPN4cuda3std3__45tupleIJflEEESC_SB_lNS1_9__extrema9arg_min_fIflNS9_4lessIfEEEEEEJSC_SC_iSH_EEEvDpT0__param_0,
	.param .u64 .ptr .align 1 _ZN6thrust24THRUST_300001_SM_1000_NS8cuda_cub4core6detail13_kernel_agentINS1_8__reduce11ReduceAgentIPN4cuda3std3__45tupleIJflEEESC_SB_lNS1_9__extrema9arg_min_fIflNS9_4lessIfEEEEEEJSC_SC_iSH_EEEvDpT0__param_1,
	.param .u32 _ZN6thrust24THRUST_300001_SM_1000_NS8cuda_cub4core6detail13_kernel_agentINS1_8__reduce11ReduceAgentIPN4cuda3std3__45tupleIJflEEESC_SB_lNS1_9__extrema9arg_min_fIflNS9_4lessIfEEEEEEJSC_SC_iSH_EEEvDpT0__param_2,
	.param .align 1 .b8 _ZN6thrust24THRUST_300001_SM_1000_NS8cuda_cub4core6detail13_kernel_agentINS1_8__reduce11ReduceAgentIPN4cuda3std3__45tupleIJflEEESC_SB_lNS1_9__extrema9arg_min_fIflNS9_4lessIfEEEEEEJSC_SC_iSH_EEEvDpT0__param_3[1]
)
.maxntid 256
{
	.reg .pred 	%p<260>;
	.reg .b32 	%r<436>;
	.reg .b32 	%f<293>;
	.reg .b64 	%rd<479>;

	ld.param.u64 	%rd236, [_ZN6thrust24THRUST_300001_SM_1000_NS8cuda_cub4core6detail13_kernel_agentINS1_8__reduce11ReduceAgentIPN4cuda3std3__45tupleIJflEEESC_SB_lNS1_9__extrema9arg_min_fIflNS9_4lessIfEEEEEEJSC_SC_iSH_EEEvDpT0__param_0];
	ld.param.u32 	%r29, [_ZN6thrust24THRUST_300001_SM_1000_NS8cuda_cub4core6detail13_kernel_agentINS1_8__reduce11ReduceAgentIPN4cuda3std3__45tupleIJflEEESC_SB_lNS1_9__extrema9arg_min_fIflNS9_4lessIfEEEEEEJSC_SC_iSH_EEEvDpT0__param_2];
	cvt.s64.s32 	%rd1, %r29;
	setp.eq.s32 	%p1, %r29, 0;
	@%p1 bra 	$L__BB8_238;
	setp.gt.s32 	%p2, %r29, 1279;
	@%p2 bra 	$L__BB8_111;
	mov.u32 	%r1, %tid.x;
	setp.ge.s32 	%p133, %r1, %r29;
	mov.f32 	%f224, 0f00000000;
	mov.b64 	%rd402, 0;
	mov.u32 	%r430, %r1;
	@%p133 bra 	$L__BB8_4;
	mul.wide.u32 	%rd366, %r1, 16;
	add.s64 	%rd363, %rd236, %rd366;
	// begin inline asm
	ld.global.nc.u64 %rd362, [%rd363];
	// end inline asm
	mov.b64 	{%r191, %r192}, %rd362;
	mov.b32 	%f224, %r191;
	add.s64 	%rd365, %rd363, 8;
	// begin inline asm
	ld.global.nc.u64 %rd402, [%rd365];
	// end inline asm
	add.s32 	%r430, %r1, 256;
$L__BB8_4:
	setp.ge.s32 	%p134, %r430, %r29;
	@%p134 bra 	$L__BB8_25;
	not.b32 	%r193, %r430;
	add.s32 	%r4, %r29, %r193;
	and.b32  	%r194, %r4, 768;
	setp.eq.s32 	%p135, %r194, 768;
	@%p135 bra 	$L__BB8_11;
	mul.wide.u32 	%rd368, %r430, 16;
	add.s64 	%rd393, %rd236, %rd368;
	shr.u32 	%r195, %r4, 8;
	add.s32 	%r196, %r195, 1;
	and.b32  	%r197, %r196, 3;
	neg.s32 	%r428, %r197;
$L__BB8_7:
	.pragma "nounroll";
	mov.u64 	%rd6, %rd402;
	mov.f32 	%f3, %f224;
	// begin inline asm
	ld.global.nc.u64 %rd369, [%rd393];
	// end inline asm
	mov.b64 	{%r198, %r199}, %rd369;
	mov.b32 	%f4, %r198;
	add.s64 	%rd372, %rd393, 8;
	// begin inline asm
	ld.global.nc.u64 %rd371, [%rd372];
	// end inline asm
	setp.lt.f32 	%p136, %f3, %f4;
	@%p136 bra 	$L__BB8_10;
	setp.lt.f32 	%p137, %f4, %f3;
	mov.u64 	%rd402, %rd371;
	mov.f32 	%f224, %f4;
	@%p137 bra 	$L__BB8_10;
	setp.lt.s64 	%p138, %rd6, %rd371;
	min.s64 	%rd402, %rd6, %rd371;
	selp.f32 	%f224, %f3, %f4, %p138;
$L__BB8_10:
	add.s32 	%r430, %r430, 256;
	add.s64 	%rd393, %rd393, 4096;
	add.s32 	%r428, %r428, 1;
	setp.ne.s32 	%p139, %r428, 0;
	@%p139 bra 	$L__BB8_7;
$L__BB8_11:
	setp.lt.u32 	%p140, %r4, 768;
	@%p140 bra 	$L__BB8_25;
$L__BB8_12:
	mul.wide.s32 	%rd377, %r430, 16;
	add.s64 	%rd374, %rd236, %rd377;
	// begin inline asm
	ld.global.nc.u64 %rd373, [%rd374];
	// end inline asm
	mov.b64 	{%r200, %r201}, %rd373;
	mov.b32 	%f10, %r200;
	add.s64 	%rd376, %rd374, 8;
	// begin inline asm
	ld.global.nc.u64 %rd375, [%rd376];
	// end inline asm
	setp.lt.f32 	%p141, %f224, %f10;
	mov.u64 	%rd399, %rd402;
	mov.f32 	%f221, %f224;
	@%p141 bra 	$L__BB8_15;
	setp.lt.f32 	%p142, %f10, %f224;
	mov.u64 	%rd399, %rd375;
	mov.f32 	%f221, %f10;
	@%p142 bra 	$L__BB8_15;
	setp.lt.s64 	%p143, %rd402, %rd375;
	min.s64 	%rd399, %rd402, %rd375;
	selp.f32 	%f221, %f224, %f10, %p143;
$L__BB8_15:
	add.s64 	%rd379, %rd374, 4096;
	// begin inline asm
	ld.global.nc.u64 %rd378, [%rd379];
	// end inline asm
	mov.b64 	{%r202, %r203}, %rd378;
	mov.b32 	%f13, %r202;
	add.s64 	%rd381, %rd374, 4104;
	// begin inline asm
	ld.global.nc.u64 %rd380, [%rd381];
	// end inline asm
	setp.lt.f32 	%p144, %f221, %f13;
	mov.u64 	%rd400, %rd399;
	mov.f32 	%f222, %f221;
	@%p144 bra 	$L__BB8_18;
	setp.lt.f32 	%p145, %f13, %f221;
	mov.u64 	%rd400, %rd380;
	mov.f32 	%f222, %f13;
	@%p145 bra 	$L__BB8_18;
	setp.lt.s64 	%p146, %rd399, %rd380;
	min.s64 	%rd400, %rd399, %rd380;
	selp.f32 	%f222, %f221, %f13, %p146;
$L__BB8_18:
	add.s64 	%rd383, %rd374, 8192;
	// begin inline asm
	ld.global.nc.u64 %rd382, [%rd383];
	// end inline asm
	mov.b64 	{%r204, %r205}, %rd382;
	mov.b32 	%f16, %r204;
	add.s64 	%rd385, %rd374, 8200;
	// begin inline asm
	ld.global.nc.u64 %rd384, [%rd385];
	// end inline asm
	setp.lt.f32 	%p147, %f222, %f16;
	mov.u64 	%rd401, %rd400;
	mov.f32 	%f223, %f222;
	@%p147 bra 	$L__BB8_21;
	setp.lt.f32 	%p148, %f16, %f222;
	mov.u64 	%rd401, %rd384;
	mov.f32 	%f223, %f16;
	@%p148 bra 	$L__BB8_21;
	setp.lt.s64 	%p149, %rd400, %rd384;
	min.s64 	%rd401, %rd400, %rd384;
	selp.f32 	%f223, %f222, %f16, %p149;
$L__BB8_21:
	add.s64 	%rd387, %rd374, 12288;
	// begin inline asm
	ld.global.nc.u64 %rd386, [%rd387];
	// end inline asm
	mov.b64 	{%r206, %r207}, %rd386;
	mov.b32 	%f19, %r206;
	add.s64 	%rd389, %rd374, 12296;
	// begin inline asm
	ld.global.nc.u64 %rd388, [%rd389];
	// end inline asm
	setp.lt.f32 	%p150, %f223, %f19;
	mov.u64 	%rd402, %rd401;
	mov.f32 	%f224, %f223;
	@%p150 bra 	$L__BB8_24;
	setp.lt.f32 	%p151, %f19, %f223;
	mov.u64 	%rd402, %rd388;
	mov.f32 	%f224, %f19;
	@%p151 bra 	$L__BB8_24;
	setp.lt.s64 	%p152, %rd401, %rd388;
	min.s64 	%rd402, %rd401, %rd388;
	selp.f32 	%f224, %f223, %f19, %p152;
$L__BB8_24:
	add.s32 	%r430, %r430, 1024;
	setp.lt.s32 	%p153, %r430, %r29;
	@%p153 bra 	$L__BB8_12;
$L__BB8_25:
	setp.lt.s32 	%p154, %r29, 256;
	@%p154 bra 	$L__BB8_65;
	// begin inline asm
	mov.u32 %r321, %laneid;
	// end inline asm
	mov.b32 	%r323, %f224;
	mov.b32 	%r339, 1;
	mov.b32 	%r340, 31;
	mov.b32 	%r341, -1;
	// begin inline asm
	shfl.sync.down.b32 %r322, %r323, %r339, %r340, %r341;
	// end inline asm
	mov.b32 	%f23, %r322;
	// begin inline asm
	shfl.sync.down.b32 %r327, %r328, %r339, %r340, %r341;
	// end inline asm
	mov.b64 	{%r333, %r338}, %rd402;
	// begin inline asm
	shfl.sync.down.b32 %r332, %r333, %r339, %r340, %r341;
	// end inline asm
	// begin inline asm
	shfl.sync.down.b32 %r337, %r338, %r339, %r340, %r341;
	// end inline asm
	mov.b64 	%rd28, {%r332, %r337};
	setp.gt.s32 	%p211, %r321, 30;
	setp.lt.f32 	%p212, %f224, %f23;
	or.pred  	%p213, %p211, %p212;
	mov.u64 	%rd404, %rd402;
	mov.f32 	%f226, %f224;
	@%p213 bra 	$L__BB8_29;
	setp.gt.f32 	%p214, %f224, %f23;
	mov.u64 	%rd404, %rd28;
	mov.f32 	%f226, %f23;
	@%p214 bra 	$L__BB8_29;
	setp.lt.s64 	%p215, %rd402, %rd28;
	min.s64 	%rd404, %rd402, %rd28;
	selp.f32 	%f226, %f224, %f23, %p215;
$L__BB8_29:
	mov.b32 	%r343, %f226;
	mov.b32 	%r359, 2;
	mov.b32 	%r360, 31;
	mov.b32 	%r361, -1;
	// begin inline asm
	shfl.sync.down.b32 %r342, %r343, %r359, %r360, %r361;
	// end inline asm
	mov.b32 	%f26, %r342;
	// begin inline asm
	shfl.sync.down.b32 %r347, %r348, %r359, %r360, %r361;
	// end inline asm
	mov.b64 	{%r353, %r358}, %rd404;
	// begin inline asm
	shfl.sync.down.b32 %r352, %r353, %r359, %r360, %r361;
	// end inline asm
	// begin inline asm
	shfl.sync.down.b32 %r357, %r358, %r359, %r360, %r361;
	// end inline asm
	mov.b64 	%rd31, {%r352, %r357};
	setp.gt.s32 	%p216, %r321, 29;
	setp.lt.f32 	%p217, %f226, %f26;
	or.pred  	%p218, %p216, %p217;
	mov.u64 	%rd405, %rd404;
	mov.f32 	%f227, %f226;
	@%p218 bra 	$L__BB8_32;
	setp.gt.f32 	%p219, %f226, %f26;
	mov.u64 	%rd405, %rd31;
	mov.f32 	%f227, %f26;
	@%p219 bra 	$L__BB8_32;
	setp.lt.s64 	%p220, %rd404, %rd31;
	min.s64 	%rd405, %rd404, %rd31;
	selp.f32 	%f227, %f226, %f26, %p220;
$L__BB8_32:
	mov.b32 	%r363, %f227;
	mov.b32 	%r379, 4;
	mov.b32 	%r380, 31;
	mov.b32 	%r381, -1;
	// begin inline asm
	shfl.sync.down.b32 %r362, %r363, %r379, %r380, %r381;
	// end inline asm
	mov.b32 	%f29, %r362;
	// begin inline asm
	shfl.sync.down.b32 %r367, %r368, %r379, %r380, %r381;
	// end inline asm
	mov.b64 	{%r373, %r378}, %rd405;
	// begin inline asm
	shfl.sync.down.b32 %r372, %r373, %r379, %r380, %r381;
	// end inline asm
	// begin inline asm
	shfl.sync.down.b32 %r377, %r378, %r379, %r380, %r381;
	// end inline asm
	mov.b64 	%rd34, {%r372, %r377};
	setp.gt.s32 	%p221, %r321, 27;
	setp.lt.f32 	%p222, %f227, %f29;
	or.pred  	%p223, %p221, %p222;
	mov.u64 	%rd406, %rd405;
	mov.f32 	%f228, %f227;
	@%p223 bra 	$L__BB8_35;
	setp.gt.f32 	%p224, %f227, %f29;
	mov.u64 	%rd406, %rd34;
	mov.f32 	%f228, %f29;
	@%p224 bra 	$L__BB8_35;
	setp.lt.s64 	%p225, %rd405, %rd34;
	min.s64 	%rd406, %rd405, %rd34;
	selp.f32 	%f228, %f227, %f29, %p225;
$L__BB8_35:
	mov.b32 	%r383, %f228;
	mov.b32 	%r399, 8;
	mov.b32 	%r400, 31;
	mov.b32 	%r401, -1;
	// begin inline asm
	shfl.sync.down.b32 %r382, %r383, %r399, %r400, %r401;
	// end inline asm
	mov.b32 	%f32, %r382;
	// begin inline asm
	shfl.sync.down.b32 %r387, %r388, %r399, %r400, %r401;
	// end inline asm
	mov.b64 	{%r393, %r398}, %rd406;
	// begin inline asm
	shfl.sync.down.b32 %r392, %r393, %r399, %r400, %r401;
	// end inline asm
	// begin inline asm
	shfl.sync.down.b32 %r397, %r398, %r399, %r400, %r401;
	// end inline asm
	mov.b64 	%rd37, {%r392, %r397};
	setp.gt.s32 	%p226, %r321, 23;
	setp.lt.f32 	%p227, %f228, %f32;
	or.pred  	%p228, %p226, %p227;
	mov.u64 	%rd407, %rd406;
	mov.f32 	%f229, %f228;
	@%p228 bra 	$L__BB8_38;
	setp.gt.f32 	%p229, %f228, %f32;
	mov.u64 	%rd407, %rd37;
	mov.f32 	%f229, %f32;
	@%p229 bra 	$L__BB8_38;
	setp.lt.s64 	%p230, %rd406, %rd37;
	min.s64 	%rd407, %rd406, %rd37;
	selp.f32 	%f229, %f228, %f32, %p230;
$L__BB8_38:
	mov.b32 	%r403, %f229;
	mov.b32 	%r419, 16;
	mov.b32 	%r420, 31;
	mov.b32 	%r421, -1;
	// begin inline asm
	shfl.sync.down.b32 %r402, %r403, %r419, %r420, %r421;
	// end inline asm
	mov.b32 	%f35, %r402;
	// begin inline asm
	shfl.sync.down.b32 %r407, %r408, %r419, %r420, %r421;
	// end inline asm
	mov.b64 	{%r413, %r418}, %rd407;
	// begin inline asm
	shfl.sync.down.b32 %r412, %r413, %r419, %r420, %r421;
	// end inline asm
	// begin inline asm
	shfl.sync.down.b32 %r417, %r418, %r419, %r420, %r421;
	// end inline asm
	mov.b64 	%rd40, {%r412, %r417};
	setp.gt.s32 	%p231, %r321, 15;
	setp.lt.f32 	%p232, %f229, %f35;
	or.pred  	%p233, %p231, %p232;
	mov.u64 	%rd478, %rd407;
	mov.f32 	%f292, %f229;
	@%p233 bra 	$L__BB8_41;
	setp.gt.f32 	%p234, %f229, %f35;
	mov.u64 	%rd478, %rd40;
	mov.f32 	%f292, %f35;
	@%p234 bra 	$L__BB8_41;
	setp.lt.s64 	%p235, %rd407, %rd40;
	min.s64 	%rd478, %rd407, %rd40;
	selp.f32 	%f292, %f229, %f35, %p235;
$L__BB8_41:
	setp.ne.s32 	%p236, %r321, 0;
	@%p236 bra 	$L__BB8_43;
	shr.u32 	%r422, %r1, 1;
	and.b32  	%r423, %r422, 496;
	mov.u32 	%r424, _ZN6thrust24THRUST_300001_SM_1000_NS8cuda_cub4core6detail5shmemE;
	add.s32 	%r425, %r424, %r423;
	st.shared.f32 	[%r425+8], %f292;
	st.shared.u64 	[%r425+16], %rd478;
$L__BB8_43:
	bar.sync 	0;
	setp.ne.s32 	%p237, %r1, 0;
	@%p237 bra 	$L__BB8_236;
	ld.shared.f32 	%f38, [_ZN6thrust24THRUST_300001_SM_1000_NS8cuda_cub4core6detail5shmemE+24];
	ld.shared.u64 	%rd43, [_ZN6thrust24THRUST_300001_SM_1000_NS8cuda_cub4core6detail5shmemE+32];
	setp.lt.f32 	%p238, %f292, %f38;
	mov.u64 	%rd409, %rd478;
	mov.f32 	%f231, %f292;
	@%p238 bra 	$L__BB8_47;
	setp.lt.f32 	%p239, %f38, %f292;
	mov.u64 	%rd409, %rd43;
	mov.f32 	%f231, %f38;
	@%p239 bra 	$L__BB8_47;
	setp.lt.s64 	%p240, %rd478, %rd43;
	min.s64 	%rd409, %rd478, %rd43;
	selp.f32 	%f231, %f292, %f38, %p240;
$L__BB8_47:
	ld.shared.f32 	%f41, [_ZN6thrust24THRUST_300001_SM_1000_NS8cuda_cub4core6detail5shmemE+40];
	ld.shared.u64 	%rd46, [_ZN6thrust24THRUST_300001_SM_1000_NS8cuda_cub4core6detail5shmemE+48];
	setp.lt.f32 	%p241, %f231, %f41;
	mov.u64 	%rd410, %rd409;
	mov.f32 	%f232, %f231;
	@%p241 bra 	$L__BB8_50;
	setp.lt.f32 	%p242, %f41, %f231;
	mov.u64 	%rd410, %rd46;
	mov.f32 	%f232, %f41;
	@%p242 bra 	$L__BB8_50;
	setp.lt.s64 	%p243, %rd409, %rd46;
	min.s64 	%rd410, %rd409, %rd46;
	selp.f32 	%f232, %f231, %f41, %p243;
$L__BB8_50:
	ld.shared.f32 	%f44, [_ZN6thrust24THRUST_300001_SM_1000_NS8cuda_cub4core6detail5shmemE+56];
	ld.shared.u64 	%rd49, [_ZN6thrust24THRUST_300001_SM_1000_NS8cuda_cub4core6detail5shmemE+64];
	setp.lt.f32 	%p244, %f232, %f44;
	mov.u64 	%rd411, %rd410;
	mov.f32 	%f233, %f232;
	@%p244 bra 	$L__BB8_53;
	setp.lt.f32 	%p245, %f44, %f232;
	mov.u64 	%rd411, %rd49;
	mov.f32 	%f233, %f44;
	@%p245 bra 	$L__BB8_53;
	setp.lt.s64 	%p246, %rd410, %rd49;
	min.s64 	%rd411, %rd410, %rd49;
	selp.f32 	%f233, %f232, %f44, %p246;
$L__BB8_53:
	ld.shared.f32 	%f47, [_ZN6thrust24THRUST_300001_SM_1000_NS8cuda_cub4core6detail5shmemE+72];
	ld.shared.u64 	%rd52, [_ZN6thrust24THRUST_300001_SM_1000_NS8cuda_cub4core6detail5shmemE+80];
	setp.lt.f32 	%p247, %f233, %f47;
	mov.u64 	%rd412, %rd411;
	mov.f32 	%f234, %f233;
	@%p247 bra 	$L__BB8_56;
	setp.lt.f32 	%p248, %f47, %f233;
	mov.u64 	%rd412, %rd52;
	mov.f32 	%f234, %f47;
	@%p248 bra 	$L__BB8_56;
	setp.lt.s64 	%p249, %rd411, %rd52;
	min.s64 	%rd412, %rd411, %rd52;
	selp.f32 	%f234, %f233, %f47, %p249;
$L__BB8_56:
	ld.shared.f32 	%f50, [_ZN6thrust24THRUST_300001_SM_1000_NS8cuda_cub4core6detail5shmemE+88];
	ld.shared.u64 	%rd55, [_ZN6thrust24THRUST_300001_SM_1000_NS8cuda_cub4core6detail5shmemE+96];
	setp.lt.f32 	%p250, %f234, %f50;
	mov.u64 	%rd413, %rd412;
	mov.f32 	%f235, %f234;
	@%p250 bra 	$L__BB8_59;
	setp.lt.f32 	%p251, %f50, %f234;
	mov.u64 	%rd413, %rd55;
	mov.f32 	%f235, %f50;
	@%p251 bra 	$L__BB8_59;
	setp.lt.s64 	%p252, %rd412, %rd55;
	min.s64 	%rd413, %rd412, %rd55;
	selp.f32 	%f235, %f234, %f50, %p252;
$L__BB8_59:
	ld.shared.f32 	%f53, [_ZN6thrust24THRUST_300001_SM_1000_NS8cuda_cub4core6detail5shmemE+104];
	ld.shared.u64 	%rd58, [_ZN6thrust24THRUST_300001_SM_1000_NS8cuda_cub4core6detail5shmemE+112];
	setp.lt.f32 	%p253, %f235, %f53;
	mov.u64 	%rd414, %rd413;
	mov.f32 	%f236, %f235;
	@%p253 bra 	$L__BB8_62;
	setp.lt.f32 	%p254, %f53, %f235;
	mov.u64 	%rd414, %rd58;
	mov.f32 	%f236, %f53;
	@%p254 bra 	$L__BB8_62;
	setp.lt.s64 	%p255, %rd413, %rd58;
	min.s64 	%rd414, %rd413, %rd58;
	selp.f32 	%f236, %f235, %f53, %p255;
$L__BB8_62:
	ld.shared.f32 	%f56, [_ZN6thrust24THRUST_300001_SM_1000_NS8cuda_cub4core6detail5shmemE+120];
	ld.shared.u64 	%rd61, [_ZN6thrust24THRUST_300001_SM_1000_NS8cuda_cub4core6detail5shmemE+128];
	setp.lt.f32 	%p256, %f236, %f56;
	mov.f32 	%f292, %f236;
	mov.u64 	%rd478, %rd414;
	@%p256 bra 	$L__BB8_236;
	setp.lt.f32 	%p257, %f56, %f236;
	mov.f32 	%f292, %f56;
	mov.u64 	%rd478, %rd61;
	@%p257 bra 	$L__BB8_236;
	setp.lt.s64 	%p258, %rd414, %rd61;
	min.s64 	%rd478, %rd414, %rd61;
	selp.f32 	%f292, %f236, %f56, %p258;
	bra.uni 	$L__BB8_236;
$L__BB8_65:
	// begin inline asm
	mov.u32 %r208, %laneid;
	// end inline asm
	and.b32  	%r229, %r1, 992;
	add.s32 	%r230, %r229, 32;
	setp.gt.s32 	%p155, %r230, %r29;
	not.b32 	%r231, %r229;
	add.s32 	%r232, %r29, %r231;
	selp.b32 	%r227, %r232, 31, %p155;
	mov.b32 	%r210, %f224;
	mov.b32 	%r226, 1;
	mov.b32 	%r228, -1;
	// begin inline asm
	shfl.sync.down.b32 %r209, %r210, %r226, %r227, %r228;
	// end inline asm
	mov.b32 	%f58, %r209;
	// begin inline asm
	shfl.sync.down.b32 %r214, %r215, %r226, %r227, %r228;
	// end inline asm
	mov.b64 	{%r220, %r225}, %rd402;
	// begin inline asm
	shfl.sync.down.b32 %r219, %r220, %r226, %r227, %r228;
	// end inline asm
	// begin inline asm
	shfl.sync.down.b32 %r224, %r225, %r226, %r227, %r228;
	// end inline asm
	mov.b64 	%rd63, {%r219, %r224};
	setp.ge.s32 	%p156, %r208, %r227;
	setp.lt.f32 	%p157, %f224, %f58;
	or.pred  	%p158, %p156, %p157;
	mov.u64 	%rd415, %rd402;
	mov.f32 	%f237, %f224;
	@%p158 bra 	$L__BB8_68;
	setp.gt.f32 	%p159, %f224, %f58;
	mov.u64 	%rd415, %rd63;
	mov.f32 	%f237, %f58;
	@%p159 bra 	$L__BB8_68;
	setp.lt.s64 	%p160, %rd402, %rd63;
	min.s64 	%rd415, %rd402, %rd63;
	selp.f32 	%f237, %f224, %f58, %p160;
$L__BB8_68:
	mov.b32 	%r234, %f237;
	mov.b32 	%r250, 2;
	mov.b32 	%r252, -1;
	// begin inline asm
	shfl.sync.down.b32 %r233, %r234, %r250, %r227, %r252;
	// end inline asm
	mov.b32 	%f61, %r233;
	// begin inline asm
	shfl.sync.down.b32 %r238, %r239, %r250, %r227, %r252;
	// end inline asm
	mov.b64 	{%r244, %r249}, %rd415;
	// begin inline asm
	shfl.sync.down.b32 %r243, %r244, %r250, %r227, %r252;
	// end inline asm
	// begin inline asm
	shfl.sync.down.b32 %r248, %r249, %r250, %r227, %r252;
	// end inline asm
	mov.b64 	%rd66, {%r243, %r248};
	add.s32 	%r253, %r208, 2;
	setp.gt.s32 	%p161, %r253, %r227;
	setp.lt.f32 	%p162, %f237, %f61;
	or.pred  	%p163, %p161, %p162;
	mov.u64 	%rd416, %rd415;
	mov.f32 	%f238, %f237;
	@%p163 bra 	$L__BB8_71;
	setp.gt.f32 	%p164, %f237, %f61;
	mov.u64 	%rd416, %rd66;
	mov.f32 	%f238, %f61;
	@%p164 bra 	$L__BB8_71;
	setp.lt.s64 	%p165, %rd415, %rd66;
	min.s64 	%rd416, %rd415, %rd66;
	selp.f32 	%f238, %f237, %f61, %p165;
$L__BB8_71:
	mov.b32 	%r255, %f238;
	mov.b32 	%r271, 4;
	mov.b32 	%r273, -1;
	// begin inline asm
	shfl.sync.down.b32 %r254, %r255, %r271, %r227, %r273;
	// end inline asm
	mov.b32 	%f64, %r254;
	// begin inline asm
	shfl.sync.down.b32 %r259, %r260, %r271, %r227, %r273;
	// end inline asm
	mov.b64 	{%r265, %r270}, %rd416;
	// begin inline asm
	shfl.sync.down.b32 %r264, %r265, %r271, %r227, %r273;
	// end inline asm
	// begin inline asm
	shfl.sync.down.b32 %r269, %r270, %r271, %r227, %r273;
	// end inline asm
	mov.b64 	%rd69, {%r264, %r269};
	add.s32 	%r274, %r208, 4;
	setp.gt.s32 	%p166, %r274, %r227;
	setp.lt.f32 	%p167, %f238, %f64;
	or.pred  	%p168, %p166, %p167;
	mov.f32 	%f239, %f238;
	mov.u64 	%rd417, %rd416;
	@%p168 bra 	$L__BB8_74;
	setp.gt.f32 	%p169, %f238, %f64;
	mov.f32 	%f239, %f64;
	mov.u64 	%rd417, %rd69;
	@%p169 bra 	$L__BB8_74;
	setp.lt.s64 	%p170, %rd416, %rd69;
	selp.f32 	%f239, %f238, %f64, %p170;
	min.s64 	%rd417, %rd416, %rd69;
$L__BB8_74:
	mov.b32 	%r276, %f239;
	mov.b32 	%r292, 8;
	mov.b32 	%r294, -1;
	// begin inline asm
	shfl.sync.down.b32 %r275, %r276, %r292, %r227, %r294;
	// end inline asm
	mov.b32 	%f67, %r275;
	// begin inline asm
	shfl.sync.down.b32 %r280, %r281, %r292, %r227, %r294;
	// end inline asm
	mov.b64 	{%r286, %r291}, %rd417;
	// begin inline asm
	shfl.sync.down.b32 %r285, %r286, %r292, %r227, %r294;
	// end inline asm
	// begin inline asm
	shfl.sync.down.b32 %r290, %r291, %r292, %r227, %r294;
	// end inline asm
	mov.b64 	%rd72, {%r285, %r290};
	add.s32 	%r295, %r208, 8;
	setp.gt.s32 	%p171, %r295, %r227;
	setp.lt.f32 	%p172, %f239, %f67;
	or.pred  	%p173, %p171, %p172;
	mov.f32 	%f240, %f239;
	mov.u64 	%rd418, %rd417;
	@%p173 bra 	$L__BB8_77;
	setp.gt.f32 	%p174, %f239, %f67;
	mov.f32 	%f240, %f67;
	mov.u64 	%rd418, %rd72;
	@%p174 bra 	$L__BB8_77;
	setp.lt.s64 	%p175, %rd417, %rd72;
	selp.f32 	%f240, %f239, %f67, %p175;
	min.s64 	%rd418, %rd417, %rd72;
$L__BB8_77:
	mov.b32 	%r297, %f240;
	mov.b32 	%r313, 16;
	mov.b32 	%r315, -1;
	// begin inline asm
	shfl.sync.down.b32 %r296, %r297, %r313, %r227, %r315;
	// end inline asm
	mov.b32 	%f70, %r296;
	// begin inline asm
	shfl.sync.down.b32 %r301, %r302, %r313, %r227, %r315;
	// end inline asm
	mov.b64 	{%r307, %r312}, %rd418;
	// begin inline asm
	shfl.sync.down.b32 %r306, %r307, %r313, %r227, %r315;
	// end inline asm
	// begin inline asm
	shfl.sync.down.b32 %r311, %r312, %r313, %r227, %r315;
	// end inline asm
	mov.b64 	%rd75, {%r306, %r311};
	add.s32 	%r316, %r208, 16;
	setp.gt.s32 	%p176, %r316, %r227;
	setp.lt.f32 	%p177, %f240, %f70;
	or.pred  	%p178, %p176, %p177;
	mov.f32 	%f292, %f240;
	mov.u64 	%rd478, %rd418;
	@%p178 bra 	$L__BB8_80;
	setp.gt.f32 	%p179, %f240, %f70;
	mov.f32 	%f292, %f70;
	mov.u64 	%rd478, %rd75;
	@%p179 bra 	$L__BB8_80;
	setp.lt.s64 	%p180, %rd418, %rd75;
	selp.f32 	%f292, %f240, %f70, %p180;
	min.s64 	%rd478, %rd418, %rd75;
$L__BB8_80:
	setp.ne.s32 	%p181, %r208, 0;
	@%p181 bra 	$L__BB8_82;
	shr.u32 	%r317, %r1, 1;
	and.b32  	%r318, %r317, 496;
	mov.u32 	%r319, _ZN6thrust24THRUST_300001_SM_1000_NS8cuda_cub4core6detail5shmemE;
	add.s32 	%r320, %r319, %r318;
	st.shared.f32 	[%r320+8], %f292;
	st.shared.u64 	[%r320+16], %rd478;
$L__BB8_82:
	bar.sync 	0;
	setp.ne.s32 	%p182, %r1, 0;
	@%p182 bra 	$L__BB8_236;
	setp.lt.s32 	%p183, %r29, 33;
	mov.f32 	%f242, %f292;
	mov.u64 	%rd420, %rd478;
	@%p183 bra 	$L__BB8_87;
	ld.shared.f32 	%f73, [_ZN6thrust24THRUST_300001_SM_1000_NS8cuda_cub4core6detail5shmemE+24];
	ld.shared.u64 	%rd78, [_ZN6thrust24THRUST_300001_SM_1000_NS8cuda_cub4core6detail5shmemE+32];
	setp.lt.f32 	%p184, %f292, %f73;
	mov.f32 	%f242, %f292;
	mov.u64 	%rd420, %rd478;
	@%p184 bra 	$L__BB8_87;
	setp.lt.f32 	%p185, %f73, %f292;
	mov.f32 	%f242, %f73;
	mov.u64 	%rd420, %rd78;
	@%p185 bra 	$L__BB8_87;
	setp.lt.s64 	%p186, %rd478, %rd78;
	selp.f32 	%f242, %f292, %f73, %p186;
	min.s64 	%rd420, %rd478, %rd78;
$L__BB8_87:
	setp.lt.s32 	%p187, %r29, 65;
	mov.f32 	%f243, %f242;
	mov.u64 	%rd421, %rd420;
	@%p187 bra 	$L__BB8_91;
	ld.shared.f32 	%f76, [_ZN6thrust24THRUST_300001_SM_1000_NS8cuda_cub4core6detail5shmemE+40];
	ld.shared.u64 	%rd81, [_ZN6thrust24THRUST_300001_SM_1000_NS8cuda_cub4core6detail5shmemE+48];
	setp.lt.f32 	%p188, %f242, %f76;
	mov.f32 	%f243, %f242;
	mov.u64 	%rd421, %rd420;
	@%p188 bra 	$L__BB8_91;
	setp.lt.f32 	%p189, %f76, %f242;
	mov.f32 	%f243, %f76;
	mov.u64 	%rd421, %rd81;
	@%p189 bra 	$L__BB8_91;
	setp.lt.s64 	%p190, %rd420, %rd81;
	selp.f32 	%f243, %f242, %f76, %p190;
	min.s64 	%rd421, %rd420, %rd81;
$L__BB8_91:
	setp.lt.s32 	%p191, %r29, 97;
	mov.f32 	%f244, %f243;
	mov.u64 	%rd422, %rd421;
	@%p191 bra 	$L__BB8_95;
	ld.shared.f32 	%f79, [_ZN6thrust24THRUST_300001_SM_1000_NS8cuda_cub4core6detail5shmemE+56];
	ld.shared.u64 	%rd84, [_ZN6thrust24THRUST_300001_SM_1000_NS8cuda_cub4core6detail5shmemE+64];
	setp.lt.f32 	%p192, %f243, %f79;
	mov.f32 	%f244, %f243;
	mov.u64 	%rd422, %rd421;
	@%p192 bra 	$L__BB8_95;
	setp.lt.f32 	%p193, %f79, %f243;
	mov.f32 	%f244, %f79;
	mov.u64 	%rd422, %rd84;
	@%p193 bra 	$L__BB8_95;
	setp.lt.s64 	%p194, %rd421, %rd84;
	selp.f32 	%f244, %f243, %f79, %p194;
	min.s64 	%rd422, %rd421, %rd84;
$L__BB8_95:
	setp.lt.s32 	%p195, %r29, 129;
	mov.f32 	%f245, %f244;
	mov.u64 	%rd423, %rd422;
	@%p195 bra 	$L__BB8_99;
	ld.shared.f32 	%f82, [_ZN6thrust24THRUST_300001_SM_1000_NS8cuda_cub4core6detail5shmemE+72];
	ld.shared.u64 	%rd87, [_ZN6thrust24THRUST_300001_SM_1000_NS8cuda_cub4core6detail5shmemE+80];
	setp.lt.f32 	%p196, %f244, %f82;
	mov.f32 	%f245, %f244;
	mov.u64 	%rd423, %rd422;
	@%p196 bra 	$L__BB8_99;
	setp.lt.f32 	%p197, %f82, %f244;
	mov.f32 	%f245, %f82;
	mov.u64 	%rd423, %rd87;
	@%p197 bra 	$L__BB8_99;
	setp.lt.s64 	%p198, %rd422, %rd87;
	selp.f32 	%f245, %f244, %f82, %p198;
	min.s64 	%rd423, %rd422, %rd87;
$L__BB8_99:
	setp.lt.s32 	%p199, %r29, 161;
	mov.f32 	%f246, %f245;
	mov.u64 	%rd424, %rd423;
	@%p199 bra 	$L__BB8_103;
	ld.shared.f32 	%f85, [_ZN6thrust24THRUST_300001_SM_1000_NS8cuda_cub4core6detail5shmemE+88];
	ld.shared.u64 	%rd90, [_ZN6thrust24THRUST_300001_SM_1000_NS8cuda_cub4core6detail5shmemE+96];
	setp.lt.f32 	%p200, %f245, %f85;
	mov.f32 	%f246, %f245;
	mov.u64 	%rd424, %rd423;
	@%p200 bra 	$L__BB8_103;
	setp.lt.f32 	%p201, %f85, %f245;
	mov.f32 	%f246, %f85;
	mov.u64 	%rd424, %rd90;
	@%p201 bra 	$L__BB8_103;
	setp.lt.s64 	%p202, %rd423, %rd90;
	selp.f32 	%f246, %f245, %f85, %p202;
	min.s64 	%rd424, %rd423, %rd90;
$L__BB8_103:
	setp.lt.s32 	%p203, %r29, 193;
	mov.f32 	%f247, %f246;
	mov.u64 	%rd425, %rd424;
	@%p203 bra 	$L__BB8_107;
	ld.shared.f32 	%f88, [_ZN6thrust24THRUST_300001_SM_1000_NS8cuda_cub4core6detail5shmemE+104];
	ld.shared.u64 	%rd93, [_ZN6thrust24THRUST_300001_SM_1000_NS8cuda_cub4core6detail5shmemE+112];
	setp.lt.f32 	%p204, %f246, %f88;
	mov.f32 	%f247, %f246;
	mov.u64 	%rd425, %rd424;
	@%p204 bra 	$L__BB8_107;
	setp.lt.f32 	%p205, %f88, %f246;
	mov.f32 	%f247, %f88;
	mov.u64 	%rd425, %rd93;
	@%p205 bra 	$L__BB8_107;
	setp.lt.s64 	%p206, %rd424, %rd93;
	selp.f32 	%f247, %f246, %f88, %p206;
	min.s64 	%rd425, %rd424, %rd93;
$L__BB8_107:
	setp.lt.s32 	%p207, %r29, 225;
	mov.f32 	%f292, %f247;
	mov.u64 	%rd478, %rd425;
	@%p207 bra 	$L__BB8_236;
	ld.shared.f32 	%f91, [_ZN6thrust24THRUST_300001_SM_1000_NS8cuda_cub4core6detail5shmemE+120];
	ld.shared.u64 	%rd96, [_ZN6thrust24THRUST_300001_SM_1000_NS8cuda_cub4core6detail5shmemE+128];
	setp.lt.f32 	%p208, %f247, %f91;
	mov.f32 	%f292, %f247;
	mov.u64 	%rd478, %rd425;
	@%p208 bra 	$L__BB8_236;
	setp.lt.f32 	%p209, %f91, %f247;
	mov.f32 	%f292, %f91;
	mov.u64 	%rd478, %rd96;
	@%p209 bra 	$L__BB8_236;
	setp.lt.s64 	%p210, %rd425, %rd96;
	selp.f32 	%f292, %f247, %f91, %p210;
	min.s64 	%rd478, %rd425, %rd96;
	bra.uni 	$L__BB8_236;
$L__BB8_111:
	mov.u32 	%r16, %tid.x;
	cvt.u64.u32 	%rd98, %r16;
	mul.wide.u32 	%rd258, %r16, 16;
	add.s64 	%rd239, %rd236, %rd258;
	// begin inline asm
	ld.global.nc.u64 %rd238, [%rd239];
	// end inline asm
	mov.b64 	{%r30, %r31}, %rd238;
	mov.b32 	%f93, %r30;
	add.s64 	%rd241, %rd239, 8;
	// begin inline asm
	ld.global.nc.u64 %rd240, [%rd241];
	// end inline asm
	add.s64 	%rd243, %rd239, 4096;
	// begin inline asm
	ld.global.nc.u64 %rd242, [%rd243];
	// end inline asm
	mov.b64 	{%r32, %r33}, %rd242;
	mov.b32 	%f94, %r32;
	add.s64 	%rd245, %rd239, 4104;
	// begin inline asm
	ld.global.nc.u64 %rd244, [%rd245];
	// end inline asm
	add.s64 	%rd247, %rd239, 8192;
	// begin inline asm
	ld.global.nc.u64 %rd246, [%rd247];
	// end inline asm
	mov.b64 	{%r34, %r35}, %rd246;
	mov.b32 	%f95, %r34;
	add.s64 	%rd249, %rd239, 8200;
	// begin inline asm
	ld.global.nc.u64 %rd248, [%rd249];
	// end inline asm
	add.s64 	%rd251, %rd239, 12288;
	// begin inline asm
	ld.global.nc.u64 %rd250, [%rd251];
	// end inline asm
	mov.b64 	{%r36, %r37}, %rd250;
	mov.b32 	%f96, %r36;
	add.s64 	%rd253, %rd239, 12296;
	// begin inline asm
	ld.global.nc.u64 %rd252, [%rd253];
	// end inline asm
	add.s64 	%rd255, %rd239, 16384;
	// begin inline asm
	ld.global.nc.u64 %rd254, [%rd255];
	// end inline asm
	mov.b64 	{%r38, %r39}, %rd254;
	mov.b32 	%f97, %r38;
	add.s64 	%rd257, %rd239, 16392;
	// begin inline asm
	ld.global.nc.u64 %rd256, [%rd257];
	// end inline asm
	setp.lt.f32 	%p3, %f93, %f94;
	mov.f32 	%f248, %f93;
	mov.u64 	%rd426, %rd240;
	@%p3 bra 	$L__BB8_114;
	setp.lt.f32 	%p4, %f94, %f93;
	mov.f32 	%f248, %f94;
	mov.u64 	%rd426, %rd244;
	@%p4 bra 	$L__BB8_114;
	setp.lt.s64 	%p5, %rd240, %rd244;
	selp.f32 	%f248, %f93, %f94, %p5;
	min.s64 	%rd426, %rd240, %rd244;
$L__BB8_114:
	setp.lt.f32 	%p6, %f248, %f95;
	mov.f32 	%f249, %f248;
	mov.u64 	%rd427, %rd426;
	@%p6 bra 	$L__BB8_117;
	setp.lt.f32 	%p7, %f95, %f248;
	mov.f32 	%f249, %f95;
	mov.u64 	%rd427, %rd248;
	@%p7 bra 	$L__BB8_117;
	setp.lt.s64 	%p8, %rd426, %rd248;
	selp.f32 	%f249, %f248, %f95, %p8;
	min.s64 	%rd427, %rd426, %rd248;
$L__BB8_117:
	setp.lt.f32 	%p9, %f249, %f96;
	mov.f32 	%f250, %f249;
	mov.u64 	%rd428, %rd427;
	@%p9 bra 	$L__BB8_120;
	setp.lt.f32 	%p10, %f96, %f249;
	mov.f32 	%f250, %f96;
	mov.u64 	%rd428, %rd252;
	@%p10 bra 	$L__BB8_120;
	setp.lt.s64 	%p11, %rd427, %rd252;
	selp.f32 	%f250, %f249, %f96, %p11;
	min.s64 	%rd428, %rd427, %rd252;
$L__BB8_120:
	setp.lt.f32 	%p12, %f250, %f97;
	mov.f32 	%f279, %f250;
	mov.u64 	%rd465, %rd428;
	@%p12 bra 	$L__BB8_123;
	setp.lt.f32 	%p13, %f97, %f250;
	mov.f32 	%f279, %f97;
	mov.u64 	%rd465, %rd256;
	@%p13 bra 	$L__BB8_123;
	setp.lt.s64 	%p14, %rd428, %rd256;
	selp.f32 	%f279, %f250, %f97, %p14;
	min.s64 	%rd465, %rd428, %rd256;
$L__BB8_123:
	setp.lt.u32 	%p15, %r29, 2560;
	mov.b64 	%rd444, 1280;
	@%p15 bra 	$L__BB8_174;
	add.s64 	%rd262, %rd1, -2560;
	mul.hi.u64 	%rd263, %rd262, -3689348814741910323;
	shr.u64 	%rd112, %rd263, 10;
	setp.lt.u64 	%p16, %rd262, 1280;
	mov.b64 	%rd444, 1280;
	@%p16 bra 	$L__BB8_157;
	add.s64 	%rd265, %rd112, 1;
	and.b64  	%rd430, %rd265, 36028797018963966;
	shl.b64 	%rd266, %rd98, 4;
	add.s64 	%rd267, %rd266, %rd236;
	add.s64 	%rd431, %rd267, 57352;
	mov.b64 	%rd444, 1280;
$L__BB8_126:
	add.s64 	%rd269, %rd431, -36872;
	// begin inline asm
	ld.global.nc.u64 %rd268, [%rd269];
	// end inline asm
	mov.b64 	{%r40, %r41}, %rd268;
	mov.b32 	%f107, %r40;
	add.s64 	%rd271, %rd431, -36864;
	// begin inline asm
	ld.global.nc.u64 %rd270, [%rd271];
	// end inline asm
	add.s64 	%rd273, %rd431, -32776;
	// begin inline asm
	ld.global.nc.u64 %rd272, [%rd273];
	// end inline asm
	mov.b64 	{%r42, %r43}, %rd272;
	mov.b32 	%f108, %r42;
	add.s64 	%rd275, %rd431, -32768;
	// begin inline asm
	ld.global.nc.u64 %rd274, [%rd275];
	// end inline asm
	add.s64 	%rd277, %rd431, -28680;
	// begin inline asm
	ld.global.nc.u64 %rd276, [%rd277];
	// end inline asm
	mov.b64 	{%r44, %r45}, %rd276;
	mov.b32 	%f109, %r44;
	add.s64 	%rd279, %rd431, -28672;
	// begin inline asm
	ld.global.nc.u64 %rd278, [%rd279];
	// end inline asm
	add.s64 	%rd281, %rd431, -24584;
	// begin inline asm
	ld.global.nc.u64 %rd280, [%rd281];
	// end inline asm
	mov.b64 	{%r46, %r47}, %rd280;
	mov.b32 	%f110, %r46;
	add.s64 	%rd283, %rd431, -24576;
	// begin inline asm
	ld.global.nc.u64 %rd282, [%rd283];
	// end inline asm
	add.s64 	%rd285, %rd431, -20488;
	// begin inline asm
	ld.global.nc.u64 %rd284, [%rd285];
	// end inline asm
	mov.b64 	{%r48, %r49}, %rd284;
	mov.b32 	%f111, %r48;
	add.s64 	%rd287, %rd431, -20480;
	// begin inline asm
	ld.global.nc.u64 %rd286, [%rd287];
	// end inline asm
	setp.lt.f32 	%p17, %f279, %f107;
	mov.f32 	%f253, %f279;
	mov.u64 	%rd434, %rd465;
	@%p17 bra 	$L__BB8_129;
	setp.lt.f32 	%p18, %f107, %f279;
	mov.f32 	%f253, %f107;
	mov.u64 	%rd434, %rd270;
	@%p18 bra 	$L__BB8_129;
	setp.lt.s64 	%p19, %rd465, %rd270;
	selp.f32 	%f253, %f279, %f107, %p19;
	min.s64 	%rd434, %rd465, %rd270;
$L__BB8_129:
	setp.lt.f32 	%p20, %f253, %f108;
	mov.f32 	%f254, %f253;
	mov.u64 	%rd435, %rd434;
	@%p20 bra 	$L__BB8_132;
	setp.lt.f32 	%p21, %f108, %f253;
	mov.f32 	%f254, %f108;
	mov.u64 	%rd435, %rd274;
	@%p21 bra 	$L__BB8_132;
	setp.lt.s64 	%p22, %rd434, %rd274;
	selp.f32 	%f254, %f253, %f108, %p22;
	min.s64 	%rd435, %rd434, %rd274;
$L__BB8_132:
	setp.lt.f32 	%p23, %f254, %f109;
	mov.f32 	%f255, %f254;
	mov.u64 	%rd436, %rd435;
	@%p23 bra 	$L__BB8_135;
	setp.lt.f32 	%p24, %f109, %f254;
	mov.f32 	%f255, %f109;
	mov.u64 	%rd436, %rd278;
	@%p24 bra 	$L__BB8_135;
	setp.lt.s64 	%p25, %rd435, %rd278;
	selp.f32 	%f255, %f254, %f109, %p25;
	min.s64 	%rd436, %rd435, %rd278;
$L__BB8_135:
	setp.lt.f32 	%p26, %f255, %f110;
	mov.f32 	%f256, %f255;
	mov.u64 	%rd437, %rd436;
	@%p26 bra 	$L__BB8_138;
	setp.lt.f32 	%p27, %f110, %f255;
	mov.f32 	%f256, %f110;
	mov.u64 	%rd437, %rd282;
	@%p27 bra 	$L__BB8_138;
	setp.lt.s64 	%p28, %rd436, %rd282;
	selp.f32 	%f256, %f255, %f110, %p28;
	min.s64 	%rd437, %rd436, %rd282;
$L__BB8_138:
	setp.lt.f32 	%p29, %f256, %f111;
	mov.f32 	%f257, %f256;
	mov.u64 	%rd438, %rd437;
	@%p29 bra 	$L__BB8_141;
	setp.lt.f32 	%p30, %f111, %f256;
	mov.f32 	%f257, %f111;
	mov.u64 	%rd438, %rd286;
	@%p30 bra 	$L__BB8_141;
	setp.lt.s64 	%p31, %rd437, %rd286;
	selp.f32 	%f257, %f256, %f111, %p31;
	min.s64 	%rd438, %rd437, %rd286;
$L__BB8_141:
	add.s64 	%rd289, %rd431, -16392;
	// begin inline asm
	ld.global.nc.u64 %rd288, [%rd289];
	// end inline asm
	mov.b64 	{%r50, %r51}, %rd288;
	mov.b32 	%f122, %r50;
	add.s64 	%rd291, %rd431, -16384;
	// begin inline asm
	ld.global.nc.u64 %rd290, [%rd291];
	// end inline asm
	add.s64 	%rd293, %rd431, -12296;
	// begin inline asm
	ld.global.nc.u64 %rd292, [%rd293];
	// end inline asm
	mov.b64 	{%r52, %r53}, %rd292;
	mov.b32 	%f123, %r52;
	add.s64 	%rd295, %rd431, -12288;
	// begin inline asm
	ld.global.nc.u64 %rd294, [%rd295];
	// end inline asm
	add.s64 	%rd297, %rd431, -8200;
	// begin inline asm
	ld.global.nc.u64 %rd296, [%rd297];
	// end inline asm
	mov.b64 	{%r54, %r55}, %rd296;
	mov.b32 	%f124, %r54;
	add.s64 	%rd299, %rd431, -8192;
	// begin inline asm
	ld.global.nc.u64 %rd298, [%rd299];
	// end inline asm
	add.s64 	%rd301, %rd431, -4104;
	// begin inline asm
	ld.global.nc.u64 %rd300, [%rd301];
	// end inline asm
	mov.b64 	{%r56, %r57}, %rd300;
	mov.b32 	%f125, %r56;
	add.s64 	%rd303, %rd431, -4096;
	// begin inline asm
	ld.global.nc.u64 %rd302, [%rd303];
	// end inline asm
	add.s64 	%rd305, %rd431, -8;
	// begin inline asm
	ld.global.nc.u64 %rd304, [%rd305];
	// end inline asm
	mov.b64 	{%r58, %r59}, %rd304;
	mov.b32 	%f126, %r58;
	// begin inline asm
	ld.global.nc.u64 %rd306, [%rd431];
	// end inline asm
	setp.lt.f32 	%p32, %f257, %f122;
	mov.f32 	%f258, %f257;
	mov.u64 	%rd439, %rd438;
	@%p32 bra 	$L__BB8_144;
	setp.lt.f32 	%p33, %f122, %f257;
	mov.f32 	%f258, %f122;
	mov.u64 	%rd439, %rd290;
	@%p33 bra 	$L__BB8_144;
	setp.lt.s64 	%p34, %rd438, %rd290;
	selp.f32 	%f258, %f257, %f122, %p34;
	min.s64 	%rd439, %rd438, %rd290;
$L__BB8_144:
	setp.lt.f32 	%p35, %f258, %f123;
	mov.f32 	%f259, %f258;
	mov.u64 	%rd440, %rd439;
	@%p35 bra 	$L__BB8_147;
	setp.lt.f32 	%p36, %f123, %f258;
	mov.f32 	%f259, %f123;
	mov.u64 	%rd440, %rd294;
	@%p36 bra 	$L__BB8_147;
	setp.lt.s64 	%p37, %rd439, %rd294;
	selp.f32 	%f259, %f258, %f123, %p37;
	min.s64 	%rd440, %rd439, %rd294;
$L__BB8_147:
	setp.lt.f32 	%p38, %f259, %f124;
	mov.f32 	%f260, %f259;
	mov.u64 	%rd441, %rd440;
	@%p38 bra 	$L__BB8_150;
	setp.lt.f32 	%p39, %f124, %f259;
	mov.f32 	%f260, %f124;
	mov.u64 	%rd441, %rd298;
	@%p39 bra 	$L__BB8_150;
	setp.lt.s64 	%p40, %rd440, %rd298;
	selp.f32 	%f260, %f259, %f124, %p40;
	min.s64 	%rd441, %rd440, %rd298;
$L__BB8_150:
	setp.lt.f32 	%p41, %f260, %f125;
	mov.f32 	%f261, %f260;
	mov.u64 	%rd442, %rd441;
	@%p41 bra 	$L__BB8_153;
	setp.lt.f32 	%p42, %f125, %f260;
	mov.f32 	%f261, %f125;
	mov.u64 	%rd442, %rd302;
	@%p42 bra 	$L__BB8_153;
	setp.lt.s64 	%p43, %rd441, %rd302;
	selp.f32 	%f261, %f260, %f125, %p43;
	min.s64 	%rd442, %rd441, %rd302;
$L__BB8_153:
	setp.lt.f32 	%p44, %f261, %f126;
	mov.f32 	%f279, %f261;
	mov.u64 	%rd465, %rd442;
	@%p44 bra 	$L__BB8_156;
	setp.lt.f32 	%p45, %f126, %f261;
	mov.f32 	%f279, %f126;
	mov.u64 	%rd465, %rd306;
	@%p45 bra 	$L__BB8_156;
	setp.lt.s64 	%p46, %rd442, %rd306;
	selp.f32 	%f279, %f261, %f126, %p46;
	min.s64 	%rd465, %rd442, %rd306;
$L__BB8_156:
	add.s64 	%rd444, %rd444, 2560;
	add.s64 	%rd431, %rd431, 40960;
	add.s64 	%rd430, %rd430, -2;
	setp.ne.s64 	%p47, %rd430, 0;
	@%p47 bra 	$L__BB8_126;
$L__BB8_157:
	and.b64  	%rd308, %rd112, 1;
	setp.eq.b64 	%p48, %rd308, 1;
	@%p48 bra 	$L__BB8_174;
	shl.b64 	%rd329, %rd444, 4;
	mul.wide.u32 	%rd330, %r16, 16;
	add.s64 	%rd331, %rd236, %rd330;
	add.s64 	%rd310, %rd331, %rd329;
	// begin inline asm
	ld.global.nc.u64 %rd309, [%rd310];
	// end inline asm
	mov.b64 	{%r60, %r61}, %rd309;
	mov.b32 	%f139, %r60;
	add.s64 	%rd312, %rd310, 8;
	// begin inline asm
	ld.global.nc.u64 %rd311, [%rd312];
	// end inline asm
	add.s64 	%rd314, %rd310, 4096;
	// begin inline asm
	ld.global.nc.u64 %rd313, [%rd314];
	// end inline asm
	mov.b64 	{%r62, %r63}, %rd313;
	mov.b32 	%f140, %r62;
	add.s64 	%rd316, %rd310, 4104;
	// begin inline asm
	ld.global.nc.u64 %rd315, [%rd316];
	// end inline asm
	add.s64 	%rd318, %rd310, 8192;
	// begin inline asm
	ld.global.nc.u64 %rd317, [%rd318];
	// end inline asm
	mov.b64 	{%r64, %r65}, %rd317;
	mov.b32 	%f141, %r64;
	add.s64 	%rd320, %rd310, 8200;
	// begin inline asm
	ld.global.nc.u64 %rd319, [%rd320];
	// end inline asm
	add.s64 	%rd322, %rd310, 12288;
	// begin inline asm
	ld.global.nc.u64 %rd321, [%rd322];
	// end inline asm
	mov.b64 	{%r66, %r67}, %rd321;
	mov.b32 	%f142, %r66;
	add.s64 	%rd324, %rd310, 12296;
	// begin inline asm
	ld.global.nc.u64 %rd323, [%rd324];
	// end inline asm
	add.s64 	%rd326, %rd310, 16384;
	// begin inline asm
	ld.global.nc.u64 %rd325, [%rd326];
	// end inline asm
	mov.b64 	{%r68, %r69}, %rd325;
	mov.b32 	%f143, %r68;
	add.s64 	%rd328, %rd310, 16392;
	// begin inline asm
	ld.global.nc.u64 %rd327, [%rd328];
	// end inline asm
	setp.lt.f32 	%p49, %f279, %f139;
	mov.f32 	%f265, %f279;
	mov.u64 	%rd448, %rd465;
	@%p49 bra 	$L__BB8_161;
	setp.lt.f32 	%p50, %f139, %f279;
	mov.f32 	%f265, %f139;
	mov.u64 	%rd448, %rd311;
	@%p50 bra 	$L__BB8_161;
	setp.lt.s64 	%p51, %rd465, %rd311;
	selp.f32 	%f265, %f279, %f139, %p51;
	min.s64 	%rd448, %rd465, %rd311;
$L__BB8_161:
	setp.lt.f32 	%p52, %f265, %f140;
	mov.f32 	%f266, %f265;
	mov.u64 	%rd449, %rd448;
	@%p52 bra 	$L__BB8_164;
	setp.lt.f32 	%p53, %f140, %f265;
	mov.f32 	%f266, %f140;
	mov.u64 	%rd449, %rd315;
	@%p53 bra 	$L__BB8_164;
	setp.lt.s64 	%p54, %rd448, %rd315;
	selp.f32 	%f266, %f265, %f140, %p54;
	min.s64 	%rd449, %rd448, %rd315;
$L__BB8_164:
	setp.lt.f32 	%p55, %f266, %f141;
	mov.f32 	%f267, %f266;
	mov.u64 	%rd450, %rd449;
	@%p55 bra 	$L__BB8_167;
	setp.lt.f32 	%p56, %f141, %f266;
	mov.f32 	%f267, %f141;
	mov.u64 	%rd450, %rd319;
	@%p56 bra 	$L__BB8_167;
	setp.lt.s64 	%p57, %rd449, %rd319;
	selp.f32 	%f267, %f266, %f141, %p57;
	min.s64 	%rd450, %rd449, %rd319;
$L__BB8_167:
	setp.lt.f32 	%p58, %f267, %f142;
	mov.f32 	%f268, %f267;
	mov.u64 	%rd451, %rd450;
	@%p58 bra 	$L__BB8_170;
	setp.lt.f32 	%p59, %f142, %f267;
	mov.f32 	%f268, %f142;
	mov.u64 	%rd451, %rd323;
	@%p59 bra 	$L__BB8_170;
	setp.lt.s64 	%p60, %rd450, %rd323;
	selp.f32 	%f268, %f267, %f142, %p60;
	min.s64 	%rd451, %rd450, %rd323;
$L__BB8_170:
	setp.lt.f32 	%p61, %f268, %f143;
	mov.f32 	%f279, %f268;
	mov.u64 	%rd465, %rd451;
	@%p61 bra 	$L__BB8_173;
	setp.lt.f32 	%p62, %f143, %f268;
	mov.f32 	%f279, %f143;
	mov.u64 	%rd465, %rd327;
	@%p62 bra 	$L__BB8_173;
	setp.lt.s64 	%p63, %rd451, %rd327;
	selp.f32 	%f279, %f268, %f143, %p63;
	min.s64 	%rd465, %rd451, %rd327;
$L__BB8_173:
	add.s64 	%rd444, %rd444, 1280;
$L__BB8_174:
	cvt.s64.s32 	%rd332, %r29;
	setp.ge.s64 	%p64, %rd444, %rd332;
	@%p64 bra 	$L__BB8_197;
	cvt.u32.u64 	%r17, %rd444;
	sub.s32 	%r18, %r29, %r17;
	setp.ge.s32 	%p65, %r16, %r18;
	@%p65 bra 	$L__BB8_197;
	not.b32 	%r70, %r16;
	add.s32 	%r71, %r29, %r70;
	sub.s32 	%r19, %r71, %r17;
	and.b32  	%r72, %r19, 768;
	setp.eq.s32 	%p66, %r72, 768;
	mov.u32 	%r434, %r16;
	@%p66 bra 	$L__BB8_182;
	cvt.u64.u32 	%rd334, %r16;
	add.s64 	%rd335, %rd444, %rd334;
	shl.b64 	%rd336, %rd335, 4;
	add.s64 	%rd455, %rd236, %rd336;
	shr.u32 	%r73, %r19, 8;
	add.s32 	%r74, %r73, 1;
	and.b32  	%r75, %r74, 3;
	neg.s32 	%r432, %r75;
	mov.u32 	%r434, %r16;
$L__BB8_178:
	.pragma "nounroll";
	mov.u64 	%rd176, %rd465;
	mov.f32 	%f155, %f279;
	// begin inline asm
	ld.global.nc.u64 %rd337, [%rd455];
	// end inline asm
	mov.b64 	{%r76, %r77}, %rd337;
	mov.b32 	%f156, %r76;
	add.s64 	%rd340, %rd455, 8;
	// begin inline asm
	ld.global.nc.u64 %rd339, [%rd340];
	// end inline asm
	setp.lt.f32 	%p67, %f155, %f156;
	@%p67 bra 	$L__BB8_181;
	setp.lt.f32 	%p68, %f156, %f155;
	mov.f32 	%f279, %f156;
	mov.u64 	%rd465, %rd339;
	@%p68 bra 	$L__BB8_181;
	setp.lt.s64 	%p69, %rd176, %rd339;
	selp.f32 	%f279, %f155, %f156, %p69;
	min.s64 	%rd465, %rd176, %rd339;
$L__BB8_181:
	add.s32 	%r434, %r434, 256;
	add.s64 	%rd455, %rd455, 4096;
	add.s32 	%r432, %r432, 1;
	setp.ne.s32 	%p70, %r432, 0;
	@%p70 bra 	$L__BB8_178;
$L__BB8_182:
	setp.lt.u32 	%p71, %r19, 768;
	@%p71 bra 	$L__BB8_197;
	cvt.u64.u32 	%rd341, %r434;
	add.s64 	%rd342, %rd444, %rd341;
	shl.b64 	%rd343, %rd342, 4;
	add.s64 	%rd344, %rd343, %rd236;
	add.s64 	%rd460, %rd344, 12296;
$L__BB8_184:
	add.s64 	%rd346, %rd460, -12296;
	// begin inline asm
	ld.global.nc.u64 %rd345, [%rd346];
	// end inline asm
	mov.b64 	{%r78, %r79}, %rd345;
	mov.b32 	%f162, %r78;
	add.s64 	%rd348, %rd460, -12288;
	// begin inline asm
	ld.global.nc.u64 %rd347, [%rd348];
	// end inline asm
	setp.lt.f32 	%p72, %f279, %f162;
	mov.f32 	%f276, %f279;
	mov.u64 	%rd462, %rd465;
	@%p72 bra 	$L__BB8_187;
	setp.lt.f32 	%p73, %f162, %f279;
	mov.f32 	%f276, %f162;
	mov.u64 	%rd462, %rd347;
	@%p73 bra 	$L__BB8_187;
	setp.lt.s64 	%p74, %rd465, %rd347;
	selp.f32 	%f276, %f279, %f162, %p74;
	min.s64 	%rd462, %rd465, %rd347;
$L__BB8_187:
	add.s64 	%rd350, %rd460, -8200;
	// begin inline asm
	ld.global.nc.u64 %rd349, [%rd350];
	// end inline asm
	mov.b64 	{%r80, %r81}, %rd349;
	mov.b32 	%f165, %r80;
	add.s64 	%rd352, %rd460, -8192;
	// begin inline asm
	ld.global.nc.u64 %rd351, [%rd352];
	// end inline asm
	setp.lt.f32 	%p75, %f276, %f165;
	mov.f32 	%f277, %f276;
	mov.u64 	%rd463, %rd462;
	@%p75 bra 	$L__BB8_190;
	setp.lt.f32 	%p76, %f165, %f276;
	mov.f32 	%f277, %f165;
	mov.u64 	%rd463, %rd351;
	@%p76 bra 	$L__BB8_190;
	setp.lt.s64 	%p77, %rd462, %rd351;
	selp.f32 	%f277, %f276, %f165, %p77;
	min.s64 	%rd463, %rd462, %rd351;
$L__BB8_190:
	add.s64 	%rd354, %rd460, -4104;
	// begin inline asm
	ld.global.nc.u64 %rd353, [%rd354];
	// end inline asm
	mov.b64 	{%r82, %r83}, %rd353;
	mov.b32 	%f168, %r82;
	add.s64 	%rd356, %rd460, -4096;
	// begin inline asm
	ld.global.nc.u64 %rd355, [%rd356];
	// end inline asm
	setp.lt.f32 	%p78, %f277, %f168;
	mov.f32 	%f278, %f277;
	mov.u64 	%rd464, %rd463;
	@%p78 bra 	$L__BB8_193;
	setp.lt.f32 	%p79, %f168, %f277;
	mov.f32 	%f278, %f168;
	mov.u64 	%rd464, %rd355;
	@%p79 bra 	$L__BB8_193;
	setp.lt.s64 	%p80, %rd463, %rd355;
	selp.f32 	%f278, %f277, %f168, %p80;
	min.s64 	%rd464, %rd463, %rd355;
$L__BB8_193:
	add.s64 	%rd358, %rd460, -8;
	// begin inline asm
	ld.global.nc.u64 %rd357, [%rd358];
	// end inline asm
	mov.b64 	{%r84, %r85}, %rd357;
	mov.b32 	%f171, %r84;
	// begin inline asm
	ld.global.nc.u64 %rd359, [%rd460];
	// end inline asm
	setp.lt.f32 	%p81, %f278, %f171;
	mov.f32 	%f279, %f278;
	mov.u64 	%rd465, %rd464;
	@%p81 bra 	$L__BB8_196;
	setp.lt.f32 	%p82, %f171, %f278;
	mov.f32 	%f279, %f171;
	mov.u64 	%rd465, %rd359;
	@%p82 bra 	$L__BB8_196;
	setp.lt.s64 	%p83, %rd464, %rd359;
	selp.f32 	%f279, %f278, %f171, %p83;
	min.s64 	%rd465, %rd464, %rd359;
$L__BB8_196:
	add.s32 	%r434, %r434, 1024;
	add.s64 	%rd460, %rd460, 16384;
	setp.lt.s32 	%p84, %r434, %r18;
	@%p84 bra 	$L__BB8_184;
$L__BB8_197:
	// begin inline asm
	mov.u32 %r86, %laneid;
	// end inline asm
	mov.b32 	%r88, %f279;
	mov.b32 	%r104, 1;
	mov.b32 	%r105, 31;
	mov.b32 	%r106, -1;
	// begin inline asm
	shfl.sync.down.b32 %r87, %r88, %r104, %r105, %r106;
	// end inline asm
	mov.b32 	%f175, %r87;
	// begin inline asm
	shfl.sync.down.b32 %r92, %r93, %r104, %r105, %r106;
	// end inline asm
	mov.b64 	{%r98, %r103}, %rd465;
	// begin inline asm
	shfl.sync.down.b32 %r97, %r98, %r104, %r105, %r106;
	// end inline asm
	// begin inline asm
	shfl.sync.down.b32 %r102, %r103, %r104, %r105, %r106;
	// end inline asm
	mov.b64 	%rd200, {%r97, %r102};
	setp.gt.s32 	%p85, %r86, 30;
	setp.lt.f32 	%p86, %f279, %f175;
	or.pred  	%p87, %p85, %p86;
	mov.f32 	%f281, %f279;
	mov.u64 	%rd467, %rd465;
	@%p87 bra 	$L__BB8_200;
	setp.gt.f32 	%p88, %f279, %f175;
	mov.f32 	%f281, %f175;
	mov.u64 	%rd467, %rd200;
	@%p88 bra 	$L__BB8_200;
	setp.lt.s64 	%p89, %rd465, %rd200;
	selp.f32 	%f281, %f279, %f175, %p89;
	min.s64 	%rd467, %rd465, %rd200;
$L__BB8_200:
	mov.b32 	%r108, %f281;
	mov.b32 	%r124, 2;
	mov.b32 	%r125, 31;
	mov.b32 	%r126, -1;
	// begin inline asm
	shfl.sync.down.b32 %r107, %r108, %r124, %r125, %r126;
	// end inline asm
	mov.b32 	%f178, %r107;
	// begin inline asm
	shfl.sync.down.b32 %r112, %r113, %r124, %r125, %r126;
	// end inline asm
	mov.b64 	{%r118, %r123}, %rd467;
	// begin inline asm
	shfl.sync.down.b32 %r117, %r118, %r124, %r125, %r126;
	// end inline asm
	// begin inline asm
	shfl.sync.down.b32 %r122, %r123, %r124, %r125, %r126;
	// end inline asm
	mov.b64 	%rd203, {%r117, %r122};
	setp.gt.s32 	%p90, %r86, 29;
	setp.lt.f32 	%p91, %f281, %f178;
	or.pred  	%p92, %p90, %p91;
	mov.f32 	%f282, %f281;
	mov.u64 	%rd468, %rd467;
	@%p92 bra 	$L__BB8_203;
	setp.gt.f32 	%p93, %f281, %f178;
	mov.f32 	%f282, %f178;
	mov.u64 	%rd468, %rd203;
	@%p93 bra 	$L__BB8_203;
	setp.lt.s64 	%p94, %rd467, %rd203;
	selp.f32 	%f282, %f281, %f178, %p94;
	min.s64 	%rd468, %rd467, %rd203;
$L__BB8_203:
	mov.b32 	%r128, %f282;
	mov.b32 	%r144, 4;
	mov.b32 	%r145, 31;
	mov.b32 	%r146, -1;
	// begin inline asm
	shfl.sync.down.b32 %r127, %r128, %r144, %r145, %r146;
	// end inline asm
	mov.b32 	%f181, %r127;
	// begin inline asm
	shfl.sync.down.b32 %r132, %r133, %r144, %r145, %r146;
	// end inline asm
	mov.b64 	{%r138, %r143}, %rd468;
	// begin inline asm
	shfl.sync.down.b32 %r137, %r138, %r144, %r145, %r146;
	// end inline asm
	// begin inline asm
	shfl.sync.down.b32 %r142, %r143, %r144, %r145, %r146;
	// end inline asm
	mov.b64 	%rd206, {%r137, %r142};
	setp.gt.s32 	%p95, %r86, 27;
	setp.lt.f32 	%p96, %f282, %f181;
	or.pred  	%p97, %p95, %p96;
	mov.f32 	%f283, %f282;
	mov.u64 	%rd469, %rd468;
	@%p97 bra 	$L__BB8_206;
	setp.gt.f32 	%p98, %f282, %f181;
	mov.f32 	%f283, %f181;
	mov.u64 	%rd469, %rd206;
	@%p98 bra 	$L__BB8_206;
	setp.lt.s64 	%p99, %rd468, %rd206;
	selp.f32 	%f283, %f282, %f181, %p99;
	min.s64 	%rd469, %rd468, %rd206;
$L__BB8_206:
	mov.b32 	%r148, %f283;
	mov.b32 	%r164, 8;
	mov.b32 	%r165, 31;
	mov.b32 	%r166, -1;
	// begin inline asm
	shfl.sync.down.b32 %r147, %r148, %r164, %r165, %r166;
	// end inline asm
	mov.b32 	%f184, %r147;
	// begin inline asm
	shfl.sync.down.b32 %r152, %r153, %r164, %r165, %r166;
	// end inline asm
	mov.b64 	{%r158, %r163}, %rd469;
	// begin inline asm
	shfl.sync.down.b32 %r157, %r158, %r164, %r165, %r166;
	// end inline asm
	// begin inline asm
	shfl.sync.down.b32 %r162, %r163, %r164, %r165, %r166;
	// end inline asm
	mov.b64 	%rd209, {%r157, %r162};
	setp.gt.s32 	%p100, %r86, 23;
	setp.lt.f32 	%p101, %f283, %f184;
	or.pred  	%p102, %p100, %p101;
	mov.f32 	%f284, %f283;
	mov.u64 	%rd470, %rd469;
	@%p102 bra 	$L__BB8_209;
	setp.gt.f32 	%p103, %f283, %f184;
	mov.f32 	%f284, %f184;
	mov.u64 	%rd470, %rd209;
	@%p103 bra 	$L__BB8_209;
	setp.lt.s64 	%p104, %rd469, %rd209;
	selp.f32 	%f284, %f283, %f184, %p104;
	min.s64 	%rd470, %rd469, %rd209;
$L__BB8_209:
	mov.b32 	%r168, %f284;
	mov.b32 	%r184, 16;
	mov.b32 	%r185, 31;
	mov.b32 	%r186, -1;
	// begin inline asm
	shfl.sync.down.b32 %r167, %r168, %r184, %r185, %r186;
	// end inline asm
	mov.b32 	%f187, %r167;
	// begin inline asm
	shfl.sync.down.b32 %r172, %r173, %r184, %r185, %r186;
	// end inline asm
	mov.b64 	{%r178, %r183}, %rd470;
	// begin inline asm
	shfl.sync.down.b32 %r177, %r178, %r184, %r185, %r186;
	// end inline asm
	// begin inline asm
	shfl.sync.down.b32 %r182, %r183, %r184, %r185, %r186;
	// end inline asm
	mov.b64 	%rd212, {%r177, %r182};
	setp.gt.s32 	%p105, %r86, 15;
	setp.lt.f32 	%p106, %f284, %f187;
	or.pred  	%p107, %p105, %p106;
	mov.f32 	%f292, %f284;
	mov.u64 	%rd478, %rd470;
	@%p107 bra 	$L__BB8_212;
	setp.gt.f32 	%p108, %f284, %f187;
	mov.f32 	%f292, %f187;
	mov.u64 	%rd478, %rd212;
	@%p108 bra 	$L__BB8_212;
	setp.lt.s64 	%p109, %rd470, %rd212;
	selp.f32 	%f292, %f284, %f187, %p109;
	min.s64 	%rd478, %rd470, %rd212;
$L__BB8_212:
	setp.ne.s32 	%p110, %r86, 0;
	@%p110 bra 	$L__BB8_214;
	shr.u32 	%r187, %r16, 1;
	and.b32  	%r188, %r187, 496;
	mov.u32 	%r189, _ZN6thrust24THRUST_300001_SM_1000_NS8cuda_cub4core6detail5shmemE;
	add.s32 	%r190, %r189, %r188;
	st.shared.f32 	[%r190+8], %f292;
	st.shared.u64 	[%r190+16], %rd478;
$L__BB8_214:
	bar.sync 	0;
	setp.ne.s32 	%p111, %r16, 0;
	@%p111 bra 	$L__BB8_236;
	ld.shared.f32 	%f190, [_ZN6thrust24THRUST_300001_SM_1000_NS8cuda_cub4core6detail5shmemE+24];
	ld.shared.u64 	%rd215, [_ZN6thrust24THRUST_300001_SM_1000_NS8cuda_cub4core6detail5shmemE+32];
	setp.lt.f32 	%p112, %f292, %f190;
	mov.f32 	%f286, %f292;
	mov.u64 	%rd472, %rd478;
	@%p112 bra 	$L__BB8_218;
	setp.lt.f32 	%p113, %f190, %f292;
	mov.f32 	%f286, %f190;
	mov.u64 	%rd472, %rd215;
	@%p113 bra 	$L__BB8_218;
	setp.lt.s64 	%p114, %rd478, %rd215;
	selp.f32 	%f286, %f292, %f190, %p114;
	min.s64 	%rd472, %rd478, %rd215;
$L__BB8_218:
	ld.shared.f32 	%f193, [_ZN6thrust24THRUST_300001_SM_1000_NS8cuda_cub4core6detail5shmemE+40];
	ld.shared.u64 	%rd218, [_ZN6thrust24THRUST_300001_SM_1000_NS8cuda_cub4core6detail5shmemE+48];
	setp.lt.f32 	%p115, %f286, %f193;
	mov.f32 	%f287, %f286;
	mov.u64 	%rd473, %rd472;
	@%p115 bra 	$L__BB8_221;
	setp.lt.f32 	%p116, %f193, %f286;
	mov.f32 	%f287, %f193;
	mov.u64 	%rd473, %rd218;
	@%p116 bra 	$L__BB8_221;
	setp.lt.s64 	%p117, %rd472, %rd218;
	selp.f32 	%f287, %f286, %f193, %p117;
	min.s64 	%rd473, %rd472, %rd218;
$L__BB8_221:
	ld.shared.f32 	%f196, [_ZN6thrust24THRUST_300001_SM_1000_NS8cuda_cub4core6detail5shmemE+56];
	ld.shared.u64 	%rd221, [_ZN6thrust24THRUST_300001_SM_1000_NS8cuda_cub4core6detail5shmemE+64];
	setp.lt.f32 	%p118, %f287, %f196;
	mov.f32 	%f288, %f287;
	mov.u64 	%rd474, %rd473;
	@%p118 bra 	$L__BB8_224;
	setp.lt.f32 	%p119, %f196, %f287;
	mov.f32 	%f288, %f196;
	mov.u64 	%rd474, %rd221;
	@%p119 bra 	$L__BB8_224;
	setp.lt.s64 	%p120, %rd473, %rd221;
	selp.f32 	%f288, %f287, %f196, %p120;
	min.s64 	%rd474, %rd473, %rd221;
$L__BB8_224:
	ld.shared.f32 	%f199, [_ZN6thrust24THRUST_300001_SM_1000_NS8cuda_cub4core6detail5shmemE+72];
	ld.shared.u64 	%rd224, [_ZN6thrust24THRUST_300001_SM_1000_NS8cuda_cub4core6detail5shmemE+80];
	setp.lt.f32 	%p121, %f288, %f199;
	mov.f32 	%f289, %f288;
	mov.u64 	%rd475, %rd474;
	@%p121 bra 	$L__BB8_227;
	setp.lt.f32 	%p122, %f199, %f288;
	mov.f32 	%f289, %f199;
	mov.u64 	%rd475, %rd224;
	@%p122 bra 	$L__BB8_227;
	setp.lt.s64 	%p123, %rd474, %rd224;
	selp.f32 	%f289, %f288, %f199, %p123;
	min.s64 	%rd475, %rd474, %rd224;
$L__BB8_227:
	ld.shared.f32 	%f202, [_ZN6thrust24THRUST_300001_SM_1000_NS8cuda_cub4core6detail5shmemE+88];
	ld.shared.u64 	%rd227, [_ZN6thrust24THRUST_300001_SM_1000_NS8cuda_cub4core6detail5shmemE+96];
	setp.lt.f32 	%p124, %f289, %f202;
	mov.f32 	%f290, %f289;
	mov.u64 	%rd476, %rd475;
	@%p124 bra 	$L__BB8_230;
	setp.lt.f32 	%p125, %f202, %f289;
	mov.f32 	%f290, %f202;
	mov.u64 	%rd476, %rd227;
	@%p125 bra 	$L__BB8_230;
	setp.lt.s64 	%p126, %rd475, %rd227;
	selp.f32 	%f290, %f289, %f202, %p126;
	min.s64 	%rd476, %rd475, %rd227;
$L__BB8_230:
	ld.shared.f32 	%f205, [_ZN6thrust24THRUST_300001_SM_1000_NS8cuda_cub4core6detail5shmemE+104];
	ld.shared.u64 	%rd230, [_ZN6thrust24THRUST_300001_SM_1000_NS8cuda_cub4core6detail5shmemE+112];
	setp.lt.f32 	%p127, %f290, %f205;
	mov.f32 	%f291, %f290;
	mov.u64 	%rd477, %rd476;
	@%p127 bra 	$L__BB8_233;
	setp.lt.f32 	%p128, %f205, %f290;
	mov.f32 	%f291, %f205;
	mov.u64 	%rd477, %rd230;
	@%p128 bra 	$L__BB8_233;
	setp.lt.s64 	%p129, %rd476, %rd230;
	selp.f32 	%f291, %f290, %f205, %p129;
	min.s64 	%rd477, %rd476, %rd230;
$L__BB8_233:
	ld.shared.f32 	%f208, [_ZN6thrust24THRUST_300001_SM_1000_NS8cuda_cub4core6detail5shmemE+120];
	ld.shared.u64 	%rd233, [_ZN6thrust24THRUST_300001_SM_1000_NS8cuda_cub4core6detail5shmemE+128];
	setp.lt.f32 	%p130, %f291, %f208;
	mov.f32 	%f292, %f291;
	mov.u64 	%rd478, %rd477;
	@%p130 bra 	$L__BB8_236;
	setp.lt.f32 	%p131, %f208, %f291;
	mov.f32 	%f292, %f208;
	mov.u64 	%rd478, %rd233;
	@%p131 bra 	$L__BB8_236;
	setp.lt.s64 	%p132, %rd477, %rd233;
	selp.f32 	%f292, %f291, %f208, %p132;
	min.s64 	%rd478, %rd477, %rd233;
$L__BB8_236:
	mov.u32 	%r426, %tid.x;
	setp.ne.s32 	%p259, %r426, 0;
	@%p259 bra 	$L__BB8_238;
	ld.param.u64 	%rd391, [_ZN6thrust24THRUST_300001_SM_1000_NS8cuda_cub4core6detail13_kernel_agentINS1_8__reduce11ReduceAgentIPN4cuda3std3__45tupleIJflEEESC_SB_lNS1_9__extrema9arg_min_fIflNS9_4lessIfEEEEEEJSC_SC_iSH_EEEvDpT0__param_1];
	cvta.to.global.u64 	%rd390, %rd391;
	st.global.f32 	[%rd390], %f292;
	st.global.u64 	[%rd390+8], %rd478;
$L__BB8_238:
	ret;

}
	// .globl	_ZN3cub18CUB_300001_SM_10006detail11EmptyKernelIvEEvv
.visible .entry _ZN3cub18CUB_300001_SM_10006detail11EmptyKernelIvEEvv()
{


	ret;

}


// ===== COMPILED SASS (sm_100) =====

	.target	sm_100

	.elftype	@"ET_EXEC"


//--------------------- .note.nv.tkinfo           --------------------------
	.section	.note.nv.tkinfo,"",@"SHT_NOTE"
	.sectionflags	@"SHF_NOTE_NV_TKINFO"
	.tkinfo
        /*0018*/ 	.word	0x00000002
        /*0030*/ 	.string	""
        /*0030*/ 	.string	"ptxas"
        /*0030*/ 	.string	"Cuda compilation tools, release 13.0, V13.0.88"
        /*0030*/ 	.string	"Build cuda_13.0.r13.0/compiler.36424714_0"
        /*0030*/ 	.string	"-arch sm_100 -m 64 "



//--------------------- .note.nv.cuinfo           --------------------------
	.section	.note.nv.cuinfo,"",@"SHT_NOTE"
	.sectionflags	@"SHF_NOTE_NV_CUINFO"
        /*0018*/ 	.short	0x0002
        /*001a*/ 	.short	0x0064
        /*001c*/ 	.short	0x0082
	.zero		2


//--------------------- .nv.info                  --------------------------
	.section	.nv.info,"",@"SHT_CUDA_INFO"
	.align	4


	//----- nvinfo : EIATTR_REGCOUNT
	.align		4
        /*0000*/ 	.byte	0x04, 0x2f
        /*0002*/ 	.short	(.L_46 - .L_45)
	.align		4
.L_45:
        /*0004*/ 	.word	index@(_Z16compute_distancePfS_S_ii)
        /*0008*/ 	.word	0x00000014


	//----- nvinfo : EIATTR_FRAME_SIZE
	.align		4
.L_46:
        /*000c*/ 	.byte	0x04, 0x11
        /*000e*/ 	.short	(.L_48 - .L_47)
	.align		4
.L_47:
        /*0010*/ 	.word	index@($__internal_0_$__cuda_sm20_sqrt_rn_f32_slowpath)
        /*0014*/ 	.word	0x00000000


	//----- nvinfo : EIATTR_FRAME_SIZE
	.align		4
.L_48:
        /*0018*/ 	.byte	0x04, 0x11
        /*001a*/ 	.short	(.L_50 - .L_49)
	.align		4
.L_49:
        /*001c*/ 	.word	index@(_Z16compute_distancePfS_S_ii)
        /*0020*/ 	.word	0x00000000


	//----- nvinfo : EIATTR_REGCOUNT
	.align		4
.L_50:
        /*0024*/ 	.byte	0x04, 0x2f
        /*0026*/ 	.short	(.L_52 - .L_51)
	.align		4
.L_51:
        /*0028*/ 	.word	index@(_ZN6thrust24THRUST_300001_SM_1000_NS8cuda_cub4core6detail13_kernel_agentINS1_8__reduce11ReduceAgentINS0_12zip_iteratorIN4cuda3std3__45tupleIJNS0_6detail15normal_iteratorINS0_10device_ptrIfEEEENS0_17counting_iteratorIlNS0_11use_defaultESI_SI_EEEEEEEPNSB_IJflEEESM_iNS1_9__extrema9arg_min_fIflNSA_4lessIfEEEEEEJSL_SN_iSS_EEEvDpT0_)
        /*002c*/ 	.word	0x0000001e


	//----- nvinfo : EIATTR_FRAME_SIZE
	.align		4
.L_52:
        /*0030*/ 	.byte	0x04, 0x11
        /*0032*/ 	.short	(.L_54 - .L_53)
	.align		4
.L_53:
        /*0034*/ 	.word	index@(_ZN6thrust24THRUST_300001_SM_1000_NS8cuda_cub4core6detail13_kernel_agentINS1_8__reduce11ReduceAgentINS0_12zip_iteratorIN4cuda3std3__45tupleIJNS0_6detail15normal_iteratorINS0_10device_ptrIfEEEENS0_17counting_iteratorIlNS0_11use_defaultESI_SI_EEEEEEEPNSB_IJflEEESM_iNS1_9__extrema9arg_min_fIflNSA_4lessIfEEEEEEJSL_SN_iSS_EEEvDpT0_)
        /*0038*/ 	.word	0x00000000


	//----- nvinfo : EIATTR_REGCOUNT
	.align		4
.L_54:
        /*003c*/ 	.byte	0x04, 0x2f
        /*003e*/ 	.short	(.L_56 - .L_55)
	.align		4
.L_55:
        /*0040*/ 	.word	index@(_ZN6thrust24THRUST_300001_SM_1000_NS8cuda_cub4core6detail13_kernel_agentINS1_8__reduce11ReduceAgentINS0_12zip_iteratorIN4cuda3std3__45tupleIJNS0_6detail15normal_iteratorINS0_10device_ptrIfEEEENS0_17counting_iteratorIlNS0_11use_defaultESI_SI_EEEEEEEPNSB_IJflEEESM_iNS1_9__extrema9arg_min_fIflNSA_4lessIfEEEEEEJSL_SN_iN3cub18CUB_300001_SM_100013GridEvenShareIiEENSV_9GridQueueIjEESS_EEEvDpT0_)
        /*0044*/ 	.word	0x0000001d


	//----- nvinfo : EIATTR_FRAME_SIZE
	.align		4
.L_56:
        /*0048*/ 	.byte	0x04, 0x11
        /*004a*/ 	.short	(.L_58 - .L_57)
	.align		4
.L_57:
        /*004c*/ 	.word	index@(_ZN6thrust24THRUST_300001_SM_1000_NS8cuda_cub4core6detail13_kernel_agentINS1_8__reduce11ReduceAgentINS0_12zip_iteratorIN4cuda3std3__45tupleIJNS0_6detail15normal_iteratorINS0_10device_ptrIfEEEENS0_17counting_iteratorIlNS0_11use_defaultESI_SI_EEEEEEEPNSB_IJflEEESM_iNS1_9__extrema9arg_min_fIflNSA_4lessIfEEEEEEJSL_SN_iN3cub18CUB_300001_SM_100013GridEvenShareIiEENSV_9GridQueueIjEESS_EEEvDpT0_)
        /*0050*/ 	.word	0x00000000


	//----- nvinfo : EIATTR_REGCOUNT
	.align		4
.L_58:
        /*0054*/ 	.byte	0x04, 0x2f
        /*0056*/ 	.short	(.L_60 - .L_59)
	.align		4
.L_59:
        /*0058*/ 	.word	index@(_ZN6thrust24THRUST_300001_SM_1000_NS8cuda_cub4core6detail13_kernel_agentINS1_8__reduce10DrainAgentIiEEJN3cub18CUB_300001_SM_10009GridQueueIjEEiEEEvDpT0_)
        /*005c*/ 	.word	0x00000008


	//----- nvinfo : EIATTR_FRAME_SIZE
	.align		4
.L_60:
        /*0060*/ 	.byte	0x04, 0x11
        /*0062*/ 	.short	(.L_62 - .L_61)
	.align		4
.L_61:
        /*0064*/ 	.word	index@(_ZN6thrust24THRUST_300001_SM_1000_NS8cuda_cub4core6detail13_kernel_agentINS1_8__reduce10DrainAgentIiEEJN3cub18CUB_300001_SM_10009GridQueueIjEEiEEEvDpT0_)
        /*0068*/ 	.word	0x00000000


	//----- nvinfo : EIATTR_REGCOUNT
	.align		4
.L_62:
        /*006c*/ 	.byte	0x04, 0x2f
        /*006e*/ 	.short	(.L_64 - .L_63)
	.align		4
.L_63:
        /*0070*/ 	.word	index@(_ZN6thrust24THRUST_300001_SM_1000_NS8cuda_cub4core6detail13_kernel_agentINS1_8__reduce11ReduceAgentIPN4cuda3std3__45tupleIJflEEESC_SB_iNS1_9__extrema9arg_min_fIflNS9_4lessIfEEEEEEJSC_SC_iSH_EEEvDpT0_)
        /*0074*/ 	.word	0x0000001e


	//----- nvinfo : EIATTR_FRAME_SIZE
	.align		4
.L_64:
        /*0078*/ 	.byte	0x04, 0x11
        /*007a*/ 	.short	(.L_66 - .L_65)
	.align		4
.L_65:
        /*007c*/ 	.word	index@(_ZN6thrust24THRUST_300001_SM_1000_NS8cuda_cub4core6detail13_kernel_agentINS1_8__reduce11ReduceAgentIPN4cuda3std3__45tupleIJflEEESC_SB_iNS1_9__extrema9arg_min_fIflNS9_4lessIfEEEEEEJSC_SC_iSH_EEEvDpT0_)
        /*0080*/ 	.word	0x00000000


	//----- nvinfo : EIATTR_REGCOUNT
	.align		4
.L_66:
        /*0084*/ 	.byte	0x04, 0x2f
        /*0086*/ 	.short	(.L_68 - .L_67)
	.align		4
.L_67:
        /*0088*/ 	.word	index@(_ZN6thrust24THRUST_300001_SM_1000_NS8cuda_cub4core6detail13_kernel_agentINS1_8__reduce11ReduceAgentINS0_12zip_iteratorIN4cuda3std3__45tupleIJNS0_6detail15normal_iteratorINS0_10device_ptrIfEEEENS0_17counting_iteratorIlNS0_11use_defaultESI_SI_EEEEEEEPNSB_IJflEEESM_lNS1_9__extrema9arg_min_fIflNSA_4lessIfEEEEEEJSL_SN_lSS_EEEvDpT0_)
        /*008c*/ 	.word	0x0000001c


	//----- nvinfo : EIATTR_FRAME_SIZE
	.align		4
.L_68:
        /*0090*/ 	.byte	0x04, 0x11
        /*0092*/ 	.short	(.L_70 - .L_69)
	.align		4
.L_69:
        /*0094*/ 	.word	index@(_ZN6thrust24THRUST_300001_SM_1000_NS8cuda_cub4core6detail13_kernel_agentINS1_8__reduce11ReduceAgentINS0_12zip_iteratorIN4cuda3std3__45tupleIJNS0_6detail15normal_iteratorINS0_10device_ptrIfEEEENS0_17counting_iteratorIlNS0_11use_defaultESI_SI_EEEEEEEPNSB_IJflEEESM_lNS1_9__extrema9arg_min_fIflNSA_4lessIfEEEEEEJSL_SN_lSS_EEEvDpT0_)
        /*0098*/ 	.word	0x00000000


	//----- nvinfo : EIATTR_REGCOUNT
	.align		4
.L_70:
        /*009c*/ 	.byte	0x04, 0x2f
        /*009e*/ 	.short	(.L_72 - .L_71)
	.align		4
.L_71:
        /*00a0*/ 	.word	index@(_ZN6thrust24THRUST_300001_SM_1000_NS8cuda_cub4core6detail13_kernel_agentINS1_8__reduce11ReduceAgentINS0_12zip_iteratorIN4cuda3std3__45tupleIJNS0_6detail15normal_iteratorINS0_10device_ptrIfEEEENS0_17counting_iteratorIlNS0_11use_defaultESI_SI_EEEEEEEPNSB_IJflEEESM_lNS1_9__extrema9arg_min_fIflNSA_4lessIfEEEEEEJSL_SN_lN3cub18CUB_300001_SM_100013GridEvenShareIlEENSV_9GridQueueIyEESS_EEEvDpT0_)
        /*00a4*/ 	.word	0x0000001e


	//----- nvinfo : EIATTR_FRAME_SIZE
	.align		4
.L_72:
        /*00a8*/ 	.byte	0x04, 0x11
        /*00aa*/ 	.short	(.L_74 - .L_73)
	.align		4
.L_73:
        /*00ac*/ 	.word	index@(_ZN6thrust24THRUST_300001_SM_1000_NS8cuda_cub4core6detail13_kernel_agentINS1_8__reduce11ReduceAgentINS0_12zip_iteratorIN4cuda3std3__45tupleIJNS0_6detail15normal_iteratorINS0_10device_ptrIfEEEENS0_17counting_iteratorIlNS0_11use_defaultESI_SI_EEEEEEEPNSB_IJflEEESM_lNS1_9__extrema9arg_min_fIflNSA_4lessIfEEEEEEJSL_SN_lN3cub18CUB_300001_SM_100013GridEvenShareIlEENSV_9GridQueueIyEESS_EEEvDpT0_)
        /*00b0*/ 	.word	0x00000000


	//----- nvinfo : EIATTR_REGCOUNT
	.align		4
.L_74:
        /*00b4*/ 	.byte	0x04, 0x2f
        /*00b6*/ 	.short	(.L_76 - .L_75)
	.align		4
.L_75:
        /*00b8*/ 	.word	index@(_ZN6thrust24THRUST_300001_SM_1000_NS8cuda_cub4core6detail13_kernel_agentINS1_8__reduce10DrainAgentIlEEJN3cub18CUB_300001_SM_10009GridQueueIyEElEEEvDpT0_)
        /*00bc*/ 	.word	0x00000008


	//----- nvinfo : EIATTR_FRAME_SIZE
	.align		4
.L_76:
        /*00c0*/ 	.byte	0x04, 0x11
        /*00c2*/ 	.short	(.L_78 - .L_77)
	.align		4
.L_77:
        /*00c4*/ 	.word	index@(_ZN6thrust24THRUST_300001_SM_1000_NS8cuda_cub4core6detail13_kernel_agentINS1_8__reduce10DrainAgentIlEEJN3cub18CUB_300001_SM_10009GridQueueIyEElEEEvDpT0_)
        /*00c8*/ 	.word	0x00000000


	//----- nvinfo : EIATTR_REGCOUNT
	.align		4
.L_78:
        /*00cc*/ 	.byte	0x04, 0x2f
        /*00ce*/ 	.short	(.L_80 - .L_79)
	.align		4
.L_79:
        /*00d0*/ 	.word	index@(_ZN6thrust24THRUST_300001_SM_1000_NS8cuda_cub4core6detail13_kernel_agentINS1_8__reduce11ReduceAgentIPN4cuda3std3__45tupleIJflEEESC_SB_lNS1_9__extrema9arg_min_fIflNS9_4lessIfEEEEEEJSC_SC_iSH_EEEvDpT0_)
        /*00d4*/ 	.word	0x00000020


	//----- nvinfo : EIATTR_FRAME_SIZE
	.align		4
.L_80:
        /*00d8*/ 	.byte	0x04, 0x11
        /*00da*/ 	.short	(.L_82 - .L_81)
	.align		4
.L_81:
        /*00dc*/ 	.word	index@(_ZN6thrust24THRUST_300001_SM_1000_NS8cuda_cub4core6detail13_kernel_agentINS1_8__reduce11ReduceAgentIPN4cuda3std3__45tupleIJflEEESC_SB_lNS1_9__extrema9arg_min_fIflNS9_4lessIfEEEEEEJSC_SC_iSH_EEEvDpT0_)
        /*00e0*/ 	.word	0x00000000


	//----- nvinfo : EIATTR_REGCOUNT
	.align		4
.L_82:
        /*00e4*/ 	.byte	0x04, 0x2f
        /*00e6*/ 	.short	(.L_84 - .L_83)
	.align		4
.L_83:
        /*00e8*/ 	.word	index@(_ZN3cub18CUB_300001_SM_10006detail11EmptyKernelIvEEvv)
        /*00ec*/ 	.word	0x00000004


	//----- nvinfo : EIATTR_FRAME_SIZE
	.align		4
.L_84:
        /*00f0*/ 	.byte	0x04, 0x11
        /*00f2*/ 	.short	(.L_86 - .L_85)
	.align		4
.L_85:
        /*00f4*/ 	.word	index@(_ZN3cub18CUB_300001_SM_10006detail11EmptyKernelIvEEvv)
        /*00f8*/ 	.word	0x00000000


	//----- nvinfo : EIATTR_MIN_STACK_SIZE
	.align		4
.L_86:
        /*00fc*/ 	.byte	0x04, 0x12
        /*00fe*/ 	.short	(.L_88 - .L_87)
	.align		4
.L_87:
        /*0100*/ 	.word	index@(_ZN3cub18CUB_300001_SM_10006detail11EmptyKernelIvEEvv)
        /*0104*/ 	.word	0x00000000


	//----- nvinfo : EIATTR_MIN_STACK_SIZE
	.align		4
.L_88:
        /*0108*/ 	.byte	0x04, 0x12
        /*010a*/ 	.short	(.L_90 - .L_89)
	.align		4
.L_89:
        /*010c*/ 	.word	index@(_ZN6thrust24THRUST_300001_SM_1000_NS8cuda_cub4core6detail13_kernel_agentINS1_8__reduce11ReduceAgentIPN4cuda3std3__45tupleIJflEEESC_SB_lNS1_9__extrema9arg_min_fIflNS9_4lessIfEEEEEEJSC_SC_iSH_EEEvDpT0_)
        /*0110*/ 	.word	0x00000000


	//----- nvinfo : EIATTR_MIN_STACK_SIZE
	.align		4
.L_90:
        /*0114*/ 	.byte	0x04, 0x12
        /*0116*/ 	.short	(.L_92 - .L_91)
	.align		4
.L_91:
        /*0118*/ 	.word	index@(_ZN6thrust24THRUST_300001_SM_1000_NS8cuda_cub4core6detail13_kernel_agentINS1_8__reduce10DrainAgentIlEEJN3cub18CUB_300001_SM_10009GridQueueIyEElEEEvDpT0_)
        /*011c*/ 	.word	0x00000000


	//----- nvinfo : EIATTR_MIN_STACK_SIZE
	.align		4
.L_92:
        /*0120*/ 	.byte	0x04, 0x12
        /*0122*/ 	.short	(.L_94 - .L_93)
	.align		4
.L_93:
        /*0124*/ 	.word	index@(_ZN6thrust24THRUST_300001_SM_1000_NS8cuda_cub4core6detail13_kernel_agentINS1_8__reduce11ReduceAgentINS0_12zip_iteratorIN4cuda3std3__45tupleIJNS0_6detail15normal_iteratorINS0_10device_ptrIfEEEENS0_17counting_iteratorIlNS0_11use_defaultESI_SI_EEEEEEEPNSB_IJflEEESM_lNS1_9__extrema9arg_min_fIflNSA_4lessIfEEEEEEJSL_SN_lN3cub18CUB_300001_SM_100013GridEvenShareIlEENSV_9GridQueueIyEESS_EEEvDpT0_)
        /*0128*/ 	.word	0x00000000


	//----- nvinfo : EIATTR_MIN_STACK_SIZE
	.align		4
.L_94:
        /*012c*/ 	.byte	0x04, 0x12
        /*012e*/ 	.short	(.L_96 - .L_95)
	.align		4
.L_95:
        /*0130*/ 	.word	index@(_ZN6thrust24THRUST_300001_SM_1000_NS8cuda_cub4core6detail13_kernel_agentINS1_8__reduce11ReduceAgentINS0_12zip_iteratorIN4cuda3std3__45tupleIJNS0_6detail15normal_iteratorINS0_10device_ptrIfEEEENS0_17counting_iteratorIlNS0_11use_defaultESI_SI_EEEEEEEPNSB_IJflEEESM_lNS1_9__extrema9arg_min_fIflNSA_4lessIfEEEEEEJSL_SN_lSS_EEEvDpT0_)
        /*0134*/ 	.word	0x00000000


	//----- nvinfo : EIATTR_MIN_STACK_SIZE
	.align		4
.L_96:
        /*0138*/ 	.byte	0x04, 0x12
        /*013a*/ 	.short	(.L_98 - .L_97)
	.align		4
.L_97:
        /*013c*/ 	.word	index@(_ZN6thrust24THRUST_300001_SM_1000_NS8cuda_cub4core6detail13_kernel_agentINS1_8__reduce11ReduceAgentIPN4cuda3std3__45tupleIJflEEESC_SB_iNS1_9__extrema9arg_min_fIflNS9_4lessIfEEEEEEJSC_SC_iSH_EEEvDpT0_)
        /*0140*/ 	.word	0x00000000


	//----- nvinfo : EIATTR_MIN_STACK_SIZE
	.align		4
.L_98:
        /*0144*/ 	.byte	0x04, 0x12
        /*0146*/ 	.short	(.L_100 - .L_99)
	.align		4
.L_99:
        /*0148*/ 	.word	index@(_ZN6thrust24THRUST_300001_SM_1000_NS8cuda_cub4core6detail13_kernel_agentINS1_8__reduce10DrainAgentIiEEJN3cub18CUB_300001_SM_10009GridQueueIjEEiEEEvDpT0_)
        /*014c*/ 	.word	0x00000000


	//----- nvinfo : EIATTR_MIN_STACK_SIZE
	.align		4
.L_100:
        /*0150*/ 	.byte	0x04, 0x12
        /*0152*/ 	.short	(.L_102 - .L_101)
	.align		4
.L_101:
        /*0154*/ 	.word	index@(_ZN6thrust24THRUST_300001_SM_1000_NS8cuda_cub4core6detail13_kernel_agentINS1_8__reduce11ReduceAgentINS0_12zip_iteratorIN4cuda3std3__45tupleIJNS0_6detail15normal_iteratorINS0_10device_ptrIfEEEENS0_17counting_iteratorIlNS0_11use_defaultESI_SI_EEEEEEEPNSB_IJflEEESM_iNS1_9__extrema9arg_min_fIflNSA_4lessIfEEEEEEJSL_SN_iN3cub18CUB_300001_SM_100013GridEvenShareIiEENSV_9GridQueueIjEESS_EEEvDpT0_)
        /*0158*/ 	.word	0x00000000


	//----- nvinfo : EIATTR_MIN_STACK_SIZE
	.align		4
.L_102:
        /*015c*/ 	.byte	0x04, 0x12
        /*015e*/ 	.short	(.L_104 - .L_103)
	.align		4
.L_103:
        /*0160*/ 	.word	index@(_ZN6thrust24THRUST_300001_SM_1000_NS8cuda_cub4core6detail13_kernel_agentINS1_8__reduce11ReduceAgentINS0_12zip_iteratorIN4cuda3std3__45tupleIJNS0_6detail15normal_iteratorINS0_10device_ptrIfEEEENS0_17counting_iteratorIlNS0_11use_defaultESI_SI_EEEEEEEPNSB_IJflEEESM_iNS1_9__extrema9arg_min_fIflNSA_4lessIfEEEEEEJSL_SN_iSS_EEEvDpT0_)
        /*0164*/ 	.word	0x00000000


	//----- nvinfo : EIATTR_MIN_STACK_SIZE
	.align		4
.L_104:
        /*0168*/ 	.byte	0x04, 0x12
        /*016a*/ 	.short	(.L_106 - .L_105)
	.align		4
.L_105:
        /*016c*/ 	.word	index@(_Z16compute_distancePfS_S_ii)
        /*0170*/ 	.word	0x00000000
.L_106:


//--------------------- .nv.compat                --------------------------
	.section	.nv.compat,"",@"SHT_CUDA_COMPAT_INFO"
	.align	4
        /*0000*/ 	.byte	0x02, 0x09, 0x00, 0x00, 0x02, 0x02, 0x01, 0x00, 0x02, 0x05, 0x05, 0x00, 0x03, 0x07, 0x01, 0x01
        /*0010*/ 	.byte	0x02, 0x03, 0x00, 0x00, 0x02, 0x06, 0x01, 0x00, 0x04, 0x0b, 0x08, 0x00, 0x01, 0x00, 0x00, 0x00
        /*0020*/ 	.byte	0x00, 0x00, 0x00, 0x00


//--------------------- .nv.info._ZN3cub18CUB_300001_SM_10006detail11EmptyKernelIvEEvv --------------------------
	.section	.nv.info._ZN3cub18CUB_300001_SM_10006detail11EmptyKernelIvEEvv,"",@"SHT_CUDA_INFO"
	.sectionflags	@""
	.align	4


	//----- nvinfo : EIATTR_CUDA_API_VERSION
	.align		4
        /*0000*/ 	.byte	0x04, 0x37
        /*0002*/ 	.short	(.L_108 - .L_107)
.L_107:
        /*0004*/ 	.word	0x00000082


	//----- nvinfo : EIATTR_SPARSE_MMA_MASK
	.align		4
.L_108:
        /*0008*/ 	.byte	0x03, 0x50
        /*000a*/ 	.short	0x0000


	//----- nvinfo : EIATTR_MAXREG_COUNT
	.align		4
        /*000c*/ 	.byte	0x03, 0x1b
        /*000e*/ 	.short	0x00ff


	//----- nvinfo : EIATTR_MERCURY_ISA_VERSION
	.align		4
        /*0010*/ 	.byte	0x03, 0x5f
        /*0012*/ 	.short	0x0101


	//----- nvinfo : EIATTR_VRC_CTA_INIT_COUNT
	.align		4
        /*0014*/ 	.byte	0x02, 0x4a
	.zero		1
	.zero		1


	//----- nvinfo : EIATTR_EXIT_INSTR_OFFSETS
	.align		4
        /*0018*/ 	.byte	0x04, 0x1c
        /*001a*/ 	.short	(.L_110 - .L_109)


	//   ....[0]....
.L_109:
        /*001c*/ 	.word	0x00000010


	//----- nvinfo : EIATTR_SW_WAR
	.align		4
.L_110:
        /*0020*/ 	.byte	0x04, 0x36
        /*0022*/ 	.short	(.L_112 - .L_111)
.L_111:
        /*0024*/ 	.word	0x00000008
.L_112:


//--------------------- .nv.info._ZN6thrust24THRUST_300001_SM_1000_NS8cuda_cub4core6detail13_kernel_agentINS1_8__reduce11ReduceAgentIPN4cuda3std3__45tupleIJflEEESC_SB_lNS1_9__extrema9arg_min_fIflNS9_4lessIfEEEEEEJSC_SC_iSH_EEEvDpT0_ --------------------------
	.section	.nv.info._ZN6thrust24THRUST_300001_SM_1000_NS8cuda_cub4core6detail13_kernel_agentINS1_8__reduce11ReduceAgentIPN4cuda3std3__45tupleIJflEEESC_SB_lNS1_9__extrema9arg_min_fIflNS9_4lessIfEEEEEEJSC_SC_iSH_EEEvDpT0_,"",@"SHT_CUDA_INFO"
	.sectionflags	@""
	.align	4


	//----- nvinfo : EIATTR_CUDA_API_VERSION
	.align		4
        /*0000*/ 	.byte	0x04, 0x37
        /*0002*/ 	.short	(.L_114 - .L_113)
.L_113:
        /*0004*/ 	.word	0x00000082


	//----- nvinfo : EIATTR_KPARAM_INFO
	.align		4
.L_114:
        /*0008*/ 	.byte	0x04, 0x17
        /*000a*/ 	.short	(.L_116 - .L_115)
.L_115:
        /*000c*/ 	.word	0x00000000
        /*0010*/ 	.short	0x0003
        /*0012*/ 	.short	0x0014
        /*0014*/ 	.byte	0x00, 0xf0, 0x05, 0x00


	//----- nvinfo : EIATTR_KPARAM_INFO
	.align		4
.L_116:
        /*0018*/ 	.byte	0x04, 0x17
        /*001a*/ 	.short	(.L_118 - .L_117)
.L_117:
        /*001c*/ 	.word	0x00000000
        /*0020*/ 	.short	0x0002
        /*0022*/ 	.short	0x0010
        /*0024*/ 	.byte	0x00, 0xf0, 0x11, 0x00


	//----- nvinfo : EIATTR_KPARAM_INFO
	.align		4
.L_118:
        /*0028*/ 	.byte	0x04, 0x17
        /*002a*/ 	.short	(.L_120 - .L_119)
.L_119:
        /*002c*/ 	.word	0x00000000
        /*0030*/ 	.short	0x0001
        /*0032*/ 	.short	0x0008
        /*0034*/ 	.byte	0x00, 0xf5, 0x21, 0x00


	//----- nvinfo : EIATTR_KPARAM_INFO
	.align		4
.L_120:
        /*0038*/ 	.byte	0x04, 0x17
        /*003a*/ 	.short	(.L_122 - .L_121)
.L_121:
        /*003c*/ 	.word	0x00000000
        /*0040*/ 	.short	0x0000
        /*0042*/ 	.short	0x0000
        /*0044*/ 	.byte	0x00, 0xf5, 0x21, 0x00


	//----- nvinfo : EIATTR_SPARSE_MMA_MASK
	.align		4
.L_122:
        /*0048*/ 	.byte	0x03, 0x50
        /*004a*/ 	.short	0x0000


	//----- nvinfo : EIATTR_MAXREG_COUNT
	.align		4
        /*004c*/ 	.byte	0x03, 0x1b
        /*004e*/ 	.short	0x00ff


	//----- nvinfo : EIATTR_NUM_BARRIERS
	.align		4
        /*0050*/ 	.byte	0x02, 0x4c
        /*0052*/ 	.byte	0x01
	.zero		1


	//----- nvinfo : EIATTR_MERCURY_ISA_VERSION
	.align		4
        /*0054*/ 	.byte	0x03, 0x5f
        /*0056*/ 	.short	0x0101


	//----- nvinfo : EIATTR_COOP_GROUP_MASK_REGIDS
	.align		4
        /*0058*/ 	.byte	0x04, 0x29
        /*005a*/ 	.short	(.L_124 - .L_123)


	//   ....[0]....
.L_123:
        /*005c*/ 	.word	0xffffffff


	//   ....[1]....
        /*0060*/ 	.word	0xffffffff


	//   ....[2]....
        /*0064*/ 	.word	0xffffffff


	//   ....[3]....
        /*0068*/ 	.word	0xffffffff


	//   ....[4]....
        /*006c*/ 	.word	0xffffffff


	//   ....[5]....
        /*0070*/ 	.word	0xffffffff


	//   ....[6]....
        /*0074*/ 	.word	0xffffffff


	//   ....[7]....
        /*0078*/ 	.word	0xffffffff


	//   ....[8]....
        /*007c*/ 	.word	0xffffffff


	//   ....[9]....
        /*0080*/ 	.word	0xffffffff


	//   ....[10]....
        /*0084*/ 	.word	0xffffffff


	//   ....[11]....
        /*0088*/ 	.word	0xffffffff


	//   ....[12]....
        /*008c*/ 	.word	0xffffffff


	//   ....[13]....
        /*0090*/ 	.word	0xffffffff


	//   ....[14]....
        /*0094*/ 	.word	0xffffffff


	//   ....[15]....
        /*0098*/ 	.word	0xffffffff


	//   ....[16]....
        /*009c*/ 	.word	0xffffffff


	//   ....[17]....
        /*00a0*/ 	.word	0xffffffff


	//   ....[18]....
        /*00a4*/ 	.word	0xffffffff


	//   ....[19]....
        /*00a8*/ 	.word	0xffffffff


	//   ....[20]....
        /*00ac*/ 	.word	0xffffffff


	//   ....[21]....
        /*00b0*/ 	.word	0xffffffff


	//   ....[22]....
        /*00b4*/ 	.word	0xffffffff


	//   ....[23]....
        /*00b8*/ 	.word	0xffffffff


	//   ....[24]....
        /*00bc*/ 	.word	0xffffffff


	//   ....[25]....
        /*00c0*/ 	.word	0xffffffff


	//   ....[26]....
        /*00c4*/ 	.word	0xffffffff


	//   ....[27]....
        /*00c8*/ 	.word	0xffffffff


	//   ....[28]....
        /*00cc*/ 	.word	0xffffffff


	//   ....[29]....
        /*00d0*/ 	.word	0xffffffff


	//   ....[30]....
        /*00d4*/ 	.word	0xffffffff


	//   ....[31]....
        /*00d8*/ 	.word	0xffffffff


	//   ....[32]....
        /*00dc*/ 	.word	0xffffffff


	//   ....[33]....
        /*00e0*/ 	.word	0xffffffff


	//   ....[34]....
        /*00e4*/ 	.word	0xffffffff


	//   ....[35]....
        /*00e8*/ 	.word	0xffffffff


	//   ....[36]....
        /*00ec*/ 	.word	0xffffffff


	//   ....[37]....
        /*00f0*/ 	.word	0xffffffff


	//   ....[38]....
        /*00f4*/ 	.word	0xffffffff


	//   ....[39]....
        /*00f8*/ 	.word	0xffffffff


	//   ....[40]....
        /*00fc*/ 	.word	0xffffffff


	//   ....[41]....
        /*0100*/ 	.word	0xffffffff


	//   ....[42]....
        /*0104*/ 	.word	0xffffffff


	//   ....[43]....
        /*0108*/ 	.word	0xffffffff


	//   ....[44]....
        /*010c*/ 	.word	0xffffffff


	//----- nvinfo : EIATTR_COOP_GROUP_INSTR_OFFSETS
	.align		4
.L_124:
        /*0110*/ 	.byte	0x04, 0x28
        /*0112*/ 	.short	(.L_126 - .L_125)


	//   ....[0]....
.L_125:
        /*0114*/ 	.word	0x00000a00


	//   ....[1]....
        /*0118*/ 	.word	0x00000a30


	//   ....[2]....
        /*011c*/ 	.word	0x00000a40


	//   ....[3]....
        /*0120*/ 	.word	0x00000b40


	//   ....[4]....
        /*0124*/ 	.word	0x00000b70


	//   ....[5]....
        /*0128*/ 	.word	0x00000ba0


	//   ....[6]....
        /*012c*/ 	.word	0x00000ca0


	//   ....[7]....
        /*0130*/ 	.word	0x00000cd0


	//   ....[8]....
        /*0134*/ 	.word	0x00000d00


	//   ....[9]....
        /*0138*/ 	.word	0x00000e00


	//   ....[10]....
        /*013c*/ 	.word	0x00000e30


	//   ....[11]....
        /*0140*/ 	.word	0x00000e60


	//   ....[12]....
        /*0144*/ 	.word	0x00000f60


	//   ....[13]....
        /*0148*/ 	.word	0x00000fa0


	//   ....[14]....
        /*014c*/ 	.word	0x00000fd0


	//   ....[15]....
        /*0150*/ 	.word	0x00001b70


	//   ....[16]....
        /*0154*/ 	.word	0x00001b80


	//   ....[17]....
        /*0158*/ 	.word	0x00001b90


	//   ....[18]....
        /*015c*/ 	.word	0x00001c90


	//   ....[19]....
        /*0160*/ 	.word	0x00001cd0


	//   ....[20]....
        /*0164*/ 	.word	0x00001cf0


	//   ....[21]....
        /*0168*/ 	.word	0x00001e00


	//   ....[22]....
        /*016c*/ 	.word	0x00001e40


	//   ....[23]....
        /*0170*/ 	.word	0x00001e60


	//   ....[24]....
        /*0174*/ 	.word	0x00001f70


	//   ....[25]....
        /*0178*/ 	.word	0x00001fb0


	//   ....[26]....
        /*017c*/ 	.word	0x00001fe0


	//   ....[27]....
        /*0180*/ 	.word	0x000020e0


	//   ....[28]....
        /*0184*/ 	.word	0x00002120


	//   ....[29]....
        /*0188*/ 	.word	0x00002150


	//   ....[30]....
        /*018c*/ 	.word	0x00005430


	//   ....[31]....
        /*0190*/ 	.word	0x00005460


	//   ....[32]....
        /*0194*/ 	.word	0x00005470


	//   ....[33]....
        /*0198*/ 	.word	0x00005570


	//   ....[34]....
        /*019c*/ 	.word	0x000055a0


	//   ....[35]....
        /*01a0*/ 	.word	0x000055d0


	//   ....[36]....
        /*01a4*/ 	.word	0x000056d0


	//   ....[37]....
        /*01a8*/ 	.word	0x00005700


	//   ....[38]....
        /*01ac*/ 	.word	0x00005730


	//   ....[39]....
        /*01b0*/ 	.word	0x00005830


	//   ....[40]....
        /*01b4*/ 	.word	0x00005860


	//   ....[41]....
        /*01b8*/ 	.word	0x00005890


	//   ....[42]....
        /*01bc*/ 	.word	0x00005990


	//   ....[43]....
        /*01c0*/ 	.word	0x000059d0


	//   ....[44]....
        /*01c4*/ 	.word	0x00005a00


	//----- nvinfo : EIATTR_VRC_CTA_INIT_COUNT
	.align		4
.L_126:
        /*01c8*/ 	.byte	0x02, 0x4a
	.zero		1
	.zero		1


	//----- nvinfo : EIATTR_EXIT_INSTR_OFFSETS
	.align		4
        /*01cc*/ 	.byte	0x04, 0x1c
        /*01ce*/ 	.short	(.L_128 - .L_127)


	//   ....[0]....
.L_127:
        /*01d0*/ 	.word	0x00000030


	//   ....[1]....
        /*01d4*/ 	.word	0x000064e0


	//   ....[2]....
        /*01d8*/ 	.word	0x00006540


	//----- nvinfo : EIATTR_MAX_THREADS
	.align		4
.L_128:
        /*01dc*/ 	.byte	0x04, 0x05
        /*01de*/ 	.short	(.L_130 - .L_129)
.L_129:
        /*01e0*/ 	.word	0x00000100
        /*01e4*/ 	.word	0x00000001
        /*01e8*/ 	.word	0x00000001


	//----- nvinfo : EIATTR_CRS_STACK_SIZE
	.align		4
.L_130:
        /*01ec*/ 	.byte	0x04, 0x1e
        /*01ee*/ 	.short	(.L_132 - .L_131)
.L_131:
        /*01f0*/ 	.word	0x00000000


	//----- nvinfo : EIATTR_CBANK_PARAM_SIZE
	.align		4
.L_132:
        /*01f4*/ 	.byte	0x03, 0x19
        /*01f6*/ 	.short	0x0015


	//----- nvinfo : EIATTR_PARAM_CBANK
	.align		4
        /*01f8*/ 	.byte	0x04, 0x0a
        /*01fa*/ 	.short	(.L_134 - .L_133)
	.align		4
.L_133:
        /*01fc*/ 	.word	index@(.nv.constant0._ZN6thrust24THRUST_300001_SM_1000_NS8cuda_cub4core6detail13_kernel_agentINS1_8__reduce11ReduceAgentIPN4cuda3std3__45tupleIJflEEESC_SB_lNS1_9__extrema9arg_min_fIflNS9_4lessIfEEEEEEJSC_SC_iSH_EEEvDpT0_)
        /*0200*/ 	.short	0x0380
        /*0202*/ 	.short	0x0015


	//----- nvinfo : EIATTR_SW_WAR
	.align		4
.L_134:
        /*0204*/ 	.byte	0x04, 0x36
        /*0206*/ 	.short	(.L_136 - .L_135)
.L_135:
        /*0208*/ 	.word	0x00000008
.L_136:


//--------------------- .nv.info._ZN6thrust24THRUST_300001_SM_1000_NS8cuda_cub4core6detail13_kernel_agentINS1_8__reduce10DrainAgentIlEEJN3cub18CUB_300001_SM_10009GridQueueIyEElEEEvDpT0_ --------------------------
	.section	.nv.info._ZN6thrust24THRUST_300001_SM_1000_NS8cuda_cub4core6detail13_kernel_agentINS1_8__reduce10DrainAgentIlEEJN3cub18CUB_300001_SM_10009GridQueueIyEElEEEvDpT0_,"",@"SHT_CUDA_INFO"
	.sectionflags	@""
	.align	4


	//----- nvinfo : EIATTR_CUDA_API_VERSION
	.align		4
        /*0000*/ 	.byte	0x04, 0x37
        /*0002*/ 	.short	(.L_138 - .L_137)
.L_137:
        /*0004*/ 	.word	0x00000082


	//----- nvinfo : EIATTR_KPARAM_INFO
	.align		4
.L_138:
        /*0008*/ 	.byte	0x04, 0x17
        /*000a*/ 	.short	(.L_140 - .L_139)
.L_139:
        /*000c*/ 	.word	0x00000000
        /*0010*/ 	.short	0x0001
        /*0012*/ 	.short	0x0008
        /*0014*/ 	.byte	0x00, 0xf0, 0x21, 0x00


	//----- nvinfo : EIATTR_KPARAM_INFO
	.align		4
.L_140:
        /*0018*/ 	.byte	0x04, 0x17
        /*001a*/ 	.short	(.L_142 - .L_141)
.L_141:
        /*001c*/ 	.word	0x00000000
        /*0020*/ 	.short	0x0000
        /*0022*/ 	.short	0x0000
        /*0024*/ 	.byte	0x00, 0xf0, 0x21, 0x00


	//----- nvinfo : EIATTR_SPARSE_MMA_MASK
	.align		4
.L_142:
        /*0028*/ 	.byte	0x03, 0x50
        /*002a*/ 	.short	0x0000


	//----- nvinfo : EIATTR_MAXREG_COUNT
	.align		4
        /*002c*/ 	.byte	0x03, 0x1b
        /*002e*/ 	.short	0x00ff


	//----- nvinfo : EIATTR_MERCURY_ISA_VERSION
	.align		4
        /*0030*/ 	.byte	0x03, 0x5f
        /*0032*/ 	.short	0x0101


	//----- nvinfo : EIATTR_VRC_CTA_INIT_COUNT
	.align		4
        /*0034*/ 	.byte	0x02, 0x4a
	.zero		1
	.zero		1


	//----- nvinfo : EIATTR_EXIT_INSTR_OFFSETS
	.align		4
        /*0038*/ 	.byte	0x04, 0x1c
        /*003a*/ 	.short	(.L_144 - .L_143)


	//   ....[0]....
.L_143:
        /*003c*/ 	.word	0x00000060


	//----- nvinfo : EIATTR_MAX_THREADS
	.align		4
.L_144:
        /*0040*/ 	.byte	0x04, 0x05
        /*0042*/ 	.short	(.L_146 - .L_145)
.L_145:
        /*0044*/ 	.word	0x00000001
        /*0048*/ 	.word	0x00000001
        /*004c*/ 	.word	0x00000001


	//----- nvinfo : EIATTR_CBANK_PARAM_SIZE
	.align		4
.L_146:
        /*0050*/ 	.byte	0x03, 0x19
        /*0052*/ 	.short	0x0010


	//----- nvinfo : EIATTR_PARAM_CBANK
	.align		4
        /*0054*/ 	.byte	0x04, 0x0a
        /*0056*/ 	.short	(.L_148 - .L_147)
	.align		4
.L_147:
        /*0058*/ 	.word	index@(.nv.constant0._ZN6thrust24THRUST_300001_SM_1000_NS8cuda_cub4core6detail13_kernel_agentINS1_8__reduce10DrainAgentIlEEJN3cub18CUB_300001_SM_10009GridQueueIyEElEEEvDpT0_)
        /*005c*/ 	.short	0x0380
        /*005e*/ 	.short	0x0010


	//----- nvinfo : EIATTR_SW_WAR
	.align		4
.L_148:
        /*0060*/ 	.byte	0x04, 0x36
        /*0062*/ 	.short	(.L_150 - .L_149)
.L_149:
        /*0064*/ 	.word	0x00000008
.L_150:


//--------------------- .nv.info._ZN6thrust24THRUST_300001_SM_1000_NS8cuda_cub4core6detail13_kernel_agentINS1_8__reduce11ReduceAgentINS0_12zip_iteratorIN4cuda3std3__45tupleIJNS0_6detail15normal_iteratorINS0_10device_ptrIfEEEENS0_17counting_iteratorIlNS0_11use_defaultESI_SI_EEEEEEEPNSB_IJflEEESM_lNS1_9__extrema9arg_min_fIflNSA_4lessIfEEEEEEJSL_SN_lN3cub18CUB_300001_SM_100013GridEvenShareIlEENSV_9GridQueueIyEESS_EEEvDpT0_ --------------------------
	.section	.nv.info._ZN6thrust24THRUST_300001_SM_1000_NS8cuda_cub4core6detail13_kernel_agentINS1_8__reduce11ReduceAgentINS0_12zip_iteratorIN4cuda3std3__45tupleIJNS0_6detail15normal_iteratorINS0_10device_ptrIfEEEENS0_17counting_iteratorIlNS0_11use_defaultESI_SI_EEEEEEEPNSB_IJflEEESM_lNS1_9__extrema9arg_min_fIflNSA_4lessIfEEEEEEJSL_SN_lN3cub18CUB_300001_SM_100013GridEvenShareIlEENSV_9GridQueueIyEESS_EEEvDpT0_,"",@"SHT_CUDA_INFO"
	.sectionflags	@""
	.align	4


	//----- nvinfo : EIATTR_CUDA_API_VERSION
	.align		4
        /*0000*/ 	.byte	0x04, 0x37
        /*0002*/ 	.short	(.L_152 - .L_151)
.L_151:
        /*0004*/ 	.word	0x00000082


	//----- nvinfo : EIATTR_KPARAM_INFO
	.align		4
.L_152:
        /*0008*/ 	.byte	0x04, 0x17
        /*000a*/ 	.short	(.L_154 - .L_153)
.L_153:
        /*000c*/ 	.word	0x00000000
        /*0010*/ 	.short	0x0005
        /*0012*/ 	.short	0x0070
        /*0014*/ 	.byte	0x00, 0xf0, 0x05, 0x00


	//----- nvinfo : EIATTR_KPARAM_INFO
	.align		4
.L_154:
        /*0018*/ 	.byte	0x04, 0x17
        /*001a*/ 	.short	(.L_156 - .L_155)
.L_155:
        /*001c*/ 	.word	0x00000000
        /*0020*/ 	.short	0x0004
        /*0022*/ 	.short	0x0068
        /*0024*/ 	.byte	0x00, 0xf0, 0x21, 0x00


	//----- nvinfo : EIATTR_KPARAM_INFO
	.align		4
.L_156:
        /*0028*/ 	.byte	0x04, 0x17
        /*002a*/ 	.short	(.L_158 - .L_157)
.L_157:
        /*002c*/ 	.word	0x00000000
        /*0030*/ 	.short	0x0003
        /*0032*/ 	.short	0x0020
        /*0034*/ 	.byte	0x00, 0xf0, 0x21, 0x01


	//----- nvinfo : EIATTR_KPARAM_INFO
	.align		4
.L_158:
        /*0038*/ 	.byte	0x04, 0x17
        /*003a*/ 	.short	(.L_160 - .L_159)
.L_159:
        /*003c*/ 	.word	0x00000000
        /*0040*/ 	.short	0x0002
        /*0042*/ 	.short	0x0018
        /*0044*/ 	.byte	0x00, 0xf0, 0x21, 0x00


	//----- nvinfo : EIATTR_KPARAM_INFO
	.align		4
.L_160:
        /*0048*/ 	.byte	0x04, 0x17
        /*004a*/ 	.short	(.L_162 - .L_161)
.L_161:
        /*004c*/ 	.word	0x00000000
        /*0050*/ 	.short	0x0001
        /*0052*/ 	.short	0x0010
        /*0054*/ 	.byte	0x00, 0xf5, 0x21, 0x00


	//----- nvinfo : EIATTR_KPARAM_INFO
	.align		4
.L_162:
        /*0058*/ 	.byte	0x04, 0x17
        /*005a*/ 	.short	(.L_164 - .L_163)
.L_163:
        /*005c*/ 	.word	0x00000000
        /*0060*/ 	.short	0x0000
        /*0062*/ 	.short	0x0000
        /*0064*/ 	.byte	0x00, 0xf0, 0x41, 0x00


	//----- nvinfo : EIATTR_SPARSE_MMA_MASK
	.align		4
.L_164:
        /*0068*/ 	.byte	0x03, 0x50
        /*006a*/ 	.short	0x0000


	//----- nvinfo : EIATTR_MAXREG_COUNT
	.align		4
        /*006c*/ 	.byte	0x03, 0x1b
        /*006e*/ 	.short	0x00ff


	//----- nvinfo : EIATTR_NUM_BARRIERS
	.align		4
        /*0070*/ 	.byte	0x02, 0x4c
        /*0072*/ 	.byte	0x01
	.zero		1


	//----- nvinfo : EIATTR_MERCURY_ISA_VERSION
	.align		4
        /*0074*/ 	.byte	0x03, 0x5f
        /*0076*/ 	.short	0x0101


	//----- nvinfo : EIATTR_COOP_GROUP_MASK_REGIDS
	.align		4
        /*0078*/ 	.byte	0x04, 0x29
        /*007a*/ 	.short	(.L_166 - .L_165)


	//   ....[0]....
.L_165:
        /*007c*/ 	.word	0xffffffff


	//   ....[1]....
        /*0080*/ 	.word	0xffffffff


	//   ....[2]....
        /*0084*/ 	.word	0xffffffff


	//   ....[3]....
        /*0088*/ 	.word	0xffffffff


	//   ....[4]....
        /*008c*/ 	.word	0xffffffff


	//   ....[5]....
        /*0090*/ 	.word	0xffffffff


	//   ....[6]....
        /*0094*/ 	.word	0xffffffff


	//   ....[7]....
        /*0098*/ 	.word	0xffffffff


	//   ....[8]....
        /*009c*/ 	.word	0xffffffff


	//   ....[9]....
        /*00a0*/ 	.word	0xffffffff


	//   ....[10]....
        /*00a4*/ 	.word	0xffffffff


	//   ....[11]....
        /*00a8*/ 	.word	0xffffffff


	//   ....[12]....
        /*00ac*/ 	.word	0xffffffff


	//   ....[13]....
        /*00b0*/ 	.word	0xffffffff


	//   ....[14]....
        /*00b4*/ 	.word	0xffffffff


	//   ....[15]....
        /*00b8*/ 	.word	0xffffffff


	//   ....[16]....
        /*00bc*/ 	.word	0xffffffff


	//   ....[17]....
        /*00c0*/ 	.word	0xffffffff


	//   ....[18]....
        /*00c4*/ 	.word	0xffffffff


	//   ....[19]....
        /*00c8*/ 	.word	0xffffffff


	//   ....[20]....
        /*00cc*/ 	.word	0xffffffff


	//   ....[21]....
        /*00d0*/ 	.word	0xffffffff


	//   ....[22]....
        /*00d4*/ 	.word	0xffffffff


	//   ....[23]....
        /*00d8*/ 	.word	0xffffffff


	//   ....[24]....
        /*00dc*/ 	.word	0xffffffff


	//   ....[25]....
        /*00e0*/ 	.word	0xffffffff


	//   ....[26]....
        /*00e4*/ 	.word	0xffffffff


	//   ....[27]....
        /*00e8*/ 	.word	0xffffffff


	//   ....[28]....
        /*00ec*/ 	.word	0xffffffff


	//   ....[29]....
        /*00f0*/ 	.word	0xffffffff


	//   ....[30]....
        /*00f4*/ 	.word	0xffffffff


	//   ....[31]....
        /*00f8*/ 	.word	0xffffffff


	//   ....[32]....
        /*00fc*/ 	.word	0xffffffff


	//   ....[33]....
        /*0100*/ 	.word	0xffffffff


	//   ....[34]....
        /*0104*/ 	.word	0xffffffff


	//   ....[35]....
        /*0108*/ 	.word	0xffffffff


	//   ....[36]....
        /*010c*/ 	.word	0xffffffff


	//   ....[37]....
        /*0110*/ 	.word	0xffffffff


	//   ....[38]....
        /*0114*/ 	.word	0xffffffff


	//   ....[39]....
        /*0118*/ 	.word	0xffffffff


	//   ....[40]....
        /*011c*/ 	.word	0xffffffff


	//   ....[41]....
        /*0120*/ 	.word	0xffffffff


	//   ....[42]....
        /*0124*/ 	.word	0xffffffff


	//   ....[43]....
        /*0128*/ 	.word	0xffffffff


	//   ....[44]....
        /*012c*/ 	.word	0xffffffff


	//----- nvinfo : EIATTR_COOP_GROUP_INSTR_OFFSETS
	.align		4
.L_166:
        /*0130*/ 	.byte	0x04, 0x28
        /*0132*/ 	.short	(.L_168 - .L_167)


	//   ....[0]....
.L_167:
        /*0134*/ 	.word	0x00000bf0


	//   ....[1]....
        /*0138*/ 	.word	0x00000c20


	//   ....[2]....
        /*013c*/ 	.word	0x00000c30


	//   ....[3]....
        /*0140*/ 	.word	0x00000d30


	//   ....[4]....
        /*0144*/ 	.word	0x00000d60


	//   ....[5]....
        /*0148*/ 	.word	0x00000d90


	//   ....[6]....
        /*014c*/ 	.word	0x00000e90


	//   ....[7]....
        /*0150*/ 	.word	0x00000ec0


	//   ....[8]....
        /*0154*/ 	.word	0x00000ef0


	//   ....[9]....
        /*0158*/ 	.word	0x00000ff0


	//   ....[10]....
        /*015c*/ 	.word	0x00001020


	//   ....[11]....
        /*0160*/ 	.word	0x00001050


	//   ....[12]....
        /*0164*/ 	.word	0x00001150


	//   ....[13]....
        /*0168*/ 	.word	0x00001190


	//   ....[14]....
        /*016c*/ 	.word	0x000011c0


	//   ....[15]....
        /*0170*/ 	.word	0x00001d60


	//   ....[16]....
        /*0174*/ 	.word	0x00001d70


	//   ....[17]....
        /*0178*/ 	.word	0x00001d80


	//   ....[18]....
        /*017c*/ 	.word	0x00001e80


	//   ....[19]....
        /*0180*/ 	.word	0x00001ec0


	//   ....[20]....
        /*0184*/ 	.word	0x00001ee0


	//   ....[21]....
        /*0188*/ 	.word	0x00001ff0


	//   ....[22]....
        /*018c*/ 	.word	0x00002030


	//   ....[23]....
        /*0190*/ 	.word	0x00002050


	//   ....[24]....
        /*0194*/ 	.word	0x00002160


	//   ....[25]....
        /*0198*/ 	.word	0x000021a0


	//   ....[26]....
        /*019c*/ 	.word	0x000021c0


	//   ....[27]....
        /*01a0*/ 	.word	0x000022d0


	//   ....[28]....
        /*01a4*/ 	.word	0x00002310


	//   ....[29]....
        /*01a8*/ 	.word	0x00002340


	//   ....[30]....
        /*01ac*/ 	.word	0x00004a10


	//   ....[31]....
        /*01b0*/ 	.word	0x00004a40


	//   ....[32]....
        /*01b4*/ 	.word	0x00004a50


	//   ....[33]....
        /*01b8*/ 	.word	0x00004b50


	//   ....[34]....
        /*01bc*/ 	.word	0x00004b80


	//   ....[35]....
        /*01c0*/ 	.word	0x00004bb0


	//   ....[36]....
        /*01c4*/ 	.word	0x00004cb0


	//   ....[37]....
        /*01c8*/ 	.word	0x00004ce0


	//   ....[38]....
        /*01cc*/ 	.word	0x00004d10


	//   ....[39]....
        /*01d0*/ 	.word	0x00004e10


	//   ....[40]....
        /*01d4*/ 	.word	0x00004e40


	//   ....[41]....
        /*01d8*/ 	.word	0x00004e70


	//   ....[42]....
        /*01dc*/ 	.word	0x00004f70


	//   ....[43]....
        /*01e0*/ 	.word	0x00004fb0


	//   ....[44]....
        /*01e4*/ 	.word	0x00004fe0


	//----- nvinfo : EIATTR_VRC_CTA_INIT_COUNT
	.align		4
.L_168:
        /*01e8*/ 	.byte	0x02, 0x4a
	.zero		1
	.zero		1


	//----- nvinfo : EIATTR_EXIT_INSTR_OFFSETS
	.align		4
        /*01ec*/ 	.byte	0x04, 0x1c
        /*01ee*/ 	.short	(.L_170 - .L_169)


	//   ....[0]....
.L_169:
        /*01f0*/ 	.word	0x00005aa0


	//   ....[1]....
        /*01f4*/ 	.word	0x00005b20


	//----- nvinfo : EIATTR_MAX_THREADS
	.align		4
.L_170:
        /*01f8*/ 	.byte	0x04, 0x05
        /*01fa*/ 	.short	(.L_172 - .L_171)
.L_171:
        /*01fc*/ 	.word	0x00000100
        /*0200*/ 	.word	0x00000001
        /*0204*/ 	.word	0x00000001


	//----- nvinfo : EIATTR_CRS_STACK_SIZE
	.align		4
.L_172:
        /*0208*/ 	.byte	0x04, 0x1e
        /*020a*/ 	.short	(.L_174 - .L_173)
.L_173:
        /*020c*/ 	.word	0x00000000


	//----- nvinfo : EIATTR_CBANK_PARAM_SIZE
	.align		4
.L_174:
        /*0210*/ 	.byte	0x03, 0x19
        /*0212*/ 	.short	0x0071


	//----- nvinfo : EIATTR_PARAM_CBANK
	.align		4
        /*0214*/ 	.byte	0x04, 0x0a
        /*0216*/ 	.short	(.L_176 - .L_175)
	.align		4
.L_175:
        /*0218*/ 	.word	index@(.nv.constant0._ZN6thrust24THRUST_300001_SM_1000_NS8cuda_cub4core6detail13_kernel_agentINS1_8__reduce11ReduceAgentINS0_12zip_iteratorIN4cuda3std3__45tupleIJNS0_6detail15normal_iteratorINS0_10device_ptrIfEEEENS0_17counting_iteratorIlNS0_11use_defaultESI_SI_EEEEEEEPNSB_IJflEEESM_lNS1_9__extrema9arg_min_fIflNSA_4lessIfEEEEEEJSL_SN_lN3cub18CUB_300001_SM_100013GridEvenShareIlEENSV_9GridQueueIyEESS_EEEvDpT0_)
        /*021c*/ 	.short	0x0380
        /*021e*/ 	.short	0x0071


	//----- nvinfo : EIATTR_SW_WAR
	.align		4
.L_176:
        /*0220*/ 	.byte	0x04, 0x36
        /*0222*/ 	.short	(.L_178 - .L_177)
.L_177:
        /*0224*/ 	.word	0x00000008
.L_178:


//--------------------- .nv.info._ZN6thrust24THRUST_300001_SM_1000_NS8cuda_cub4core6detail13_kernel_agentINS1_8__reduce11ReduceAgentINS0_12zip_iteratorIN4cuda3std3__45tupleIJNS0_6detail15normal_iteratorINS0_10device_ptrIfEEEENS0_17counting_iteratorIlNS0_11use_defaultESI_SI_EEEEEEEPNSB_IJflEEESM_lNS1_9__extrema9arg_min_fIflNSA_4lessIfEEEEEEJSL_SN_lSS_EEEvDpT0_ --------------------------
	.section	.nv.info._ZN6thrust24THRUST_300001_SM_1000_NS8cuda_cub4core6detail13_kernel_agentINS1_8__reduce11ReduceAgentINS0_12zip_iteratorIN4cuda3std3__45tupleIJNS0_6detail15normal_iteratorINS0_10device_ptrIfEEEENS0_17counting_iteratorIlNS0_11use_defaultESI_SI_EEEEEEEPNSB_IJflEEESM_lNS1_9__extrema9arg_min_fIflNSA_4lessIfEEEEEEJSL_SN_lSS_EEEvDpT0_,"",@"SHT_CUDA_INFO"
	.sectionflags	@""
	.align	4


	//----- nvinfo : EIATTR_CUDA_API_VERSION
	.align		4
        /*0000*/ 	.byte	0x04, 0x37
        /*0002*/ 	.short	(.L_180 - .L_179)
.L_179:
        /*0004*/ 	.word	0x00000082


	//----- nvinfo : EIATTR_KPARAM_INFO
	.align		4
.L_180:
        /*0008*/ 	.byte	0x04, 0x17
        /*000a*/ 	.short	(.L_182 - .L_181)
.L_181:
        /*000c*/ 	.word	0x00000000
        /*0010*/ 	.short	0x0003
        /*0012*/ 	.short	0x0020
        /*0014*/ 	.byte	0x00, 0xf0, 0x05, 0x00


	//----- nvinfo : EIATTR_KPARAM_INFO
	.align		4
.L_182:
        /*0018*/ 	.byte	0x04, 0x17
        /*001a*/ 	.short	(.L_184 - .L_183)
.L_183:
        /*001c*/ 	.word	0x00000000
        /*0020*/ 	.short	0x0002
        /*0022*/ 	.short	0x0018
        /*0024*/ 	.byte	0x00, 0xf0, 0x21, 0x00


	//----- nvinfo : EIATTR_KPARAM_INFO
	.align		4
.L_184:
        /*0028*/ 	.byte	0x04, 0x17
        /*002a*/ 	.short	(.L_186 - .L_185)
.L_185:
        /*002c*/ 	.word	0x00000000
        /*0030*/ 	.short	0x0001
        /*0032*/ 	.short	0x0010
        /*0034*/ 	.byte	0x00, 0xf5, 0x21, 0x00


	//----- nvinfo : EIATTR_KPARAM_INFO
	.align		4
.L_186:
        /*0038*/ 	.byte	0x04, 0x17
        /*003a*/ 	.short	(.L_188 - .L_187)
.L_187:
        /*003c*/ 	.word	0x00000000
        /*0040*/ 	.short	0x0000
        /*0042*/ 	.short	0x0000
        /*0044*/ 	.byte	0x00, 0xf0, 0x41, 0x00


	//----- nvinfo : EIATTR_SPARSE_MMA_MASK
	.align		4
.L_188:
        /*0048*/ 	.byte	0x03, 0x50
        /*004a*/ 	.short	0x0000


	//----- nvinfo : EIATTR_MAXREG_COUNT
	.align		4
        /*004c*/ 	.byte	0x03, 0x1b
        /*004e*/ 	.short	0x00ff


	//----- nvinfo : EIATTR_NUM_BARRIERS
	.align		4
        /*0050*/ 	.byte	0x02, 0x4c
        /*0052*/ 	.byte	0x01
	.zero		1


	//----- nvinfo : EIATTR_MERCURY_ISA_VERSION
	.align		4
        /*0054*/ 	.byte	0x03, 0x5f
        /*0056*/ 	.short	0x0101


	//----- nvinfo : EIATTR_COOP_GROUP_MASK_REGIDS
	.align		4
        /*0058*/ 	.byte	0x04, 0x29
        /*005a*/ 	.short	(.L_190 - .L_189)


	//   ....[0]....
.L_189:
        /*005c*/ 	.word	0xffffffff


	//   ....[1]....
        /*0060*/ 	.word	0xffffffff


	//   ....[2]....
        /*0064*/ 	.word	0xffffffff


	//   ....[3]....
        /*0068*/ 	.word	0xffffffff


	//   ....[4]....
        /*006c*/ 	.word	0xffffffff


	//   ....[5]....
        /*0070*/ 	.word	0xffffffff


	//   ....[6]....
        /*0074*/ 	.word	0xffffffff


	//   ....[7]....
        /*0078*/ 	.word	0xffffffff


	//   ....[8]....
        /*007c*/ 	.word	0xffffffff


	//   ....[9]....
        /*0080*/ 	.word	0xffffffff


	//   ....[10]....
        /*0084*/ 	.word	0xffffffff


	//   ....[11]....
        /*0088*/ 	.word	0xffffffff


	//   ....[12]....
        /*008c*/ 	.word	0xffffffff


	//   ....[13]....
        /*0090*/ 	.word	0xffffffff


	//   ....[14]....
        /*0094*/ 	.word	0xffffffff


	//   ....[15]....
        /*0098*/ 	.word	0xffffffff


	//   ....[16]....
        /*009c*/ 	.word	0xffffffff


	//   ....[17]....
        /*00a0*/ 	.word	0xffffffff


	//   ....[18]....
        /*00a4*/ 	.word	0xffffffff


	//   ....[19]....
        /*00a8*/ 	.word	0xffffffff


	//   ....[20]....
        /*00ac*/ 	.word	0xffffffff


	//   ....[21]....
        /*00b0*/ 	.word	0xffffffff


	//   ....[22]....
        /*00b4*/ 	.word	0xffffffff


	//   ....[23]....
        /*00b8*/ 	.word	0xffffffff


	//   ....[24]....
        /*00bc*/ 	.word	0xffffffff


	//   ....[25]....
        /*00c0*/ 	.word	0xffffffff


	//   ....[26]....
        /*00c4*/ 	.word	0xffffffff


	//   ....[27]....
        /*00c8*/ 	.word	0xffffffff


	//   ....[28]....
        /*00cc*/ 	.word	0xffffffff


	//   ....[29]....
        /*00d0*/ 	.word	0xffffffff


	//   ....[30]....
        /*00d4*/ 	.word	0xffffffff


	//   ....[31]....
        /*00d8*/ 	.word	0xffffffff


	//   ....[32]....
        /*00dc*/ 	.word	0xffffffff


	//   ....[33]....
        /*00e0*/ 	.word	0xffffffff


	//   ....[34]....
        /*00e4*/ 	.word	0xffffffff


	//   ....[35]....
        /*00e8*/ 	.word	0xffffffff


	//   ....[36]....
        /*00ec*/ 	.word	0xffffffff


	//   ....[37]....
        /*00f0*/ 	.word	0xffffffff


	//   ....[38]....
        /*00f4*/ 	.word	0xffffffff


	//   ....[39]....
        /*00f8*/ 	.word	0xffffffff


	//   ....[40]....
        /*00fc*/ 	.word	0xffffffff


	//   ....[41]....
        /*0100*/ 	.word	0xffffffff


	//   ....[42]....
        /*0104*/ 	.word	0xffffffff


	//   ....[43]....
        /*0108*/ 	.word	0xffffffff


	//   ....[44]....
        /*010c*/ 	.word	0xffffffff


	//----- nvinfo : EIATTR_COOP_GROUP_INSTR_OFFSETS
	.align		4
.L_190:
        /*0110*/ 	.byte	0x04, 0x28
        /*0112*/ 	.short	(.L_192 - .L_191)


	//   ....[0]....
.L_191:
        /*0114*/ 	.word	0x00000b30


	//   ....[1]....
        /*0118*/ 	.word	0x00000b60


	//   ....[2]....
        /*011c*/ 	.word	0x00000b70


	//   ....[3]....
        /*0120*/ 	.word	0x00000c70


	//   ....[4]....
        /*0124*/ 	.word	0x00000ca0


	//   ....[5]....
        /*0128*/ 	.word	0x00000cd0


	//   ....[6]....
        /*012c*/ 	.word	0x00000dd0


	//   ....[7]....
        /*0130*/ 	.word	0x00000e00


	//   ....[8]....
        /*0134*/ 	.word	0x00000e30


	//   ....[9]....
        /*0138*/ 	.word	0x00000f30


	//   ....[10]....
        /*013c*/ 	.word	0x00000f60


	//   ....[11]....
        /*0140*/ 	.word	0x00000f90


	//   ....[12]....
        /*0144*/ 	.word	0x00001090


	//   ....[13]....
        /*0148*/ 	.word	0x000010d0


	//   ....[14]....
        /*014c*/ 	.word	0x00001100


	//   ....[15]....
        /*0150*/ 	.word	0x00001ca0


	//   ....[16]....
        /*0154*/ 	.word	0x00001cb0


	//   ....[17]....
        /*0158*/ 	.word	0x00001cc0


	//   ....[18]....
        /*015c*/ 	.word	0x00001dc0


	//   ....[19]....
        /*0160*/ 	.word	0x00001e00


	//   ....[20]....
        /*0164*/ 	.word	0x00001e20


	//   ....[21]....
        /*0168*/ 	.word	0x00001f30


	//   ....[22]....
        /*016c*/ 	.word	0x00001f70


	//   ....[23]....
        /*0170*/ 	.word	0x00001f90


	//   ....[24]....
        /*0174*/ 	.word	0x000020a0


	//   ....[25]....
        /*0178*/ 	.word	0x000020e0


	//   ....[26]....
        /*017c*/ 	.word	0x00002110


	//   ....[27]....
        /*0180*/ 	.word	0x00002210


	//   ....[28]....
        /*0184*/ 	.word	0x00002250


	//   ....[29]....
        /*0188*/ 	.word	0x00002280


	//   ....[30]....
        /*018c*/ 	.word	0x00004540


	//   ....[31]....
        /*0190*/ 	.word	0x00004570


	//   ....[32]....
        /*0194*/ 	.word	0x00004580


	//   ....[33]....
        /*0198*/ 	.word	0x00004680


	//   ....[34]....
        /*019c*/ 	.word	0x000046b0


	//   ....[35]....
        /*01a0*/ 	.word	0x000046e0


	//   ....[36]....
        /*01a4*/ 	.word	0x000047e0


	//   ....[37]....
        /*01a8*/ 	.word	0x00004810


	//   ....[38]....
        /*01ac*/ 	.word	0x00004840


	//   ....[39]....
        /*01b0*/ 	.word	0x00004940


	//   ....[40]....
        /*01b4*/ 	.word	0x00004970


	//   ....[41]....
        /*01b8*/ 	.word	0x000049a0


	//   ....[42]....
        /*01bc*/ 	.word	0x00004aa0


	//   ....[43]....
        /*01c0*/ 	.word	0x00004ae0


	//   ....[44]....
        /*01c4*/ 	.word	0x00004b10


	//----- nvinfo : EIATTR_VRC_CTA_INIT_COUNT
	.align		4
.L_192:
        /*01c8*/ 	.byte	0x02, 0x4a
	.zero		1
	.zero		1


	//----- nvinfo : EIATTR_EXIT_INSTR_OFFSETS
	.align		4
        /*01cc*/ 	.byte	0x04, 0x1c
        /*01ce*/ 	.short	(.L_194 - .L_193)


	//   ....[0]....
.L_193:
        /*01d0*/ 	.word	0x00000040


	//   ....[1]....
        /*01d4*/ 	.word	0x000055f0


	//   ....[2]....
        /*01d8*/ 	.word	0x00005650


	//----- nvinfo : EIATTR_MAX_THREADS
	.align		4
.L_194:
        /*01dc*/ 	.byte	0x04, 0x05
        /*01de*/ 	.short	(.L_196 - .L_195)
.L_195:
        /*01e0*/ 	.word	0x00000100
        /*01e4*/ 	.word	0x00000001
        /*01e8*/ 	.word	0x00000001


	//----- nvinfo : EIATTR_CRS_STACK_SIZE
	.align		4
.L_196:
        /*01ec*/ 	.byte	0x04, 0x1e
        /*01ee*/ 	.short	(.L_198 - .L_197)
.L_197:
        /*01f0*/ 	.word	0x00000000


	//----- nvinfo : EIATTR_CBANK_PARAM_SIZE
	.align		4
.L_198:
        /*01f4*/ 	.byte	0x03, 0x19
        /*01f6*/ 	.short	0x0021


	//----- nvinfo : EIATTR_PARAM_CBANK
	.align		4
        /*01f8*/ 	.byte	0x04, 0x0a
        /*01fa*/ 	.short	(.L_200 - .L_199)
	.align		4
.L_199:
        /*01fc*/ 	.word	index@(.nv.constant0._ZN6thrust24THRUST_300001_SM_1000_NS8cuda_cub4core6detail13_kernel_agentINS1_8__reduce11ReduceAgentINS0_12zip_iteratorIN4cuda3std3__45tupleIJNS0_6detail15normal_iteratorINS0_10device_ptrIfEEEENS0_17counting_iteratorIlNS0_11use_defaultESI_SI_EEEEEEEPNSB_IJflEEESM_lNS1_9__extrema9arg_min_fIflNSA_4lessIfEEEEEEJSL_SN_lSS_EEEvDpT0_)
        /*0200*/ 	.short	0x0380
        /*0202*/ 	.short	0x0021


	//----- nvinfo : EIATTR_SW_WAR
	.align		4
.L_200:
        /*0204*/ 	.byte	0x04, 0x36
        /*0206*/ 	.short	(.L_202 - .L_201)
.L_201:
        /*0208*/ 	.word	0x00000008
.L_202:


//--------------------- .nv.info._ZN6thrust24THRUST_300001_SM_1000_NS8cuda_cub4core6detail13_kernel_agentINS1_8__reduce11ReduceAgentIPN4cuda3std3__45tupleIJflEEESC_SB_iNS1_9__extrema9arg_min_fIflNS9_4lessIfEEEEEEJSC_SC_iSH_EEEvDpT0_ --------------------------
	.section	.nv.info._ZN6thrust24THRUST_300001_SM_1000_NS8cuda_cub4core6detail13_kernel_agentINS1_8__reduce11ReduceAgentIPN4cuda3std3__45tupleIJflEEESC_SB_iNS1_9__extrema9arg_min_fIflNS9_4lessIfEEEEEEJSC_SC_iSH_EEEvDpT0_,"",@"SHT_CUDA_INFO"
	.sectionflags	@""
	.align	4


	//----- nvinfo : EIATTR_CUDA_API_VERSION
	.align		4
        /*0000*/ 	.byte	0x04, 0x37
        /*0002*/ 	.short	(.L_204 - .L_203)
.L_203:
        /*0004*/ 	.word	0x00000082


	//----- nvinfo : EIATTR_KPARAM_INFO
	.align		4
.L_204:
        /*0008*/ 	.byte	0x04, 0x17
        /*000a*/ 	.short	(.L_206 - .L_205)
.L_205:
        /*000c*/ 	.word	0x00000000
        /*0010*/ 	.short	0x0003
        /*0012*/ 	.short	0x0014
        /*0014*/ 	.byte	0x00, 0xf0, 0x05, 0x00


	//----- nvinfo : EIATTR_KPARAM_INFO
	.align		4
.L_206:
        /*0018*/ 	.byte	0x04, 0x17
        /*001a*/ 	.short	(.L_208 - .L_207)
.L_207:
        /*001c*/ 	.word	0x00000000
        /*0020*/ 	.short	0x0002
        /*0022*/ 	.short	0x0010
        /*0024*/ 	.byte	0x00, 0xf0, 0x11, 0x00


	//----- nvinfo : EIATTR_KPARAM_INFO
	.align		4
.L_208:
        /*0028*/ 	.byte	0x04, 0x17
        /*002a*/ 	.short	(.L_210 - .L_209)
.L_209:
        /*002c*/ 	.word	0x00000000
        /*0030*/ 	.short	0x0001
        /*0032*/ 	.short	0x0008
        /*0034*/ 	.byte	0x00, 0xf5, 0x21, 0x00


	//----- nvinfo : EIATTR_KPARAM_INFO
	.align		4
.L_210:
        /*0038*/ 	.byte	0x04, 0x17
        /*003a*/ 	.short	(.L_212 - .L_211)
.L_211:
        /*003c*/ 	.word	0x00000000
        /*0040*/ 	.short	0x0000
        /*0042*/ 	.short	0x0000
        /*0044*/ 	.byte	0x00, 0xf5, 0x21, 0x00


	//----- nvinfo : EIATTR_SPARSE_MMA_MASK
	.align		4
.L_212:
        /*0048*/ 	.byte	0x03, 0x50
        /*004a*/ 	.short	0x0000


	//----- nvinfo : EIATTR_MAXREG_COUNT
	.align		4
        /*004c*/ 	.byte	0x03, 0x1b
        /*004e*/ 	.short	0x00ff


	//----- nvinfo : EIATTR_NUM_BARRIERS
	.align		4
        /*0050*/ 	.byte	0x02, 0x4c
        /*0052*/ 	.byte	0x01
	.zero		1


	//----- nvinfo : EIATTR_MERCURY_ISA_VERSION
	.align		4
        /*0054*/ 	.byte	0x03, 0x5f
        /*0056*/ 	.short	0x0101


	//----- nvinfo : EIATTR_COOP_GROUP_MASK_REGIDS
	.align		4
        /*0058*/ 	.byte	0x04, 0x29
        /*005a*/ 	.short	(.L_214 - .L_213)


	//   ....[0]....
.L_213:
        /*005c*/ 	.word	0xffffffff


	//   ....[1]....
        /*0060*/ 	.word	0xffffffff


	//   ....[2]....
        /*0064*/ 	.word	0xffffffff


	//   ....[3]....
        /*0068*/ 	.word	0xffffffff


	//   ....[4]....
        /*006c*/ 	.word	0xffffffff


	//   ....[5]....
        /*0070*/ 	.word	0xffffffff


	//   ....[6]....
        /*0074*/ 	.word	0xffffffff


	//   ....[7]....
        /*0078*/ 	.word	0xffffffff


	//   ....[8]....
        /*007c*/ 	.word	0xffffffff


	//   ....[9]....
        /*0080*/ 	.word	0xffffffff


	//   ....[10]....
        /*0084*/ 	.word	0xffffffff


	//   ....[11]....
        /*0088*/ 	.word	0xffffffff


	//   ....[12]....
        /*008c*/ 	.word	0xffffffff


	//   ....[13]....
        /*0090*/ 	.word	0xffffffff


	//   ....[14]....
        /*0094*/ 	.word	0xffffffff


	//   ....[15]....
        /*0098*/ 	.word	0xffffffff


	//   ....[16]....
        /*009c*/ 	.word	0xffffffff


	//   ....[17]....
        /*00a0*/ 	.word	0xffffffff


	//   ....[18]....
        /*00a4*/ 	.word	0xffffffff


	//   ....[19]....
        /*00a8*/ 	.word	0xffffffff


	//   ....[20]....
        /*00ac*/ 	.word	0xffffffff


	//   ....[21]....
        /*00b0*/ 	.word	0xffffffff


	//   ....[22]....
        /*00b4*/ 	.word	0xffffffff


	//   ....[23]....
        /*00b8*/ 	.word	0xffffffff


	//   ....[24]....
        /*00bc*/ 	.word	0xffffffff


	//   ....[25]....
        /*00c0*/ 	.word	0xffffffff


	//   ....[26]....
        /*00c4*/ 	.word	0xffffffff


	//   ....[27]....
        /*00c8*/ 	.word	0xffffffff


	//   ....[28]....
        /*00cc*/ 	.word	0xffffffff


	//   ....[29]....
        /*00d0*/ 	.word	0xffffffff


	//   ....[30]....
        /*00d4*/ 	.word	0xffffffff


	//   ....[31]....
        /*00d8*/ 	.word	0xffffffff


	//   ....[32]....
        /*00dc*/ 	.word	0xffffffff


	//   ....[33]....
        /*00e0*/ 	.word	0xffffffff


	//   ....[34]....
        /*00e4*/ 	.word	0xffffffff


	//   ....[35]....
        /*00e8*/ 	.word	0xffffffff


	//   ....[36]....
        /*00ec*/ 	.word	0xffffffff


	//   ....[37]....
        /*00f0*/ 	.word	0xffffffff


	//   ....[38]....
        /*00f4*/ 	.word	0xffffffff


	//   ....[39]....
        /*00f8*/ 	.word	0xffffffff


	//   ....[40]....
        /*00fc*/ 	.word	0xffffffff


	//   ....[41]....
        /*0100*/ 	.word	0xffffffff


	//   ....[42]....
        /*0104*/ 	.word	0xffffffff


	//   ....[43]....
        /*0108*/ 	.word	0xffffffff


	//   ....[44]....
        /*010c*/ 	.word	0xffffffff


	//----- nvinfo : EIATTR_COOP_GROUP_INSTR_OFFSETS
	.align		4
.L_214:
        /*0110*/ 	.byte	0x04, 0x28
        /*0112*/ 	.short	(.L_216 - .L_215)


	//   ....[0]....
.L_215:
        /*0114*/ 	.word	0x00000a00


	//   ....[1]....
        /*0118*/ 	.word	0x00000a30


	//   ....[2]....
        /*011c*/ 	.word	0x00000a40


	//   ....[3]....
        /*0120*/ 	.word	0x00000b40


	//   ....[4]....
        /*0124*/ 	.word	0x00000b70


	//   ....[5]....
        /*0128*/ 	.word	0x00000ba0


	//   ....[6]....
        /*012c*/ 	.word	0x00000ca0


	//   ....[7]....
        /*0130*/ 	.word	0x00000cd0


	//   ....[8]....
        /*0134*/ 	.word	0x00000d00


	//   ....[9]....
        /*0138*/ 	.word	0x00000e00


	//   ....[10]....
        /*013c*/ 	.word	0x00000e30


	//   ....[11]....
        /*0140*/ 	.word	0x00000e60


	//   ....[12]....
        /*0144*/ 	.word	0x00000f60


	//   ....[13]....
        /*0148*/ 	.word	0x00000fa0


	//   ....[14]....
        /*014c*/ 	.word	0x00000fd0


	//   ....[15]....
        /*0150*/ 	.word	0x00001b70


	//   ....[16]....
        /*0154*/ 	.word	0x00001b80


	//   ....[17]....
        /*0158*/ 	.word	0x00001b90


	//   ....[18]....
        /*015c*/ 	.word	0x00001c90


	//   ....[19]....
        /*0160*/ 	.word	0x00001cd0


	//   ....[20]....
        /*0164*/ 	.word	0x00001cf0


	//   ....[21]....
        /*0168*/ 	.word	0x00001e00


	//   ....[22]....
        /*016c*/ 	.word	0x00001e40


	//   ....[23]....
        /*0170*/ 	.word	0x00001e60


	//   ....[24]....
        /*0174*/ 	.word	0x00001f70


	//   ....[25]....
        /*0178*/ 	.word	0x00001fb0


	//   ....[26]....
        /*017c*/ 	.word	0x00001fe0


	//   ....[27]....
        /*0180*/ 	.word	0x000020e0


	//   ....[28]....
        /*0184*/ 	.word	0x00002120


	//   ....[29]....
        /*0188*/ 	.word	0x00002150


	//   ....[30]....
        /*018c*/ 	.word	0x00004530


	//   ....[31]....
        /*0190*/ 	.word	0x00004560


	//   ....[32]....
        /*0194*/ 	.word	0x00004570


	//   ....[33]....
        /*0198*/ 	.word	0x00004670


	//   ....[34]....
        /*019c*/ 	.word	0x000046a0


	//   ....[35]....
        /*01a0*/ 	.word	0x000046d0


	//   ....[36]....
        /*01a4*/ 	.word	0x000047d0


	//   ....[37]....
        /*01a8*/ 	.word	0x00004800


	//   ....[38]....
        /*01ac*/ 	.word	0x00004830


	//   ....[39]....
        /*01b0*/ 	.word	0x00004930


	//   ....[40]....
        /*01b4*/ 	.word	0x00004960


	//   ....[41]....
        /*01b8*/ 	.word	0x00004990


	//   ....[42]....
        /*01bc*/ 	.word	0x00004a90


	//   ....[43]....
        /*01c0*/ 	.word	0x00004ad0


	//   ....[44]....
        /*01c4*/ 	.word	0x00004b00


	//----- nvinfo : EIATTR_VRC_CTA_INIT_COUNT
	.align		4
.L_216:
        /*01c8*/ 	.byte	0x02, 0x4a
	.zero		1
	.zero		1


	//----- nvinfo : EIATTR_EXIT_INSTR_OFFSETS
	.align		4
        /*01cc*/ 	.byte	0x04, 0x1c
        /*01ce*/ 	.short	(.L_218 - .L_217)


	//   ....[0]....
.L_217:
        /*01d0*/ 	.word	0x00000030


	//   ....[1]....
        /*01d4*/ 	.word	0x000055e0


	//   ....[2]....
        /*01d8*/ 	.word	0x00005640


	//----- nvinfo : EIATTR_MAX_THREADS
	.align		4
.L_218:
        /*01dc*/ 	.byte	0x04, 0x05
        /*01de*/ 	.short	(.L_220 - .L_219)
.L_219:
        /*01e0*/ 	.word	0x00000100
        /*01e4*/ 	.word	0x00000001
        /*01e8*/ 	.word	0x00000001


	//----- nvinfo : EIATTR_CRS_STACK_SIZE
	.align		4
.L_220:
        /*01ec*/ 	.byte	0x04, 0x1e
        /*01ee*/ 	.short	(.L_222 - .L_221)
.L_221:
        /*01f0*/ 	.word	0x00000000


	//----- nvinfo : EIATTR_CBANK_PARAM_SIZE
	.align		4
.L_222:
        /*01f4*/ 	.byte	0x03, 0x19
        /*01f6*/ 	.short	0x0015


	//----- nvinfo : EIATTR_PARAM_CBANK
	.align		4
        /*01f8*/ 	.byte	0x04, 0x0a
        /*01fa*/ 	.short	(.L_224 - .L_223)
	.align		4
.L_223:
        /*01fc*/ 	.word	index@(.nv.constant0._ZN6thrust24THRUST_300001_SM_1000_NS8cuda_cub4core6detail13_kernel_agentINS1_8__reduce11ReduceAgentIPN4cuda3std3__45tupleIJflEEESC_SB_iNS1_9__extrema9arg_min_fIflNS9_4lessIfEEEEEEJSC_SC_iSH_EEEvDpT0_)
        /*0200*/ 	.short	0x0380
        /*0202*/ 	.short	0x0015


	//----- nvinfo : EIATTR_SW_WAR
	.align		4
.L_224:
        /*0204*/ 	.byte	0x04, 0x36
        /*0206*/ 	.short	(.L_226 - .L_225)
.L_225:
        /*0208*/ 	.word	0x00000008
.L_226:


//--------------------- .nv.info._ZN6thrust24THRUST_300001_SM_1000_NS8cuda_cub4core6detail13_kernel_agentINS1_8__reduce10DrainAgentIiEEJN3cub18CUB_300001_SM_10009GridQueueIjEEiEEEvDpT0_ --------------------------
	.section	.nv.info._ZN6thrust24THRUST_300001_SM_1000_NS8cuda_cub4core6detail13_kernel_agentINS1_8__reduce10DrainAgentIiEEJN3cub18CUB_300001_SM_10009GridQueueIjEEiEEEvDpT0_,"",@"SHT_CUDA_INFO"
	.sectionflags	@""
	.align	4


	//----- nvinfo : EIATTR_CUDA_API_VERSION
	.align		4
        /*0000*/ 	.byte	0x04, 0x37
        /*0002*/ 	.short	(.L_228 - .L_227)
.L_227:
        /*0004*/ 	.word	0x00000082


	//----- nvinfo : EIATTR_KPARAM_INFO
	.align		4
.L_228:
        /*0008*/ 	.byte	0x04, 0x17
        /*000a*/ 	.short	(.L_230 - .L_229)
.L_229:
        /*000c*/ 	.word	0x00000000
        /*0010*/ 	.short	0x0001
        /*0012*/ 	.short	0x0008
        /*0014*/ 	.byte	0x00, 0xf0, 0x11, 0x00


	//----- nvinfo : EIATTR_KPARAM_INFO
	.align		4
.L_230:
        /*0018*/ 	.byte	0x04, 0x17
        /*001a*/ 	.short	(.L_232 - .L_231)
.L_231:
        /*001c*/ 	.word	0x00000000
        /*0020*/ 	.short	0x0000
        /*0022*/ 	.short	0x0000
        /*0024*/ 	.byte	0x00, 0xf0, 0x21, 0x00


	//----- nvinfo : EIATTR_SPARSE_MMA_MASK
	.align		4
.L_232:
        /*0028*/ 	.byte	0x03, 0x50
        /*002a*/ 	.short	0x0000


	//----- nvinfo : EIATTR_MAXREG_COUNT
	.align		4
        /*002c*/ 	.byte	0x03, 0x1b
        /*002e*/ 	.short	0x00ff


	//----- nvinfo : EIATTR_MERCURY_ISA_VERSION
	.align		4
        /*0030*/ 	.byte	0x03, 0x5f
        /*0032*/ 	.short	0x0101


	//----- nvinfo : EIATTR_VRC_CTA_INIT_COUNT
	.align		4
        /*0034*/ 	.byte	0x02, 0x4a
	.zero		1
	.zero		1


	//----- nvinfo : EIATTR_EXIT_INSTR_OFFSETS
	.align		4
        /*0038*/ 	.byte	0x04, 0x1c
        /*003a*/ 	.short	(.L_234 - .L_233)


	//   ....[0]....
.L_233:
        /*003c*/ 	.word	0x00000060


	//----- nvinfo : EIATTR_MAX_THREADS
	.align		4
.L_234:
        /*0040*/ 	.byte	0x04, 0x05
        /*0042*/ 	.short	(.L_236 - .L_235)
.L_235:
        /*0044*/ 	.word	0x00000001
        /*0048*/ 	.word	0x00000001
        /*004c*/ 	.word	0x00000001


	//----- nvinfo : EIATTR_CBANK_PARAM_SIZE
	.align		4
.L_236:
        /*0050*/ 	.byte	0x03, 0x19
        /*0052*/ 	.short	0x000c


	//----- nvinfo : EIATTR_PARAM_CBANK
	.align		4
        /*0054*/ 	.byte	0x04, 0x0a
        /*0056*/ 	.short	(.L_238 - .L_237)
	.align		4
.L_237:
        /*0058*/ 	.word	index@(.nv.constant0._ZN6thrust24THRUST_300001_SM_1000_NS8cuda_cub4core6detail13_kernel_agentINS1_8__reduce10DrainAgentIiEEJN3cub18CUB_300001_SM_10009GridQueueIjEEiEEEvDpT0_)
        /*005c*/ 	.short	0x0380
        /*005e*/ 	.short	0x000c


	//----- nvinfo : EIATTR_SW_WAR
	.align		4
.L_238:
        /*0060*/ 	.byte	0x04, 0x36
        /*0062*/ 	.short	(.L_240 - .L_239)
.L_239:
        /*0064*/ 	.word	0x00000008
.L_240:


//--------------------- .nv.info._ZN6thrust24THRUST_300001_SM_1000_NS8cuda_cub4core6detail13_kernel_agentINS1_8__reduce11ReduceAgentINS0_12zip_iteratorIN4cuda3std3__45tupleIJNS0_6detail15normal_iteratorINS0_10device_ptrIfEEEENS0_17counting_iteratorIlNS0_11use_defaultESI_SI_EEEEEEEPNSB_IJflEEESM_iNS1_9__extrema9arg_min_fIflNSA_4lessIfEEEEEEJSL_SN_iN3cub18CUB_300001_SM_100013GridEvenShareIiEENSV_9GridQueueIjEESS_EEEvDpT0_ --------------------------
	.section	.nv.info._ZN6thrust24THRUST_300001_SM_1000_NS8cuda_cub4core6detail13_kernel_agentINS1_8__reduce11ReduceAgentINS0_12zip_iteratorIN4cuda3std3__45tupleIJNS0_6detail15normal_iteratorINS0_10device_ptrIfEEEENS0_17counting_iteratorIlNS0_11use_defaultESI_SI_EEEEEEEPNSB_IJflEEESM_iNS1_9__extrema9arg_min_fIflNSA_4lessIfEEEEEEJSL_SN_iN3cub18CUB_300001_SM_100013GridEvenShareIiEENSV_9GridQueueIjEESS_EEEvDpT0_,"",@"SHT_CUDA_INFO"
	.sectionflags	@""
	.align	4


	//----- nvinfo : EIATTR_CUDA_API_VERSION
	.align		4
        /*0000*/ 	.byte	0x04, 0x37
        /*0002*/ 	.short	(.L_242 - .L_241)
.L_241:
        /*0004*/ 	.word	0x00000082


	//----- nvinfo : EIATTR_KPARAM_INFO
	.align		4
.L_242:
        /*0008*/ 	.byte	0x04, 0x17
        /*000a*/ 	.short	(.L_244 - .L_243)
.L_243:
        /*000c*/ 	.word	0x00000000
        /*0010*/ 	.short	0x0005
        /*0012*/ 	.short	0x0050
        /*0014*/ 	.byte	0x00, 0xf0, 0x05, 0x00


	//----- nvinfo : EIATTR_KPARAM_INFO
	.align		4
.L_244:
        /*0018*/ 	.byte	0x04, 0x17
        /*001a*/ 	.short	(.L_246 - .L_245)
.L_245:
        /*001c*/ 	.word	0x00000000
        /*0020*/ 	.short	0x0004
        /*0022*/ 	.short	0x0048
        /*0024*/ 	.byte	0x00, 0xf0, 0x21, 0x00


	//----- nvinfo : EIATTR_KPARAM_INFO
	.align		4
.L_246:
        /*0028*/ 	.byte	0x04, 0x17
        /*002a*/ 	.short	(.L_248 - .L_247)
.L_247:
        /*002c*/ 	.word	0x00000000
        /*0030*/ 	.short	0x0003
        /*0032*/ 	.short	0x001c
        /*0034*/ 	.byte	0x00, 0xf0, 0xa1, 0x00


	//----- nvinfo : EIATTR_KPARAM_INFO
	.align		4
.L_248:
        /*0038*/ 	.byte	0x04, 0x17
        /*003a*/ 	.short	(.L_250 - .L_249)
.L_249:
        /*003c*/ 	.word	0x00000000
        /*0040*/ 	.short	0x0002
        /*0042*/ 	.short	0x0018
        /*0044*/ 	.byte	0x00, 0xf0, 0x11, 0x00


	//----- nvinfo : EIATTR_KPARAM_INFO
	.align		4
.L_250:
        /*0048*/ 	.byte	0x04, 0x17
        /*004a*/ 	.short	(.L_252 - .L_251)
.L_251:
        /*004c*/ 	.word	0x00000000
        /*0050*/ 	.short	0x0001
        /*0052*/ 	.short	0x0010
        /*0054*/ 	.byte	0x00, 0xf5, 0x21, 0x00


	//----- nvinfo : EIATTR_KPARAM_INFO
	.align		4
.L_252:
        /*0058*/ 	.byte	0x04, 0x17
        /*005a*/ 	.short	(.L_254 - .L_253)
.L_253:
        /*005c*/ 	.word	0x00000000
        /*0060*/ 	.short	0x0000
        /*0062*/ 	.short	0x0000
        /*0064*/ 	.byte	0x00, 0xf0, 0x41, 0x00


	//----- nvinfo : EIATTR_SPARSE_MMA_MASK
	.align		4
.L_254:
        /*0068*/ 	.byte	0x03, 0x50
        /*006a*/ 	.short	0x0000


	//----- nvinfo : EIATTR_MAXREG_COUNT
	.align		4
        /*006c*/ 	.byte	0x03, 0x1b
        /*006e*/ 	.short	0x00ff


	//----- nvinfo : EIATTR_NUM_BARRIERS
	.align		4
        /*0070*/ 	.byte	0x02, 0x4c
        /*0072*/ 	.byte	0x01
	.zero		1


	//----- nvinfo : EIATTR_MERCURY_ISA_VERSION
	.align		4
        /*0074*/ 	.byte	0x03, 0x5f
        /*0076*/ 	.short	0x0101


	//----- nvinfo : EIATTR_COOP_GROUP_MASK_REGIDS
	.align		4
        /*0078*/ 	.byte	0x04, 0x29
        /*007a*/ 	.short	(.L_256 - .L_255)


	//   ....[0]....
.L_255:
        /*007c*/ 	.word	0xffffffff


	//   ....[1]....
        /*0080*/ 	.word	0xffffffff


	//   ....[2]....
        /*0084*/ 	.word	0xffffffff


	//   ....[3]....
        /*0088*/ 	.word	0xffffffff


	//   ....[4]....
        /*008c*/ 	.word	0xffffffff


	//   ....[5]....
        /*0090*/ 	.word	0xffffffff


	//   ....[6]....
        /*0094*/ 	.word	0xffffffff


	//   ....[7]....
        /*0098*/ 	.word	0xffffffff


	//   ....[8]....
        /*009c*/ 	.word	0xffffffff


	//   ....[9]....
        /*00a0*/ 	.word	0xffffffff


	//   ....[10]....
        /*00a4*/ 	.word	0xffffffff


	//   ....[11]....
        /*00a8*/ 	.word	0xffffffff


	//   ....[12]....
        /*00ac*/ 	.word	0xffffffff


	//   ....[13]....
        /*00b0*/ 	.word	0xffffffff


	//   ....[14]....
        /*00b4*/ 	.word	0xffffffff


	//   ....[15]....
        /*00b8*/ 	.word	0xffffffff


	//   ....[16]....
        /*00bc*/ 	.word	0xffffffff


	//   ....[17]....
        /*00c0*/ 	.word	0xffffffff


	//   ....[18]....
        /*00c4*/ 	.word	0xffffffff


	//   ....[19]....
        /*00c8*/ 	.word	0xffffffff


	//   ....[20]....
        /*00cc*/ 	.word	0xffffffff


	//   ....[21]....
        /*00d0*/ 	.word	0xffffffff


	//   ....[22]....
        /*00d4*/ 	.word	0xffffffff


	//   ....[23]....
        /*00d8*/ 	.word	0xffffffff


	//   ....[24]....
        /*00dc*/ 	.word	0xffffffff


	//   ....[25]....
        /*00e0*/ 	.word	0xffffffff


	//   ....[26]....
        /*00e4*/ 	.word	0xffffffff


	//   ....[27]....
        /*00e8*/ 	.word	0xffffffff


	//   ....[28]....
        /*00ec*/ 	.word	0xffffffff


	//   ....[29]....
        /*00f0*/ 	.word	0xffffffff


	//   ....[30]....
        /*00f4*/ 	.word	0xffffffff


	//   ....[31]....
        /*00f8*/ 	.word	0xffffffff


	//   ....[32]....
        /*00fc*/ 	.word	0xffffffff


	//   ....[33]....
        /*0100*/ 	.word	0xffffffff


	//   ....[34]....
        /*0104*/ 	.word	0xffffffff


	//   ....[35]....
        /*0108*/ 	.word	0xffffffff


	//   ....[36]....
        /*010c*/ 	.word	0xffffffff


	//   ....[37]....
        /*0110*/ 	.word	0xffffffff


	//   ....[38]....
        /*0114*/ 	.word	0xffffffff


	//   ....[39]....
        /*0118*/ 	.word	0xffffffff


	//   ....[40]....
        /*011c*/ 	.word	0xffffffff


	//   ....[41]....
        /*0120*/ 	.word	0xffffffff


	//   ....[42]....
        /*0124*/ 	.word	0xffffffff


	//   ....[43]....
        /*0128*/ 	.word	0xffffffff


	//   ....[44]....
        /*012c*/ 	.word	0xffffffff


	//----- nvinfo : EIATTR_COOP_GROUP_INSTR_OFFSETS
	.align		4
.L_256:
        /*0130*/ 	.byte	0x04, 0x28
        /*0132*/ 	.short	(.L_258 - .L_257)


	//   ....[0]....
.L_257:
        /*0134*/ 	.word	0x00000b40


	//   ....[1]....
        /*0138*/ 	.word	0x00000b70


	//   ....[2]....
        /*013c*/ 	.word	0x00000b80


	//   ....[3]....
        /*0140*/ 	.word	0x00000c80


	//   ....[4]....
        /*0144*/ 	.word	0x00000cb0


	//   ....[5]....
        /*0148*/ 	.word	0x00000ce0


	//   ....[6]....
        /*014c*/ 	.word	0x00000de0


	//   ....[7]....
        /*0150*/ 	.word	0x00000e10


	//   ....[8]....
        /*0154*/ 	.word	0x00000e40


	//   ....[9]....
        /*0158*/ 	.word	0x00000f40


	//   ....[10]....
        /*015c*/ 	.word	0x00000f70


	//   ....[11]....
        /*0160*/ 	.word	0x00000fa0


	//   ....[12]....
        /*0164*/ 	.word	0x000010a0


	//   ....[13]....
        /*0168*/ 	.word	0x000010e0


	//   ....[14]....
        /*016c*/ 	.word	0x00001110


	//   ....[15]....
        /*0170*/ 	.word	0x00001cb0


	//   ....[16]....
        /*0174*/ 	.word	0x00001cc0


	//   ....[17]....
        /*0178*/ 	.word	0x00001cd0


	//   ....[18]....
        /*017c*/ 	.word	0x00001dd0


	//   ....[19]....
        /*0180*/ 	.word	0x00001e10


	//   ....[20]....
        /*0184*/ 	.word	0x00001e30


	//   ....[21]....
        /*0188*/ 	.word	0x00001f40


	//   ....[22]....
        /*018c*/ 	.word	0x00001f80


	//   ....[23]....
        /*0190*/ 	.word	0x00001fa0


	//   ....[24]....
        /*0194*/ 	.word	0x000020b0


	//   ....[25]....
        /*0198*/ 	.word	0x000020f0


	//   ....[26]....
        /*019c*/ 	.word	0x00002110


	//   ....[27]....
        /*01a0*/ 	.word	0x00002220


	//   ....[28]....
        /*01a4*/ 	.word	0x00002260


	//   ....[29]....
        /*01a8*/ 	.word	0x00002290


	//   ....[30]....
        /*01ac*/ 	.word	0x00004810


	//   ....[31]....
        /*01b0*/ 	.word	0x00004840


	//   ....[32]....
        /*01b4*/ 	.word	0x00004850


	//   ....[33]....
        /*01b8*/ 	.word	0x00004950


	//   ....[34]....
        /*01bc*/ 	.word	0x00004980


	//   ....[35]....
        /*01c0*/ 	.word	0x000049b0


	//   ....[36]....
        /*01c4*/ 	.word	0x00004ab0


	//   ....[37]....
        /*01c8*/ 	.word	0x00004ae0


	//   ....[38]....
        /*01cc*/ 	.word	0x00004b10


	//   ....[39]....
        /*01d0*/ 	.word	0x00004c10


	//   ....[40]....
        /*01d4*/ 	.word	0x00004c40


	//   ....[41]....
        /*01d8*/ 	.word	0x00004c70


	//   ....[42]....
        /*01dc*/ 	.word	0x00004d70


	//   ....[43]....
        /*01e0*/ 	.word	0x00004db0


	//   ....[44]....
        /*01e4*/ 	.word	0x00004de0


	//----- nvinfo : EIATTR_VRC_CTA_INIT_COUNT
	.align		4
.L_258:
        /*01e8*/ 	.byte	0x02, 0x4a
	.zero		1
	.zero		1


	//----- nvinfo : EIATTR_EXIT_INSTR_OFFSETS
	.align		4
        /*01ec*/ 	.byte	0x04, 0x1c
        /*01ee*/ 	.short	(.L_260 - .L_259)


	//   ....[0]....
.L_259:
        /*01f0*/ 	.word	0x000058a0


	//   ....[1]....
        /*01f4*/ 	.word	0x00005920


	//----- nvinfo : EIATTR_MAX_THREADS
	.align		4
.L_260:
        /*01f8*/ 	.byte	0x04, 0x05
        /*01fa*/ 	.short	(.L_262 - .L_261)
.L_261:
        /*01fc*/ 	.word	0x00000100
        /*0200*/ 	.word	0x00000001
        /*0204*/ 	.word	0x00000001


	//----- nvinfo : EIATTR_CRS_STACK_SIZE
	.align		4
.L_262:
        /*0208*/ 	.byte	0x04, 0x1e
        /*020a*/ 	.short	(.L_264 - .L_263)
.L_263:
        /*020c*/ 	.word	0x00000000


	//----- nvinfo : EIATTR_CBANK_PARAM_SIZE
	.align		4
.L_264:
        /*0210*/ 	.byte	0x03, 0x19
        /*0212*/ 	.short	0x0051


	//----- nvinfo : EIATTR_PARAM_CBANK
	.align		4
        /*0214*/ 	.byte	0x04, 0x0a
        /*0216*/ 	.short	(.L_266 - .L_265)
	.align		4
.L_265:
        /*0218*/ 	.word	index@(.nv.constant0._ZN6thrust24THRUST_300001_SM_1000_NS8cuda_cub4core6detail13_kernel_agentINS1_8__reduce11ReduceAgentINS0_12zip_iteratorIN4cuda3std3__45tupleIJNS0_6detail15normal_iteratorINS0_10device_ptrIfEEEENS0_17counting_iteratorIlNS0_11use_defaultESI_SI_EEEEEEEPNSB_IJflEEESM_iNS1_9__extrema9arg_min_fIflNSA_4lessIfEEEEEEJSL_SN_iN3cub18CUB_300001_SM_100013GridEvenShareIiEENSV_9GridQueueIjEESS_EEEvDpT0_)
        /*021c*/ 	.short	0x0380
        /*021e*/ 	.short	0x0051


	//----- nvinfo : EIATTR_SW_WAR
	.align		4
.L_266:
        /*0220*/ 	.byte	0x04, 0x36
        /*0222*/ 	.short	(.L_268 - .L_267)
.L_267:
        /*0224*/ 	.word	0x00000008
.L_268:


//--------------------- .nv.info._ZN6thrust24THRUST_300001_SM_1000_NS8cuda_cub4core6detail13_kernel_agentINS1_8__reduce11ReduceAgentINS0_12zip_iteratorIN4cuda3std3__45tupleIJNS0_6detail15normal_iteratorINS0_10device_ptrIfEEEENS0_17counting_iteratorIlNS0_11use_defaultESI_SI_EEEEEEEPNSB_IJflEEESM_iNS1_9__extrema9arg_min_fIflNSA_4lessIfEEEEEEJSL_SN_iSS_EEEvDpT0_ --------------------------
	.section	.nv.info._ZN6thrust24THRUST_300001_SM_1000_NS8cuda_cub4core6detail13_kernel_agentINS1_8__reduce11ReduceAgentINS0_12zip_iteratorIN4cuda3std3__45tupleIJNS0_6detail15normal_iteratorINS0_10device_ptrIfEEEENS0_17counting_iteratorIlNS0_11use_defaultESI_SI_EEEEEEEPNSB_IJflEEESM_iNS1_9__extrema9arg_min_fIflNSA_4lessIfEEEEEEJSL_SN_iSS_EEEvDpT0_,"",@"SHT_CUDA_INFO"
	.sectionflags	@""
	.align	4


	//----- nvinfo : EIATTR_CUDA_API_VERSION
	.align		4
        /*0000*/ 	.byte	0x04, 0x37
        /*0002*/ 	.short	(.L_270 - .L_269)
.L_269:
        /*0004*/ 	.word	0x00000082


	//----- nvinfo : EIATTR_KPARAM_INFO
	.align		4
.L_270:
        /*0008*/ 	.byte	0x04, 0x17
        /*000a*/ 	.short	(.L_272 - .L_271)
.L_271:
        /*000c*/ 	.word	0x00000000
        /*0010*/ 	.short	0x0003
        /*0012*/ 	.short	0x001c
        /*0014*/ 	.byte	0x00, 0xf0, 0x05, 0x00


	//----- nvinfo : EIATTR_KPARAM_INFO
	.align		4
.L_272:
        /*0018*/ 	.byte	0x04, 0x17
        /*001a*/ 	.short	(.L_274 - .L_273)
.L_273:
        /*001c*/ 	.word	0x00000000
        /*0020*/ 	.short	0x0002
        /*0022*/ 	.short	0x0018
        /*0024*/ 	.byte	0x00, 0xf0, 0x11, 0x00


	//----- nvinfo : EIATTR_KPARAM_INFO
	.align		4
.L_274:
        /*0028*/ 	.byte	0x04, 0x17
        /*002a*/ 	.short	(.L_276 - .L_275)
.L_275:
        /*002c*/ 	.word	0x00000000
        /*0030*/ 	.short	0x0001
        /*0032*/ 	.short	0x0010
        /*0034*/ 	.byte	0x00, 0xf5, 0x21, 0x00


	//----- nvinfo : EIATTR_KPARAM_INFO
	.align		4
.L_276:
        /*0038*/ 	.byte	0x04, 0x17
        /*003a*/ 	.short	(.L_278 - .L_277)
.L_277:
        /*003c*/ 	.word	0x00000000
        /*0040*/ 	.short	0x0000
        /*0042*/ 	.short	0x0000
        /*0044*/ 	.byte	0x00, 0xf0, 0x41, 0x00


	//----- nvinfo : EIATTR_SPARSE_MMA_MASK
	.align		4
.L_278:
        /*0048*/ 	.byte	0x03, 0x50
        /*004a*/ 	.short	0x0000


	//----- nvinfo : EIATTR_MAXREG_COUNT
	.align		4
        /*004c*/ 	.byte	0x03, 0x1b
        /*004e*/ 	.short	0x00ff


	//----- nvinfo : EIATTR_NUM_BARRIERS
	.align		4
        /*0050*/ 	.byte	0x02, 0x4c
        /*0052*/ 	.byte	0x01
	.zero		1


	//----- nvinfo : EIATTR_MERCURY_ISA_VERSION
	.align		4
        /*0054*/ 	.byte	0x03, 0x5f
        /*0056*/ 	.short	0x0101


	//----- nvinfo : EIATTR_COOP_GROUP_MASK_REGIDS
	.align		4
        /*0058*/ 	.byte	0x04, 0x29
        /*005a*/ 	.short	(.L_280 - .L_279)


	//   ....[0]....
.L_279:
        /*005c*/ 	.word	0xffffffff


	//   ....[1]....
        /*0060*/ 	.word	0xffffffff


	//   ....[2]....
        /*0064*/ 	.word	0xffffffff


	//   ....[3]....
        /*0068*/ 	.word	0xffffffff


	//   ....[4]....
        /*006c*/ 	.word	0xffffffff


	//   ....[5]....
        /*0070*/ 	.word	0xffffffff


	//   ....[6]....
        /*0074*/ 	.word	0xffffffff


	//   ....[7]....
        /*0078*/ 	.word	0xffffffff


	//   ....[8]....
        /*007c*/ 	.word	0xffffffff


	//   ....[9]....
        /*0080*/ 	.word	0xffffffff


	//   ....[10]....
        /*0084*/ 	.word	0xffffffff


	//   ....[11]....
        /*0088*/ 	.word	0xffffffff


	//   ....[12]....
        /*008c*/ 	.word	0xffffffff


	//   ....[13]....
        /*0090*/ 	.word	0xffffffff


	//   ....[14]....
        /*0094*/ 	.word	0xffffffff


	//   ....[15]....
        /*0098*/ 	.word	0xffffffff


	//   ....[16]....
        /*009c*/ 	.word	0xffffffff


	//   ....[17]....
        /*00a0*/ 	.word	0xffffffff


	//   ....[18]....
        /*00a4*/ 	.word	0xffffffff


	//   ....[19]....
        /*00a8*/ 	.word	0xffffffff


	//   ....[20]....
        /*00ac*/ 	.word	0xffffffff


	//   ....[21]....
        /*00b0*/ 	.word	0xffffffff


	//   ....[22]....
        /*00b4*/ 	.word	0xffffffff


	//   ....[23]....
        /*00b8*/ 	.word	0xffffffff


	//   ....[24]....
        /*00bc*/ 	.word	0xffffffff


	//   ....[25]....
        /*00c0*/ 	.word	0xffffffff


	//   ....[26]....
        /*00c4*/ 	.word	0xffffffff


	//   ....[27]....
        /*00c8*/ 	.word	0xffffffff


	//   ....[28]....
        /*00cc*/ 	.word	0xffffffff


	//   ....[29]....
        /*00d0*/ 	.word	0xffffffff


	//   ....[30]....
        /*00d4*/ 	.word	0xffffffff


	//   ....[31]....
        /*00d8*/ 	.word	0xffffffff


	//   ....[32]....
        /*00dc*/ 	.word	0xffffffff


	//   ....[33]....
        /*00e0*/ 	.word	0xffffffff


	//   ....[34]....
        /*00e4*/ 	.word	0xffffffff


	//   ....[35]....
        /*00e8*/ 	.word	0xffffffff


	//   ....[36]....
        /*00ec*/ 	.word	0xffffffff


	//   ....[37]....
        /*00f0*/ 	.word	0xffffffff


	//   ....[38]....
        /*00f4*/ 	.word	0xffffffff


	//   ....[39]....
        /*00f8*/ 	.word	0xffffffff


	//   ....[40]....
        /*00fc*/ 	.word	0xffffffff


	//   ....[41]....
        /*0100*/ 	.word	0xffffffff


	//   ....[42]....
        /*0104*/ 	.word	0xffffffff


	//   ....[43]....
        /*0108*/ 	.word	0xffffffff


	//   ....[44]....
        /*010c*/ 	.word	0xffffffff


	//----- nvinfo : EIATTR_COOP_GROUP_INSTR_OFFSETS
	.align		4
.L_280:
        /*0110*/ 	.byte	0x04, 0x28
        /*0112*/ 	.short	(.L_282 - .L_281)


	//   ....[0]....
.L_281:
        /*0114*/ 	.word	0x00000b10


	//   ....[1]....
        /*0118*/ 	.word	0x00000b40


	//   ....[2]....
        /*011c*/ 	.word	0x00000b50


	//   ....[3]....
        /*0120*/ 	.word	0x00000c50


	//   ....[4]....
        /*0124*/ 	.word	0x00000c80


	//   ....[5]....
        /*0128*/ 	.word	0x00000cb0


	//   ....[6]....
        /*012c*/ 	.word	0x00000db0


	//   ....[7]....
        /*0130*/ 	.word	0x00000de0


	//   ....[8]....
        /*0134*/ 	.word	0x00000e10


	//   ....[9]....
        /*0138*/ 	.word	0x00000f10


	//   ....[10]....
        /*013c*/ 	.word	0x00000f40


	//   ....[11]....
        /*0140*/ 	.word	0x00000f70


	//   ....[12]....
        /*0144*/ 	.word	0x00001070


	//   ....[13]....
        /*0148*/ 	.word	0x000010b0


	//   ....[14]....
        /*014c*/ 	.word	0x000010e0


	//   ....[15]....
        /*0150*/ 	.word	0x00001c80


	//   ....[16]....
        /*0154*/ 	.word	0x00001c90


	//   ....[17]....
        /*0158*/ 	.word	0x00001ca0


	//   ....[18]....
        /*015c*/ 	.word	0x00001da0


	//   ....[19]....
        /*0160*/ 	.word	0x00001de0


	//   ....[20]....
        /*0164*/ 	.word	0x00001e00


	//   ....[21]....
        /*0168*/ 	.word	0x00001f10


	//   ....[22]....
        /*016c*/ 	.word	0x00001f50


	//   ....[23]....
        /*0170*/ 	.word	0x00001f70


	//   ....[24]....
        /*0174*/ 	.word	0x00002080


	//   ....[25]....
        /*0178*/ 	.word	0x000020c0


	//   ....[26]....
        /*017c*/ 	.word	0x000020f0


	//   ....[27]....
        /*0180*/ 	.word	0x000021f0


	//   ....[28]....
        /*0184*/ 	.word	0x00002230


	//   ....[29]....
        /*0188*/ 	.word	0x00002260


	//   ....[30]....
        /*018c*/ 	.word	0x000045f0


	//   ....[31]....
        /*0190*/ 	.word	0x00004620


	//   ....[32]....
        /*0194*/ 	.word	0x00004630


	//   ....[33]....
        /*0198*/ 	.word	0x00004730


	//   ....[34]....
        /*019c*/ 	.word	0x00004760


	//   ....[35]....
        /*01a0*/ 	.word	0x00004790


	//   ....[36]....
        /*01a4*/ 	.word	0x00004890


	//   ....[37]....
        /*01a8*/ 	.word	0x000048c0


	//   ....[38]....
        /*01ac*/ 	.word	0x000048f0


	//   ....[39]....
        /*01b0*/ 	.word	0x000049f0


	//   ....[40]....
        /*01b4*/ 	.word	0x00004a20


	//   ....[41]....
        /*01b8*/ 	.word	0x00004a50


	//   ....[42]....
        /*01bc*/ 	.word	0x00004b50


	//   ....[43]....
        /*01c0*/ 	.word	0x00004b90


	//   ....[44]....
        /*01c4*/ 	.word	0x00004bc0


	//----- nvinfo : EIATTR_VRC_CTA_INIT_COUNT
	.align		4
.L_282:
        /*01c8*/ 	.byte	0x02, 0x4a
	.zero		1
	.zero		1


	//----- nvinfo : EIATTR_EXIT_INSTR_OFFSETS
	.align		4
        /*01cc*/ 	.byte	0x04, 0x1c
        /*01ce*/ 	.short	(.L_284 - .L_283)


	//   ....[0]....
.L_283:
        /*01d0*/ 	.word	0x00000030


	//   ....[1]....
        /*01d4*/ 	.word	0x000056a0


	//   ....[2]....
        /*01d8*/ 	.word	0x00005700


	//----- nvinfo : EIATTR_MAX_THREADS
	.align		4
.L_284:
        /*01dc*/ 	.byte	0x04, 0x05
        /*01de*/ 	.short	(.L_286 - .L_285)
.L_285:
        /*01e0*/ 	.word	0x00000100
        /*01e4*/ 	.word	0x00000001
        /*01e8*/ 	.word	0x00000001


	//----- nvinfo : EIATTR_CRS_STACK_SIZE
	.align		4
.L_286:
        /*01ec*/ 	.byte	0x04, 0x1e
        /*01ee*/ 	.short	(.L_288 - .L_287)
.L_287:
        /*01f0*/ 	.word	0x00000000


	//----- nvinfo : EIATTR_CBANK_PARAM_SIZE
	.align		4
.L_288:
        /*01f4*/ 	.byte	0x03, 0x19
        /*01f6*/ 	.short	0x001d


	//----- nvinfo : EIATTR_PARAM_CBANK
	.align		4
        /*01f8*/ 	.byte	0x04, 0x0a
        /*01fa*/ 	.short	(.L_290 - .L_289)
	.align		4
.L_289:
        /*01fc*/ 	.word	index@(.nv.constant0._ZN6thrust24THRUST_300001_SM_1000_NS8cuda_cub4core6detail13_kernel_agentINS1_8__reduce11ReduceAgentINS0_12zip_iteratorIN4cuda3std3__45tupleIJNS0_6detail15normal_iteratorINS0_10device_ptrIfEEEENS0_17counting_iteratorIlNS0_11use_defaultESI_SI_EEEEEEEPNSB_IJflEEESM_iNS1_9__extrema9arg_min_fIflNSA_4lessIfEEEEEEJSL_SN_iSS_EEEvDpT0_)
        /*0200*/ 	.short	0x0380
        /*0202*/ 	.short	0x001d


	//----- nvinfo : EIATTR_SW_WAR
	.align		4
.L_290:
        /*0204*/ 	.byte	0x04, 0x36
        /*0206*/ 	.short	(.L_292 - .L_291)
.L_291:
        /*0208*/ 	.word	0x00000008
.L_292:


//--------------------- .nv.info._Z16compute_distancePfS_S_ii --------------------------
	.section	.nv.info._Z16compute_distancePfS_S_ii,"",@"SHT_CUDA_INFO"
	.sectionflags	@""
	.align	4


	//----- nvinfo : EIATTR_CUDA_API_VERSION
	.align		4
        /*0000*/ 	.byte	0x04, 0x37
        /*0002*/ 	.short	(.L_294 - .L_293)
.L_293:
        /*0004*/ 	.word	0x00000082


	//----- nvinfo : EIATTR_KPARAM_INFO
	.align		4
.L_294:
        /*0008*/ 	.byte	0x04, 0x17
        /*000a*/ 	.short	(.L_296 - .L_295)
.L_295:
        /*000c*/ 	.word	0x00000000
        /*0010*/ 	.short	0x0004
        /*0012*/ 	.short	0x001c
        /*0014*/ 	.byte	0x00, 0xf0, 0x11, 0x00


	//----- nvinfo : EIATTR_KPARAM_INFO
	.align		4
.L_296:
        /*0018*/ 	.byte	0x04, 0x17
        /*001a*/ 	.short	(.L_298 - .L_297)
.L_297:
        /*001c*/ 	.word	0x00000000
        /*0020*/ 	.short	0x0003
        /*0022*/ 	.short	0x0018
        /*0024*/ 	.byte	0x00, 0xf0, 0x11, 0x00


	//----- nvinfo : EIATTR_KPARAM_INFO
	.align		4
.L_298:
        /*0028*/ 	.byte	0x04, 0x17
        /*002a*/ 	.short	(.L_300 - .L_299)
.L_299:
        /*002c*/ 	.word	0x00000000
        /*0030*/ 	.short	0x0002
        /*0032*/ 	.short	0x0010
        /*0034*/ 	.byte	0x00, 0xf5, 0x21, 0x00


	//----- nvinfo : EIATTR_KPARAM_INFO
	.align		4
.L_300:
        /*0038*/ 	.byte	0x04, 0x17
        /*003a*/ 	.short	(.L_302 - .L_301)
.L_301:
        /*003c*/ 	.word	0x00000000
        /*0040*/ 	.short	0x0001
        /*0042*/ 	.short	0x0008
        /*0044*/ 	.byte	0x00, 0xf5, 0x21, 0x00


	//----- nvinfo : EIATTR_KPARAM_INFO
	.align		4
.L_302:
        /*0048*/ 	.byte	0x04, 0x17
        /*004a*/ 	.short	(.L_304 - .L_303)
.L_303:
        /*004c*/ 	.word	0x00000000
        /*0050*/ 	.short	0x0000
        /*0052*/ 	.short	0x0000
        /*0054*/ 	.byte	0x00, 0xf5, 0x21, 0x00


	//----- nvinfo : EIATTR_SPARSE_MMA_MASK
	.align		4
.L_304:
        /*0058*/ 	.byte	0x03, 0x50
        /*005a*/ 	.short	0x0000


	//----- nvinfo : EIATTR_MAXREG_COUNT
	.align		4
        /*005c*/ 	.byte	0x03, 0x1b
        /*005e*/ 	.short	0x00ff


	//----- nvinfo : EIATTR_MERCURY_ISA_VERSION
	.align		4
        /*0060*/ 	.byte	0x03, 0x5f
        /*0062*/ 	.short	0x0101


	//----- nvinfo : EIATTR_VRC_CTA_INIT_COUNT
	.align		4
        /*0064*/ 	.byte	0x02, 0x4a
	.zero		1
	.zero		1


	//----- nvinfo : EIATTR_EXIT_INSTR_OFFSETS
	.align		4
        /*0068*/ 	.byte	0x04, 0x1c
        /*006a*/ 	.short	(.L_306 - .L_305)


	//   ....[0]....
.L_305:
        /*006c*/ 	.word	0x00000070


	//   ....[1]....
        /*0070*/ 	.word	0x00001250


	//----- nvinfo : EIATTR_CRS_STACK_SIZE
	.align		4
.L_306:
        /*0074*/ 	.byte	0x04, 0x1e
        /*0076*/ 	.short	(.L_308 - .L_307)
.L_307:
        /*0078*/ 	.word	0x00000000


	//----- nvinfo : EIATTR_CBANK_PARAM_SIZE
	.align		4
.L_308:
        /*007c*/ 	.byte	0x03, 0x19
        /*007e*/ 	.short	0x0020


	//----- nvinfo : EIATTR_PARAM_CBANK
	.align		4
        /*0080*/ 	.byte	0x04, 0x0a
        /*0082*/ 	.short	(.L_310 - .L_309)
	.align		4
.L_309:
        /*0084*/ 	.word	index@(.nv.constant0._Z16compute_distancePfS_S_ii)
        /*0088*/ 	.short	0x0380
        /*008a*/ 	.short	0x0020


	//----- nvinfo : EIATTR_SW_WAR
	.align		4
.L_310:
        /*008c*/ 	.byte	0x04, 0x36
        /*008e*/ 	.short	(.L_312 - .L_311)
.L_311:
        /*0090*/ 	.word	0x00000008
.L_312:


//--------------------- .nv.callgraph             --------------------------
	.section	.nv.callgraph,"",@"SHT_CUDA_CALLGRAPH"
	.align	4
	.sectionentsize	8
	.align		4
        /*0000*/ 	.word	0x00000000
	.align		4
        /*0004*/ 	.word	0xffffffff
	.align		4
        /*0008*/ 	.word	0x00000000
	.align		4
        /*000c*/ 	.word	0xfffffffe
	.align		4
        /*0010*/ 	.word	0x00000000
	.align		4
        /*0014*/ 	.word	0xfffffffd
	.align		4
        /*0018*/ 	.word	0x00000000
	.align		4
        /*001c*/ 	.word	0xfffffffc


//--------------------- .nv.constant4             --------------------------
	.section	.nv.constant4,"a",@progbits
	.align	8
	.align		8
.nv.constant4:
        /*0000*/ 	.dword	_ZN34_INTERNAL_b40f9616_4_k_cu_d57af7564cuda3std3__45__cpo5beginE
	.align		8
        /*0008*/ 	.dword	_ZN34_INTERNAL_b40f9616_4_k_cu_d57af7564cuda3std3__45__cpo3endE
	.align		8
        /*0010*/ 	.dword	_ZN34_INTERNAL_b40f9616_4_k_cu_d57af7564cuda3std3__45__cpo6cbeginE
	.align		8
        /*0018*/ 	.dword	_ZN34_INTERNAL_b40f9616_4_k_cu_d57af7564cuda3std3__45__cpo4cendE
	.align		8
        /*0020*/ 	.dword	_ZN34_INTERNAL_b40f9616_4_k_cu_d57af7564cuda3std3__45__cpo6rbeginE
	.align		8
        /*0028*/ 	.dword	_ZN34_INTERNAL_b40f9616_4_k_cu_d57af7564cuda3std3__45__cpo4rendE
	.align		8
        /*0030*/ 	.dword	_ZN34_INTERNAL_b40f9616_4_k_cu_d57af7564cuda3std3__45__cpo7crbeginE
	.align		8
        /*0038*/ 	.dword	_ZN34_INTERNAL_b40f9616_4_k_cu_d57af7564cuda3std3__45__cpo5crendE
	.align		8
        /*0040*/ 	.dword	_ZN34_INTERNAL_b40f9616_4_k_cu_d57af7564cuda3std3__436_GLOBAL__N__b40f9616_4_k_cu_d57af7566ignoreE
	.align		8
        /*0048*/ 	.dword	_ZN34_INTERNAL_b40f9616_4_k_cu_d57af7564cuda3std3__419piecewise_constructE
	.align		8
        /*0050*/ 	.dword	_ZN34_INTERNAL_b40f9616_4_k_cu_d57af7564cuda3std3__48in_placeE
	.align		8
        /*0058*/ 	.dword	_ZN34_INTERNAL_b40f9616_4_k_cu_d57af7564cuda3std3__420unreachable_sentinelE
	.align		8
        /*0060*/ 	.dword	_ZN34_INTERNAL_b40f9616_4_k_cu_d57af7564cuda3std3__47nulloptE
	.align		8
        /*0068*/ 	.dword	_ZN34_INTERNAL_b40f9616_4_k_cu_d57af7564cuda3std3__48unexpectE
	.align		8
        /*0070*/ 	.dword	_ZN34_INTERNAL_b40f9616_4_k_cu_d57af7564cuda3std6ranges3__45__cpo4swapE
	.align		8
        /*0078*/ 	.dword	_ZN34_INTERNAL_b40f9616_4_k_cu_d57af7564cuda3std6ranges3__45__cpo9iter_moveE
	.align		8
        /*0080*/ 	.dword	_ZN34_INTERNAL_b40f9616_4_k_cu_d57af7564cuda3std6ranges3__45__cpo5beginE
	.align		8
        /*0088*/ 	.dword	_ZN34_INTERNAL_b40f9616_4_k_cu_d57af7564cuda3std6ranges3__45__cpo3endE
	.align		8
        /*0090*/ 	.dword	_ZN34_INTERNAL_b40f9616_4_k_cu_d57af7564cuda3std6ranges3__45__cpo6cbeginE
	.align		8
        /*0098*/ 	.dword	_ZN34_INTERNAL_b40f9616_4_k_cu_d57af7564cuda3std6ranges3__45__cpo4cendE
	.align		8
        /*00a0*/ 	.dword	_ZN34_INTERNAL_b40f9616_4_k_cu_d57af7564cuda3std6ranges3__45__cpo7advanceE
	.align		8
        /*00a8*/ 	.dword	_ZN34_INTERNAL_b40f9616_4_k_cu_d57af7564cuda3std6ranges3__45__cpo9iter_swapE
	.align		8
        /*00b0*/ 	.dword	_ZN34_INTERNAL_b40f9616_4_k_cu_d57af7564cuda3std6ranges3__45__cpo4nextE
	.align		8
        /*00b8*/ 	.dword	_ZN34_INTERNAL_b40f9616_4_k_cu_d57af7564cuda3std6ranges3__45__cpo4prevE
	.align		8
        /*00c0*/ 	.dword	_ZN34_INTERNAL_b40f9616_4_k_cu_d57af7564cuda3std6ranges3__45__cpo4dataE
	.align		8
        /*00c8*/ 	.dword	_ZN34_INTERNAL_b40f9616_4_k_cu_d57af7564cuda3std6ranges3__45__cpo5cdataE
	.align		8
        /*00d0*/ 	.dword	_ZN34_INTERNAL_b40f9616_4_k_cu_d57af7564cuda3std6ranges3__45__cpo4sizeE
	.align		8
        /*00d8*/ 	.dword	_ZN34_INTERNAL_b40f9616_4_k_cu_d57af7564cuda3std6ranges3__45__cpo5ssizeE
	.align		8
        /*00e0*/ 	.dword	_ZN34_INTERNAL_b40f9616_4_k_cu_d57af7564cuda3std6ranges3__45__cpo8distanceE
	.align		8
        /*00e8*/ 	.dword	_ZN34_INTERNAL_b40f9616_4_k_cu_d57af7566thrust24THRUST_300001_SM_1000_NS8cuda_cub3parE
	.align		8
        /*00f0*/ 	.dword	_ZN34_INTERNAL_b40f9616_4_k_cu_d57af7566thrust24THRUST_300001_SM_1000_NS8cuda_cub10par_nosyncE
	.align		8
        /*00f8*/ 	.dword	_ZN34_INTERNAL_b40f9616_4_k_cu_d57af7566thrust24THRUST_300001_SM_1000_NS6system6detail10sequential3seqE
	.align		8
        /*0100*/ 	.dword	_ZN34_INTERNAL_b40f9616_4_k_cu_d57af7566thrust24THRUST_300001_SM_1000_NS6system3cpp3parE
	.align		8
        /*0108*/ 	.dword	_ZN34_INTERNAL_b40f9616_4_k_cu_d57af7566thrust24THRUST_300001_SM_1000_NS12placeholders2_1E
	.align		8
        /*0110*/ 	.dword	_ZN34_INTERNAL_b40f9616_4_k_cu_d57af7566thrust24THRUST_300001_SM_1000_NS12placeholders2_2E
	.align		8
        /*0118*/ 	.dword	_ZN34_INTERNAL_b40f9616_4_k_cu_d57af7566thrust24THRUST_300001_SM_1000_NS12placeholders2_3E
	.align		8
        /*0120*/ 	.dword	_ZN34_INTERNAL_b40f9616_4_k_cu_d57af7566thrust24THRUST_300001_SM_1000_NS12placeholders2_4E
	.align		8
        /*0128*/ 	.dword	_ZN34_INTERNAL_b40f9616_4_k_cu_d57af7566thrust24THRUST_300001_SM_1000_NS12placeholders2_5E
	.align		8
        /*0130*/ 	.dword	_ZN34_INTERNAL_b40f9616_4_k_cu_d57af7566thrust24THRUST_300001_SM_1000_NS12placeholders2_6E
	.align		8
        /*0138*/ 	.dword	_ZN34_INTERNAL_b40f9616_4_k_cu_d57af7566thrust24THRUST_300001_SM_1000_NS12placeholders2_7E
	.align		8
        /*0140*/ 	.dword	_ZN34_INTERNAL_b40f9616_4_k_cu_d57af7566thrust24THRUST_300001_SM_1000_NS12placeholders2_8E
	.align		8
        /*0148*/ 	.dword	_ZN34_INTERNAL_b40f9616_4_k_cu_d57af7566thrust24THRUST_300001_SM_1000_NS12placeholders2_9E
	.align		8
        /*0150*/ 	.dword	_ZN34_INTERNAL_b40f9616_4_k_cu_d57af7566thrust24THRUST_300001_SM_1000_NS12placeholders3_10E
	.align		8
        /*0158*/ 	.dword	_ZN34_INTERNAL_b40f9616_4_k_cu_d57af7566thrust24THRUST_300001_SM_1000_NS3seqE
	.align		8
        /*0160*/ 	.dword	_ZN34_INTERNAL_b40f9616_4_k_cu_d57af7566thrust24THRUST_300001_SM_1000_NS6deviceE


//--------------------- .text._ZN3cub18CUB_300001_SM_10006detail11EmptyKernelIvEEvv --------------------------
	.section	.text._ZN3cub18CUB_300001_SM_10006detail11EmptyKernelIvEEvv,"ax",@progbits
	.align	128
        .global         _ZN3cub18CUB_300001_SM_10006detail11EmptyKernelIvEEvv
        .type           _ZN3cub18CUB_300001_SM_10006detail11EmptyKernelIvEEvv,@function
        .size           _ZN3cub18CUB_300001_SM_10006detail11EmptyKernelIvEEvv,(.L_x_819 - _ZN3cub18CUB_300001_SM_10006detail11EmptyKernelIvEEvv)
        .other          _ZN3cub18CUB_300001_SM_10006detail11EmptyKernelIvEEvv,@"STO_CUDA_ENTRY STV_DEFAULT"
_ZN3cub18CUB_300001_SM_10006detail11EmptyKernelIvEEvv:
.text._ZN3cub18CUB_300001_SM_10006detail11EmptyKernelIvEEvv:
[----:B------:R-:W-:Y:S01]  /*0000*/  LDC R1, c[0x0][0x37c] ;  /* 0x0000df00ff017b82 */ /* 0x000fe20000000800 */
[----:B------:R-:W-:Y:S05]  /*0010*/  EXIT ;  /* 0x000000000000794d */ /* 0x000fea0003800000 */
.L_x_0:
[----:B------:R-:W-:-:S00]  /*0020*/  BRA `(.L_x_0) ;  /* 0xfffffffc00fc7947 */ /* 0x000fc0000383ffff */
[----:B------:R-:W-:-:S00]  /*0030*/  NOP ;  /* 0x0000000000007918 */ /* 0x000fc00000000000 */
        /* <DEDUP_REMOVED lines=12> */
.L_x_819:


//--------------------- .text._ZN6thrust24THRUST_300001_SM_1000_NS8cuda_cub4core6detail13_kernel_agentINS1_8__reduce11ReduceAgentIPN4cuda3std3__45tupleIJflEEESC_SB_lNS1_9__extrema9arg_min_fIflNS9_4lessIfEEEEEEJSC_SC_iSH_EEEvDpT0_ --------------------------
	.section	.text._ZN6thrust24THRUST_300001_SM_1000_NS8cuda_cub4core6detail13_kernel_agentINS1_8__reduce11ReduceAgentIPN4cuda3std3__45tupleIJflEEESC_SB_lNS1_9__extrema9arg_min_fIflNS9_4lessIfEEEEEEJSC_SC_iSH_EEEvDpT0_,"ax",@progbits
	.align	128
        .global         _ZN6thrust24THRUST_300001_SM_1000_NS8cuda_cub4core6detail13_kernel_agentINS1_8__reduce11ReduceAgentIPN4cuda3std3__45tupleIJflEEESC_SB_lNS1_9__extrema9arg_min_fIflNS9_4lessIfEEEEEEJSC_SC_iSH_EEEvDpT0_
        .type           _ZN6thrust24THRUST_300001_SM_1000_NS8cuda_cub4core6detail13_kernel_agentINS1_8__reduce11ReduceAgentIPN4cuda3std3__45tupleIJflEEESC_SB_lNS1_9__extrema9arg_min_fIflNS9_4lessIfEEEEEEJSC_SC_iSH_EEEvDpT0_,@function
        .size           _ZN6thrust24THRUST_300001_SM_1000_NS8cuda_cub4core6detail13_kernel_agentINS1_8__reduce11ReduceAgentIPN4cuda3std3__45tupleIJflEEESC_SB_lNS1_9__extrema9arg_min_fIflNS9_4lessIfEEEEEEJSC_SC_iSH_EEEvDpT0_,(.L_x_820 - _ZN6thrust24THRUST_300001_SM_1000_NS8cuda_cub4core6detail13_kernel_agentINS1_8__reduce11ReduceAgentIPN4cuda3std3__45tupleIJflEEESC_SB_lNS1_9__extrema9arg_min_fIflNS9_4lessIfEEEEEEJSC_SC_iSH_EEEvDpT0_)
        .other          _ZN6thrust24THRUST_300001_SM_1000_NS8cuda_cub4core6detail13_kernel_agentINS1_8__reduce11ReduceAgentIPN4cuda3std3__45tupleIJflEEESC_SB_lNS1_9__extrema9arg_min_fIflNS9_4lessIfEEEEEEJSC_SC_iSH_EEEvDpT0_,@"STO_CUDA_ENTRY STV_DEFAULT"
_ZN6thrust24THRUST_300001_SM_1000_NS8cuda_cub4core6detail13_kernel_agentINS1_8__reduce11ReduceAgentIPN4cuda3std3__45tupleIJflEEESC_SB_lNS1_9__extrema9arg_min_fIflNS9_4lessIfEEEEEEJSC_SC_iSH_EEEvDpT0_:
.text._ZN6thrust24THRUST_300001_SM_1000_NS8cuda_cub4core6detail13_kernel_agentINS1_8__reduce11ReduceAgentIPN4cuda3std3__45tupleIJflEEESC_SB_lNS1_9__extrema9arg_min_fIflNS9_4lessIfEEEEEEJSC_SC_iSH_EEEvDpT0_:
[----:B------:R-:W-:Y:S01]  /*0000*/  LDC R1, c[0x0][0x37c] ;  /* 0x0000df00ff017b82 */ /* 0x000fe20000000800 */
[----:B------:R-:W0:Y:S02]  /*0010*/  LDCU UR8, c[0x0][0x390] ;  /* 0x00007200ff0877ac */ /* 0x000e240008000800 */
[----:B0-----:R-:W-:-:S13]  /*0020*/  ISETP.NE.AND P0, PT, RZ, UR8, PT ;  /* 0x00000008ff007c0c */ /* 0x001fda000bf05270 */
[----:B------:R-:W-:Y:S05]  /*0030*/  @!P0 EXIT ;  /* 0x000000000000894d */ /* 0x000fea0003800000 */
[----:B------:R-:W-:Y:S01]  /*0040*/  UISETP.GT.AND UP0, UPT, UR8, 0x4ff, UPT ;  /* 0x000004ff0800788c */ /* 0x000fe2000bf04270 */
[----:B------:R-:W-:Y:S01]  /*0050*/  BSSY.RECONVERGENT B0, `(.L_x_1) ;  /* 0x0000648000007945 */ /* 0x000fe20003800200 */
[----:B------:R-:W0:Y:S07]  /*0060*/  LDCU.64 UR10, c[0x0][0x358] ;  /* 0x00006b00ff0a77ac */ /* 0x000e2e0008000a00 */
[----:B------:R-:W-:Y:S05]  /*0070*/  BRA.U UP0, `(.L_x_2) ;  /* 0x0000002d00c87547 */ /* 0x000fea000b800000 */
[----:B------:R-:W1:Y:S01]  /*0080*/  S2R R0, SR_TID.X ;  /* 0x0000000000007919 */ /* 0x000e620000002100 */
[----:B------:R-:W2:Y:S01]  /*0090*/  LDCU UR4, c[0x0][0x390] ;  /* 0x00007200ff0477ac */ /* 0x000ea20008000800 */
[----:B------:R-:W-:Y:S01]  /*00a0*/  BSSY.RECONVERGENT B1, `(.L_x_3) ;  /* 0x000000b000017945 */ /* 0x000fe20003800200 */
[----:B------:R-:W-:Y:S01]  /*00b0*/  IMAD.MOV.U32 R5, RZ, RZ, RZ ;  /* 0x000000ffff057224 */ /* 0x000fe200078e00ff */
[----:B------:R-:W-:Y:S02]  /*00c0*/  CS2R R2, SRZ ;  /* 0x0000000000027805 */ /* 0x000fe4000001ff00 */
[----:B-1----:R-:W-:Y:S01]  /*00d0*/  ISETP.GE.AND P0, PT, R0, UR8, PT ;  /* 0x0000000800007c0c */ /* 0x002fe2000bf06270 */
[----:B------:R-:W-:-:S12]  /*00e0*/  IMAD.MOV.U32 R4, RZ, RZ, R0 ;  /* 0x000000ffff047224 */ /* 0x000fd800078e0000 */
[----:B--2---:R-:W-:Y:S05]  /*00f0*/  @P0 BRA `(.L_x_4) ;  /* 0x0000000000140947 */ /* 0x004fea0003800000 */
[----:B------:R-:W1:Y:S02]  /*0100*/  LDC.64 R6, c[0x0][0x380] ;  /* 0x0000e000ff067b82 */ /* 0x000e640000000a00 */
[----:B-1----:R-:W-:-:S05]  /*0110*/  IMAD.WIDE.U32 R6, R0, 0x10, R6 ;  /* 0x0000001000067825 */ /* 0x002fca00078e0006 */
[----:B0-----:R1:W5:Y:S04]  /*0120*/  LDG.E.CONSTANT R5, desc[UR10][R6.64] ;  /* 0x0000000a06057981 */ /* 0x001368000c1e9900 */
[----:B------:R1:W5:Y:S01]  /*0130*/  LDG.E.64.CONSTANT R2, desc[UR10][R6.64+0x8] ;  /* 0x0000080a06027981 */ /* 0x000362000c1e9b00 */
[----:B------:R-:W-:-:S07]  /*0140*/  VIADD R4, R0, 0x100 ;  /* 0x0000010000047836 */ /* 0x000fce0000000000 */
.L_x_4:
[----:B0-----:R-:W-:Y:S05]  /*0150*/  BSYNC.RECONVERGENT B1 ;  /* 0x0000000000017941 */ /* 0x001fea0003800200 */
.L_x_3:
[----:B------:R-:W-:Y:S01]  /*0160*/  ISETP.GE.AND P0, PT, R4, UR8, PT ;  /* 0x0000000804007c0c */ /* 0x000fe2000bf06270 */
[----:B------:R-:W-:-:S12]  /*0170*/  BSSY.RECONVERGENT B1, `(.L_x_5) ;  /* 0x0000082000017945 */ /* 0x000fd80003800200 */
[----:B------:R-:W-:Y:S05]  /*0180*/  @P0 BRA `(.L_x_6) ;  /* 0x0000000800000947 */ /* 0x000fea0003800000 */
[----:B-1----:R-:W-:Y:S01]  /*0190*/  LOP3.LUT R6, RZ, R4, RZ, 0x33, !PT ;  /* 0x00000004ff067212 */ /* 0x002fe200078e33ff */
[----:B------:R-:W-:Y:S04]  /*01a0*/  BSSY.RECONVERGENT B2, `(.L_x_7) ;  /* 0x0000027000027945 */ /* 0x000fe80003800200 */
[----:B------:R-:W-:-:S05]  /*01b0*/  VIADD R14, R6, UR8 ;  /* 0x00000008060e7c36 */ /* 0x000fca0008000000 */
[----:B------:R-:W-:-:S04]  /*01c0*/  LOP3.LUT R6, R14, 0x300, RZ, 0xc0, !PT ;  /* 0x000003000e067812 */ /* 0x000fc800078ec0ff */
[----:B------:R-:W-:-:S13]  /*01d0*/  ISETP.NE.AND P0, PT, R6, 0x300, PT ;  /* 0x000003000600780c */ /* 0x000fda0003f05270 */
[----:B------:R-:W-:Y:S05]  /*01e0*/  @!P0 BRA `(.L_x_8) ;  /* 0x0000000000888947 */ /* 0x000fea0003800000 */
[----:B------:R-:W0:Y:S01]  /*01f0*/  LDC.64 R6, c[0x0][0x380] ;  /* 0x0000e000ff067b82 */ /* 0x000e220000000a00 */
[----:B------:R-:W-:-:S04]  /*0200*/  LEA.HI R8, R14, 0x1, RZ, 0x18 ;  /* 0x000000010e087811 */ /* 0x000fc800078fc0ff */
[----:B------:R-:W-:-:S05]  /*0210*/  LOP3.LUT R8, R8, 0x3, RZ, 0xc0, !PT ;  /* 0x0000000308087812 */ /* 0x000fca00078ec0ff */
[----:B------:R-:W-:Y:S02]  /*0220*/  IMAD.MOV R10, RZ, RZ, -R8 ;  /* 0x000000ffff0a7224 */ /* 0x000fe400078e0a08 */
[----:B0-----:R-:W-:-:S04]  /*0230*/  IMAD.WIDE.U32 R6, R4, 0x10, R6 ;  /* 0x0000001004067825 */ /* 0x001fc800078e0006 */
[----:B------:R-:W-:-:S07]  /*0240*/  IMAD.MOV.U32 R13, RZ, RZ, R6 ;  /* 0x000000ffff0d7224 */ /* 0x000fce00078e0006 */
.L_x_11:
[----:B------:R-:W-:-:S05]  /*0250*/  IMAD.MOV.U32 R6, RZ, RZ, R13 ;  /* 0x000000ffff067224 */ /* 0x000fca00078e000d */
[----:B------:R-:W2:Y:S01]  /*0260*/  LDG.E.CONSTANT R12, desc[UR10][R6.64] ;  /* 0x0000000a060c7981 */ /* 0x000ea2000c1e9900 */
[----:B------:R-:W-:Y:S01]  /*0270*/  VIADD R10, R10, 0x1 ;  /* 0x000000010a0a7836 */ /* 0x000fe20000000000 */
[----:B------:R-:W-:Y:S01]  /*0280*/  BSSY.RECONVERGENT B3, `(.L_x_9) ;  /* 0x0000015000037945 */ /* 0x000fe20003800200 */
[----:B------:R-:W-:-:S03]  /*0290*/  IADD3 R13, P3, PT, R6, 0x1000, RZ ;  /* 0x00001000060d7810 */ /* 0x000fc60007f7e0ff */
[----:B------:R-:W-:Y:S02]  /*02a0*/  ISETP.NE.AND P2, PT, R10, RZ, PT ;  /* 0x000000ff0a00720c */ /* 0x000fe40003f45270 */
[----:B--2--5:R-:W-:-:S13]  /*02b0*/  FSETP.GEU.AND P0, PT, R5, R12, PT ;  /* 0x0000000c0500720b */ /* 0x024fda0003f0e000 */
[----:B------:R-:W-:Y:S05]  /*02c0*/  @!P0 BRA `(.L_x_10) ;  /* 0x0000000000408947 */ /* 0x000fea0003800000 */
[----:B------:R-:W2:Y:S01]  /*02d0*/  LDG.E.64.CONSTANT R8, desc[UR10][R6.64+0x8] ;  /* 0x0000080a06087981 */ /* 0x000ea2000c1e9b00 */
[----:B------:R-:W-:Y:S01]  /*02e0*/  FSETP.GEU.AND P4, PT, R12, R5, PT ;  /* 0x000000050c00720b */ /* 0x000fe20003f8e000 */
[----:B------:R-:W-:Y:S02]  /*02f0*/  IMAD.MOV.U32 R11, RZ, RZ, R2 ;  /* 0x000000ffff0b7224 */ /* 0x000fe400078e0002 */
[----:B------:R-:W-:Y:S02]  /*0300*/  IMAD.MOV.U32 R2, RZ, RZ, R5 ;  /* 0x000000ffff027224 */ /* 0x000fe400078e0005 */
[----:B------:R-:W-:-:S08]  /*0310*/  IMAD.MOV.U32 R5, RZ, RZ, R12 ;  /* 0x000000ffff057224 */ /* 0x000fd000078e000c */
[CC--:B--2---:R-:W-:Y:S02]  /*0320*/  @P4 ISETP.GE.U32.AND P1, PT, R11.reuse, R8.reuse, PT ;  /* 0x000000080b00420c */ /* 0x0c4fe40003f26070 */
[----:B------:R-:W-:Y:S02]  /*0330*/  @P4 ISETP.LT.U32.AND P0, PT, R11, R8, PT ;  /* 0x000000080b00420c */ /* 0x000fe40003f01070 */
[CC--:B------:R-:W-:Y:S02]  /*0340*/  @P4 ISETP.GE.AND.EX P1, PT, R3.reuse, R9.reuse, PT, P1 ;  /* 0x000000090300420c */ /* 0x0c0fe40003f26310 */
[----:B------:R-:W-:Y:S02]  /*0350*/  @P4 ISETP.LT.AND.EX P0, PT, R3, R9, PT, P0 ;  /* 0x000000090300420c */ /* 0x000fe40003f01300 */
[----:B------:R-:W-:Y:S01]  /*0360*/  @P4 FSEL R5, R2, R12, !P1 ;  /* 0x0000000c02054208 */ /* 0x000fe20004800000 */
[----:B------:R-:W-:Y:S01]  /*0370*/  IMAD.MOV.U32 R2, RZ, RZ, R8 ;  /* 0x000000ffff027224 */ /* 0x000fe200078e0008 */
[----:B------:R-:W-:-:S02]  /*0380*/  @P4 SEL R11, R11, R8, P0 ;  /* 0x000000080b0b4207 */ /* 0x000fc40000000000 */
[----:B------:R-:W-:Y:S01]  /*0390*/  @P4 SEL R12, R3, R9, P0 ;  /* 0x00000009030c4207 */ /* 0x000fe20000000000 */
[----:B------:R-:W-:Y:S02]  /*03a0*/  IMAD.MOV.U32 R3, RZ, RZ, R9 ;  /* 0x000000ffff037224 */ /* 0x000fe400078e0009 */
[----:B------:R-:W-:Y:S02]  /*03b0*/  @P4 IMAD.MOV.U32 R2, RZ, RZ, R11 ;  /* 0x000000ffff024224 */ /* 0x000fe400078e000b */
[----:B------:R-:W-:-:S07]  /*03c0*/  @P4 IMAD.MOV.U32 R3, RZ, RZ, R12 ;  /* 0x000000ffff034224 */ /* 0x000fce00078e000c */
.L_x_10:
[----:B------:R-:W-:Y:S05]  /*03d0*/  BSYNC.RECONVERGENT B3 ;  /* 0x0000000000037941 */ /* 0x000fea0003800200 */
.L_x_9:
[----:B------:R-:W-:Y:S02]  /*03e0*/  IMAD.X R7, RZ, RZ, R7, P3 ;  /* 0x000000ffff077224 */ /* 0x000fe400018e0607 */
[----:B------:R-:W-:Y:S01]  /*03f0*/  VIADD R4, R4, 0x100 ;  /* 0x0000010004047836 */ /* 0x000fe20000000000 */
[----:B------:R-:W-:Y:S06]  /*0400*/  @P2 BRA `(.L_x_11) ;  /* 0xfffffffc00902947 */ /* 0x000fec000383ffff */
.L_x_8:
[----:B------:R-:W-:Y:S05]  /*0410*/  BSYNC.RECONVERGENT B2 ;  /* 0x0000000000027941 */ /* 0x000fea0003800200 */
.L_x_7:
[----:B------:R-:W0:Y:S01]  /*0420*/  LDC.64 R6, c[0x0][0x380] ;  /* 0x0000e000ff067b82 */ /* 0x000e220000000a00 */
[----:B------:R-:W-:-:S13]  /*0430*/  ISETP.GE.U32.AND P0, PT, R14, 0x300, PT ;  /* 0x000003000e00780c */ /* 0x000fda0003f06070 */
[----:B------:R-:W-:Y:S05]  /*0440*/  @!P0 BRA `(.L_x_6) ;  /* 0x0000000400508947 */ /* 0x000fea0003800000 */
.L_x_20:
[----:B0-----:R-:W-:-:S05]  /*0450*/  IMAD.WIDE R8, R4, 0x10, R6 ;  /* 0x0000001004087825 */ /* 0x001fca00078e0206 */
[----:B------:R-:W2:Y:S04]  /*0460*/  LDG.E.CONSTANT R14, desc[UR10][R8.64] ;  /* 0x0000000a080e7981 */ /* 0x000ea8000c1e9900 */
[----:B-----5:R0:W5:Y:S04]  /*0470*/  LDG.E.CONSTANT R16, desc[UR10][R8.64+0x1000] ;  /* 0x0010000a08107981 */ /* 0x020168000c1e9900 */
[----:B------:R0:W5:Y:S04]  /*0480*/  LDG.E.CONSTANT R18, desc[UR10][R8.64+0x2000] ;  /* 0x0020000a08127981 */ /* 0x000168000c1e9900 */
[----:B------:R0:W5:Y:S01]  /*0490*/  LDG.E.CONSTANT R10, desc[UR10][R8.64+0x3000] ;  /* 0x0030000a080a7981 */ /* 0x000162000c1e9900 */
[----:B------:R-:W-:Y:S01]  /*04a0*/  BSSY.RECONVERGENT B2, `(.L_x_12) ;  /* 0x0000012000027945 */ /* 0x000fe20003800200 */
[----:B------:R-:W-:-:S02]  /*04b0*/  IMAD.MOV.U32 R15, RZ, RZ, R2 ;  /* 0x000000ffff0f7224 */ /* 0x000fc400078e0002 */
[----:B------:R-:W-:Y:S02]  /*04c0*/  IMAD.MOV.U32 R21, RZ, RZ, R3 ;  /* 0x000000ffff157224 */ /* 0x000fe400078e0003 */
[----:B------:R-:W-:Y:S01]  /*04d0*/  IMAD.MOV.U32 R11, RZ, RZ, R5 ;  /* 0x000000ffff0b7224 */ /* 0x000fe200078e0005 */
[----:B--2---:R-:W-:-:S13]  /*04e0*/  FSETP.GEU.AND P0, PT, R5, R14, PT ;  /* 0x0000000e0500720b */ /* 0x004fda0003f0e000 */
[----:B0-----:R-:W-:Y:S05]  /*04f0*/  @!P0 BRA `(.L_x_13) ;  /* 0x0000000000308947 */ /* 0x001fea0003800000 */
[----:B------:R-:W2:Y:S01]  /*0500*/  LDG.E.64.CONSTANT R12, desc[UR10][R8.64+0x8] ;  /* 0x0000080a080c7981 */ /* 0x000ea2000c1e9b00 */
[----:B------:R-:W-:Y:S01]  /*0510*/  FSETP.GEU.AND P2, PT, R14, R5, PT ;  /* 0x000000050e00720b */ /* 0x000fe20003f4e000 */
[----:B------:R-:W-:-:S12]  /*0520*/  IMAD.MOV.U32 R11, RZ, RZ, R14 ;  /* 0x000000ffff0b7224 */ /* 0x000fd800078e000e */
[CC--:B--2---:R-:W-:Y:S01]  /*0530*/  @P2 ISETP.GE.U32.AND P0, PT, R2.reuse, R12.reuse, PT ;  /* 0x0000000c0200220c */ /* 0x0c4fe20003f06070 */
[----:B------:R-:W-:Y:S01]  /*0540*/  IMAD.MOV.U32 R15, RZ, RZ, R12 ;  /* 0x000000ffff0f7224 */ /* 0x000fe200078e000c */
[C---:B------:R-:W-:Y:S01]  /*0550*/  @P2 ISETP.LT.U32.AND P1, PT, R2.reuse, R12, PT ;  /* 0x0000000c0200220c */ /* 0x040fe20003f21070 */
[----:B------:R-:W-:Y:S01]  /*0560*/  IMAD.MOV.U32 R21, RZ, RZ, R13 ;  /* 0x000000ffff157224 */ /* 0x000fe200078e000d */
[CC--:B------:R-:W-:Y:S02]  /*0570*/  @P2 ISETP.GE.AND.EX P0, PT, R3.reuse, R13.reuse, PT, P0 ;  /* 0x0000000d0300220c */ /* 0x0c0fe40003f06300 */
[----:B------:R-:W-:Y:S02]  /*0580*/  @P2 ISETP.LT.AND.EX P1, PT, R3, R13, PT, P1 ;  /* 0x0000000d0300220c */ /* 0x000fe40003f21310 */
[----:B------:R-:W-:Y:S02]  /*0590*/  @P2 FSEL R11, R5, R14, !P0 ;  /* 0x0000000e050b2208 */ /* 0x000fe40004000000 */
[----:B------:R-:W-:-:S02]  /*05a0*/  @P2 SEL R15, R2, R12, P1 ;  /* 0x0000000c020f2207 */ /* 0x000fc40000800000 */
[----:B------:R-:W-:-:S07]  /*05b0*/  @P2 SEL R21, R3, R13, P1 ;  /* 0x0000000d03152207 */ /* 0x000fce0000800000 */
.L_x_13:
[----:B------:R-:W-:Y:S05]  /*05c0*/  BSYNC.RECONVERGENT B2 ;  /* 0x0000000000027941 */ /* 0x000fea0003800200 */
.L_x_12:
[----:B-----5:R-:W-:Y:S01]  /*05d0*/  FSETP.GEU.AND P0, PT, R11, R16, PT ;  /* 0x000000100b00720b */ /* 0x020fe20003f0e000 */
[----:B------:R-:W-:Y:S01]  /*05e0*/  BSSY.RECONVERGENT B2, `(.L_x_14) ;  /* 0x0000011000027945 */ /* 0x000fe20003800200 */
[----:B------:R-:W-:Y:S02]  /*05f0*/  IMAD.MOV.U32 R17, RZ, RZ, R15 ;  /* 0x000000ffff117224 */ /* 0x000fe400078e000f */
[----:B------:R-:W-:Y:S02]  /*0600*/  IMAD.MOV.U32 R19, RZ, RZ, R21 ;  /* 0x000000ffff137224 */ /* 0x000fe400078e0015 */
[----:B------:R-:W-:-:S07]  /*0610*/  IMAD.MOV.U32 R5, RZ, RZ, R11 ;  /* 0x000000ffff057224 */ /* 0x000fce00078e000b */
[----:B------:R-:W-:Y:S05]  /*0620*/  @!P0 BRA `(.L_x_15) ;  /* 0x0000000000308947 */ /* 0x000fea0003800000 */
[----:B------:R-:W2:Y:S01]  /*0630*/  LDG.E.64.CONSTANT R2, desc[UR10][R8.64+0x1008] ;  /* 0x0010080a08027981 */ /* 0x000ea2000c1e9b00 */
[----:B------:R-:W-:Y:S01]  /*0640*/  FSETP.GEU.AND P2, PT, R16, R11, PT ;  /* 0x0000000b1000720b */ /* 0x000fe20003f4e000 */
[----:B------:R-:W-:-:S12]  /*0650*/  IMAD.MOV.U32 R5, RZ, RZ, R16 ;  /* 0x000000ffff057224 */ /* 0x000fd800078e0010 */
[CC--:B--2---:R-:W-:Y:S01]  /*0660*/  @P2 ISETP.GE.U32.AND P0, PT, R15.reuse, R2.reuse, PT ;  /* 0x000000020f00220c */ /* 0x0c4fe20003f06070 */
[----:B------:R-:W-:Y:S01]  /*0670*/  IMAD.MOV.U32 R17, RZ, RZ, R2 ;  /* 0x000000ffff117224 */ /* 0x000fe200078e0002 */
[----:B------:R-:W-:Y:S01]  /*0680*/  @P2 ISETP.LT.U32.AND P1, PT, R15, R2, PT ;  /* 0x000000020f00220c */ /* 0x000fe20003f21070 */
[----:B------:R-:W-:Y:S01]  /*0690*/  IMAD.MOV.U32 R19, RZ, RZ, R3 ;  /* 0x000000ffff137224 */ /* 0x000fe200078e0003 */
[CC--:B------:R-:W-:Y:S02]  /*06a0*/  @P2 ISETP.GE.AND.EX P0, PT, R21.reuse, R3.reuse, PT, P0 ;  /* 0x000000031500220c */ /* 0x0c0fe40003f06300 */
[----:B------:R-:W-:Y:S02]  /*06b0*/  @P2 ISETP.LT.AND.EX P1, PT, R21, R3, PT, P1 ;  /* 0x000000031500220c */ /* 0x000fe40003f21310 */
[----:B------:R-:W-:Y:S02]  /*06c0*/  @P2 FSEL R5, R11, R16, !P0 ;  /* 0x000000100b052208 */ /* 0x000fe40004000000 */
[----:B------:R-:W-:-:S02]  /*06d0*/  @P2 SEL R17, R15, R2, P1 ;  /* 0x000000020f112207 */ /* 0x000fc40000800000 */
[----:B------:R-:W-:-:S07]  /*06e0*/  @P2 SEL R19, R21, R3, P1 ;  /* 0x0000000315132207 */ /* 0x000fce0000800000 */
.L_x_15:
[----:B------:R-:W-:Y:S05]  /*06f0*/  BSYNC.RECONVERGENT B2 ;  /* 0x0000000000027941 */ /* 0x000fea0003800200 */
.L_x_14:
[----:B------:R-:W-:Y:S01]  /*0700*/  FSETP.GEU.AND P0, PT, R5, R18, PT ;  /* 0x000000120500720b */ /* 0x000fe20003f0e000 */
        /* <DEDUP_REMOVED lines=17> */
.L_x_17:
[----:B------:R-:W-:Y:S05]  /*0820*/  BSYNC.RECONVERGENT B2 ;  /* 0x0000000000027941 */ /* 0x000fea0003800200 */
.L_x_16:
        /* <DEDUP_REMOVED lines=9> */
[CC--:B--2---:R-:W-:Y:S02]  /*08c0*/  @P2 ISETP.GE.U32.AND P0, PT, R13.reuse, R2.reuse, PT ;  /* 0x000000020d00220c */ /* 0x0c4fe40003f06070 */
[----:B------:R-:W-:Y:S02]  /*08d0*/  @P2 ISETP.LT.U32.AND P1, PT, R13, R2, PT ;  /* 0x000000020d00220c */ /* 0x000fe40003f21070 */
[CC--:B------:R-:W-:Y:S02]  /*08e0*/  @P2 ISETP.GE.AND.EX P0, PT, R15.reuse, R3.reuse, PT, P0 ;  /* 0x000000030f00220c */ /* 0x0c0fe40003f06300 */
[----:B------:R-:W-:Y:S02]  /*08f0*/  @P2 ISETP.LT.AND.EX P1, PT, R15, R3, PT, P1 ;  /* 0x000000030f00220c */ /* 0x000fe40003f21310 */
[----:B------:R-:W-:Y:S02]  /*0900*/  @P2 FSEL R5, R11, R10, !P0 ;  /* 0x0000000a0b052208 */ /* 0x000fe40004000000 */
[----:B------:R-:W-:-:S02]  /*0910*/  @P2 SEL R10, R13, R2, P1 ;  /* 0x000000020d0a2207 */ /* 0x000fc40000800000 */
[----:B------:R-:W-:-:S03]  /*0920*/  @P2 SEL R11, R15, R3, P1 ;  /* 0x000000030f0b2207 */ /* 0x000fc60000800000 */
[----:B------:R-:W-:Y:S02]  /*0930*/  @P2 IMAD.MOV.U32 R2, RZ, RZ, R10 ;  /* 0x000000ffff022224 */ /* 0x000fe400078e000a */
[----:B------:R-:W-:-:S07]  /*0940*/  @P2 IMAD.MOV.U32 R3, RZ, RZ, R11 ;  /* 0x000000ffff032224 */ /* 0x000fce00078e000b */
.L_x_19:
[----:B------:R-:W-:Y:S05]  /*0950*/  BSYNC.RECONVERGENT B2 ;  /* 0x0000000000027941 */ /* 0x000fea0003800200 */
.L_x_18:
[----:B------:R-:W-:-:S05]  /*0960*/  VIADD R4, R4, 0x400 ;  /* 0x0000040004047836 */ /* 0x000fca0000000000 */
[----:B------:R-:W-:-:S13]  /*0970*/  ISETP.GE.AND P0, PT, R4, UR4, PT ;  /* 0x0000000404007c0c */ /* 0x000fda000bf06270 */
[----:B------:R-:W-:Y:S05]  /*0980*/  @!P0 BRA `(.L_x_20) ;  /* 0xfffffff800b08947 */ /* 0x000fea000383ffff */
.L_x_6:
[----:B------:R-:W-:Y:S05]  /*0990*/  BSYNC.RECONVERGENT B1 ;  /* 0x0000000000017941 */ /* 0x000fea0003800200 */
.L_x_5:
[----:B------:R-:W2:Y:S02]  /*09a0*/  LDCU UR4, c[0x0][0x390] ;  /* 0x00007200ff0477ac */ /* 0x000ea40008000800 */
[----:B--2---:R-:W-:-:S09]  /*09b0*/  UISETP.GE.AND UP0, UPT, UR4, 0x100, UPT ;  /* 0x000001000400788c */ /* 0x004fd2000bf06270 */
[----:B------:R-:W-:Y:S05]  /*09c0*/  BRA.U !UP0, `(.L_x_21) ;  /* 0x00000011083c7547 */ /* 0x000fea000b800000 */
[----:B------:R-:W2:Y:S01]  /*09d0*/  S2R R12, SR_LANEID ;  /* 0x00000000000c7919 */ /* 0x000ea20000000000 */
[----:B------:R-:W-:Y:S01]  /*09e0*/  BSSY.RECONVERGENT B1, `(.L_x_22) ;  /* 0x0000015000017945 */ /* 0x000fe20003800200 */
[----:B01---5:R-:W-:Y:S01]  /*09f0*/  IMAD.MOV.U32 R7, RZ, RZ, R2 ;  /* 0x000000ffff077224 */ /* 0x023fe200078e0002 */
[----:B------:R-:W0:Y:S01]  /*0a00*/  SHFL.DOWN PT, R6, R5, 0x1, 0x1f ;  /* 0x08201f0005067f89 */ /* 0x000e2200000e0000 */
[----:B------:R-:W-:Y:S02]  /*0a10*/  IMAD.MOV.U32 R8, RZ, RZ, R3 ;  /* 0x000000ffff087224 */ /* 0x000fe400078e0003 */
[----:B------:R-:W-:Y:S01]  /*0a20*/  IMAD.MOV.U32 R4, RZ, RZ, R5 ;  /* 0x000000ffff047224 */ /* 0x000fe200078e0005 */
[----:B------:R1:W3:Y:S04]  /*0a30*/  SHFL.DOWN PT, R9, R2, 0x1, 0x1f ;  /* 0x08201f0002097f89 */ /* 0x0002e800000e0000 */
[----:B------:R1:W4:Y:S01]  /*0a40*/  SHFL.DOWN PT, R11, R3, 0x1, 0x1f ;  /* 0x08201f00030b7f89 */ /* 0x00032200000e0000 */
[----:B0-----:R-:W-:-:S04]  /*0a50*/  FSETP.GEU.AND P0, PT, R5, R6, PT ;  /* 0x000000060500720b */ /* 0x001fc80003f0e000 */
[----:B--2---:R-:W-:-:S13]  /*0a60*/  ISETP.GT.OR P0, PT, R12, 0x1e, !P0 ;  /* 0x0000001e0c00780c */ /* 0x004fda0004704670 */
[----:B-1-34-:R-:W-:Y:S05]  /*0a70*/  @P0 BRA `(.L_x_23) ;  /* 0x00000000002c0947 */ /* 0x01afea0003800000 */
[----:B------:R-:W-:Y:S01]  /*0a80*/  FSETP.GT.AND P2, PT, R5, R6, PT ;  /* 0x000000060500720b */ /* 0x000fe20003f44000 */
[----:B------:R-:W-:Y:S02]  /*0a90*/  IMAD.MOV.U32 R7, RZ, RZ, R9 ;  /* 0x000000ffff077224 */ /* 0x000fe400078e0009 */
[----:B------:R-:W-:Y:S02]  /*0aa0*/  IMAD.MOV.U32 R8, RZ, RZ, R11 ;  /* 0x000000ffff087224 */ /* 0x000fe400078e000b */
[----:B------:R-:W-:-:S08]  /*0ab0*/  IMAD.MOV.U32 R4, RZ, RZ, R6 ;  /* 0x000000ffff047224 */ /* 0x000fd000078e0006 */
[CC--:B------:R-:W-:Y:S02]  /*0ac0*/  @!P2 ISETP.GE.U32.AND P0, PT, R2.reuse, R9.reuse, PT ;  /* 0x000000090200a20c */ /* 0x0c0fe40003f06070 */
[C---:B------:R-:W-:Y:S02]  /*0ad0*/  @!P2 ISETP.LT.U32.AND P1, PT, R2.reuse, R9, PT ;  /* 0x000000090200a20c */ /* 0x040fe40003f21070 */
[CC--:B------:R-:W-:Y:S02]  /*0ae0*/  @!P2 ISETP.GE.AND.EX P0, PT, R3.reuse, R11.reuse, PT, P0 ;  /* 0x0000000b0300a20c */ /* 0x0c0fe40003f06300 */
[----:B------:R-:W-:Y:S02]  /*0af0*/  @!P2 ISETP.LT.AND.EX P1, PT, R3, R11, PT, P1 ;  /* 0x0000000b0300a20c */ /* 0x000fe40003f21310 */
[----:B------:R-:W-:Y:S02]  /*0b00*/  @!P2 FSEL R4, R5, R6, !P0 ;  /* 0x000000060504a208 */ /* 0x000fe40004000000 */
[----:B------:R-:W-:-:S02]  /*0b10*/  @!P2 SEL R7, R2, R9, P1 ;  /* 0x000000090207a207 */ /* 0x000fc40000800000 */
[----:B------:R-:W-:-:S07]  /*0b20*/  @!P2 SEL R8, R3, R11, P1 ;  /* 0x0000000b0308a207 */ /* 0x000fce0000800000 */
.L_x_23:
[----:B------:R-:W-:Y:S05]  /*0b30*/  BSYNC.RECONVERGENT B1 ;  /* 0x0000000000017941 */ /* 0x000fea0003800200 */
.L_x_22:
[----:B------:R-:W0:Y:S01]  /*0b40*/  SHFL.DOWN PT, R3, R4, 0x2, 0x1f ;  /* 0x08401f0004037f89 */ /* 0x000e2200000e0000 */
[----:B------:R-:W-:Y:S01]  /*0b50*/  BSSY.RECONVERGENT B1, `(.L_x_24) ;  /* 0x0000014000017945 */ /* 0x000fe20003800200 */
[----:B------:R-:W-:Y:S02]  /*0b60*/  IMAD.MOV.U32 R5, RZ, RZ, R7 ;  /* 0x000000ffff057224 */ /* 0x000fe400078e0007 */
[----:B------:R1:W2:Y:S01]  /*0b70*/  SHFL.DOWN PT, R10, R7, 0x2, 0x1f ;  /* 0x08401f00070a7f89 */ /* 0x0002a200000e0000 */
[----:B------:R-:W-:Y:S02]  /*0b80*/  IMAD.MOV.U32 R6, RZ, RZ, R8 ;  /* 0x000000ffff067224 */ /* 0x000fe400078e0008 */
[----:B------:R-:W-:Y:S01]  /*0b90*/  IMAD.MOV.U32 R2, RZ, RZ, R4 ;  /* 0x000000ffff027224 */ /* 0x000fe200078e0004 */
[----:B------:R1:W3:Y:S01]  /*0ba0*/  SHFL.DOWN PT, R9, R8, 0x2, 0x1f ;  /* 0x08401f0008097f89 */ /* 0x0002e200000e0000 */
[----:B0-----:R-:W-:-:S04]  /*0bb0*/  FSETP.GEU.AND P0, PT, R4, R3, PT ;  /* 0x000000030400720b */ /* 0x001fc80003f0e000 */
[----:B------:R-:W-:-:S13]  /*0bc0*/  ISETP.GT.OR P0, PT, R12, 0x1d, !P0 ;  /* 0x0000001d0c00780c */ /* 0x000fda0004704670 */
[----:B-123--:R-:W-:Y:S05]  /*0bd0*/  @P0 BRA `(.L_x_25) ;  /* 0x00000000002c0947 */ /* 0x00efea0003800000 */
[----:B------:R-:W-:Y:S01]  /*0be0*/  FSETP.GT.AND P2, PT, R4, R3, PT ;  /* 0x000000030400720b */ /* 0x000fe20003f44000 */
[----:B------:R-:W-:Y:S02]  /*0bf0*/  IMAD.MOV.U32 R5, RZ, RZ, R10 ;  /* 0x000000ffff057224 */ /* 0x000fe400078e000a */
[----:B------:R-:W-:Y:S02]  /*0c00*/  IMAD.MOV.U32 R6, RZ, RZ, R9 ;  /* 0x000000ffff067224 */ /* 0x000fe400078e0009 */
[----:B------:R-:W-:-:S08]  /*0c10*/  IMAD.MOV.U32 R2, RZ, RZ, R3 ;  /* 0x000000ffff027224 */ /* 0x000fd000078e0003 */
[CC--:B------:R-:W-:Y:S02]  /*0c20*/  @!P2 ISETP.GE.U32.AND P0, PT, R7.reuse, R10.reuse, PT ;  /* 0x0000000a0700a20c */ /* 0x0c0fe40003f06070 */
[CC--:B------:R-:W-:Y:S02]  /*0c30*/  @!P2 ISETP.LT.U32.AND P1, PT, R7.reuse, R10.reuse, PT ;  /* 0x0000000a0700a20c */ /* 0x0c0fe40003f21070 */
[CC--:B------:R-:W-:Y:S02]  /*0c40*/  @!P2 ISETP.GE.AND.EX P0, PT, R8.reuse, R9.reuse, PT, P0 ;  /* 0x000000090800a20c */ /* 0x0c0fe40003f06300 */
[----:B------:R-:W-:Y:S02]  /*0c50*/  @!P2 ISETP.LT.AND.EX P1, PT, R8, R9, PT, P1 ;  /* 0x000000090800a20c */ /* 0x000fe40003f21310 */
[----:B------:R-:W-:Y:S02]  /*0c60*/  @!P2 FSEL R2, R4, R3, !P0 ;  /* 0x000000030402a208 */ /* 0x000fe40004000000 */
[----:B------:R-:W-:-:S02]  /*0c70*/  @!P2 SEL R5, R7, R10, P1 ;  /* 0x0000000a0705a207 */ /* 0x000fc40000800000 */
[----:B------:R-:W-:-:S07]  /*0c80*/  @!P2 SEL R6, R8, R9, P1 ;  /* 0x000000090806a207 */ /* 0x000fce0000800000 */
.L_x_25:
[----:B------:R-:W-:Y:S05]  /*0c90*/  BSYNC.RECONVERGENT B1 ;  /* 0x0000000000017941 */ /* 0x000fea0003800200 */
.L_x_24:
        /* <DEDUP_REMOVED lines=21> */
.L_x_27:
[----:B------:R-:W-:Y:S05]  /*0df0*/  BSYNC.RECONVERGENT B1 ;  /* 0x0000000000017941 */ /* 0x000fea0003800200 */
.L_x_26:
        /* <DEDUP_REMOVED lines=15> */
[----:B------:R-:W-:Y:S02]  /*0ef0*/  @!P2 ISETP.LT.U32.AND P1, PT, R4, R9, PT ;  /* 0x000000090400a20c */ /* 0x000fe40003f21070 */
[CC--:B------:R-:W-:Y:S02]  /*0f00*/  @!P2 ISETP.GE.AND.EX P0, PT, R8.reuse, R11.reuse, PT, P0 ;  /* 0x0000000b0800a20c */ /* 0x0c0fe40003f06300 */
[----:B------:R-:W-:Y:S02]  /*0f10*/  @!P2 ISETP.LT.AND.EX P1, PT, R8, R11, PT, P1 ;  /* 0x0000000b0800a20c */ /* 0x000fe40003f21310 */
[----:B------:R-:W-:Y:S02]  /*0f20*/  @!P2 FSEL R5, R3, R2, !P0 ;  /* 0x000000020305a208 */ /* 0x000fe40004000000 */
[----:B------:R-:W-:-:S02]  /*0f30*/  @!P2 SEL R6, R4, R9, P1 ;  /* 0x000000090406a207 */ /* 0x000fc40000800000 */
[----:B------:R-:W-:-:S07]  /*0f40*/  @!P2 SEL R7, R8, R11, P1 ;  /* 0x0000000b0807a207 */ /* 0x000fce0000800000 */
.L_x_29:
[----:B------:R-:W-:Y:S05]  /*0f50*/  BSYNC.RECONVERGENT B1 ;  /* 0x0000000000017941 */ /* 0x000fea0003800200 */
.L_x_28:
[----:B------:R-:W0:Y:S01]  /*0f60*/  SHFL.DOWN PT, R8, R5, 0x10, 0x1f ;  /* 0x0a001f0005087f89 */ /* 0x000e2200000e0000 */
[----:B------:R-:W-:Y:S01]  /*0f70*/  BSSY.RECONVERGENT B1, `(.L_x_30) ;  /* 0x0000015000017945 */ /* 0x000fe20003800200 */
[----:B------:R-:W-:Y:S01]  /*0f80*/  ISETP.NE.AND P2, PT, R12, RZ, PT ;  /* 0x000000ff0c00720c */ /* 0x000fe20003f45270 */
[----:B------:R-:W-:Y:S01]  /*0f90*/  IMAD.MOV.U32 R3, RZ, RZ, R6 ;  /* 0x000000ffff037224 */ /* 0x000fe200078e0006 */
        /* <DEDUP_REMOVED lines=18> */
.L_x_31:
[----:B------:R-:W-:Y:S05]  /*10c0*/  BSYNC.RECONVERGENT B1 ;  /* 0x0000000000017941 */ /* 0x000fea0003800200 */
.L_x_30:
[----:B------:R-:W-:Y:S04]  /*10d0*/  BSSY.RECONVERGENT B1, `(.L_x_32) ;  /* 0x000000c000017945 */ /* 0x000fe80003800200 */
[----:B------:R-:W-:Y:S05]  /*10e0*/  @P2 BRA `(.L_x_33) ;  /* 0x0000000000282947 */ /* 0x000fea0003800000 */
[----:B------:R-:W0:Y:S01]  /*10f0*/  S2R R7, SR_CgaCtaId ;  /* 0x0000000000077919 */ /* 0x000e220000008800 */
[----:B------:R-:W-:Y:S02]  /*1100*/  MOV R6, 0x400 ;  /* 0x0000040000067802 */ /* 0x000fe40000000f00 */
[----:B------:R-:W-:-:S04]  /*1110*/  SHF.R.U32.HI R5, RZ, 0x1, R0 ;  /* 0x00000001ff057819 */ /* 0x000fc80000011600 */
[----:B------:R-:W-:Y:S02]  /*1120*/  LOP3.LUT R5, R5, 0x1f0, RZ, 0xc0, !PT ;  /* 0x000001f005057812 */ /* 0x000fe400078ec0ff */
[----:B0-----:R-:W-:Y:S01]  /*1130*/  LEA R6, R7, R6, 0x18 ;  /* 0x0000000607067211 */ /* 0x001fe200078ec0ff */
[----:B------:R-:W-:-:S04]  /*1140*/  IMAD.MOV.U32 R7, RZ, RZ, R4 ;  /* 0x000000ffff077224 */ /* 0x000fc800078e0004 */
[----:B------:R-:W-:Y:S02]  /*1150*/  IMAD.IADD R5, R5, 0x1, R6 ;  /* 0x0000000105057824 */ /* 0x000fe400078e0206 */
[----:B------:R-:W-:-:S03]  /*1160*/  IMAD.MOV.U32 R6, RZ, RZ, R3 ;  /* 0x000000ffff067224 */ /* 0x000fc600078e0003 */
[----:B------:R0:W-:Y:S04]  /*1170*/  STS [R5+0x8], R2 ;  /* 0x0000080205007388 */ /* 0x0001e80000000800 */
[----:B------:R0:W-:Y:S02]  /*1180*/  STS.64 [R5+0x10], R6 ;  /* 0x0000100605007388 */ /* 0x0001e40000000a00 */
.L_x_33:
[----:B------:R-:W-:Y:S05]  /*1190*/  BSYNC.RECONVERGENT B1 ;  /* 0x0000000000017941 */ /* 0x000fea0003800200 */
.L_x_32:
[----:B------:R-:W-:Y:S01]  /*11a0*/  BAR.SYNC.DEFER_BLOCKING 0x0 ;  /* 0x0000000000007b1d */ /* 0x000fe20000010000 */
[----:B------:R-:W-:-:S13]  /*11b0*/  ISETP.NE.AND P1, PT, R0, RZ, PT ;  /* 0x000000ff0000720c */ /* 0x000fda0003f25270 */
[----:B------:R-:W-:Y:S05]  /*11c0*/  @P1 BRA `(.L_x_34) ;  /* 0x0000005000c01947 */ /* 0x000fea0003800000 */
[----:B0-----:R-:W0:Y:S01]  /*11d0*/  S2R R5, SR_CgaCtaId ;  /* 0x0000000000057919 */ /* 0x001e220000008800 */
[----:B------:R-:W-:Y:S01]  /*11e0*/  MOV R8, 0x400 ;  /* 0x0000040000087802 */ /* 0x000fe20000000f00 */
[----:B------:R-:W-:Y:S01]  /*11f0*/  BSSY.RECONVERGENT B1, `(.L_x_35) ;  /* 0x000001a000017945 */ /* 0x000fe20003800200 */
[----:B------:R-:W-:Y:S02]  /*1200*/  IMAD.MOV.U32 R12, RZ, RZ, R2 ;  /* 0x000000ffff0c7224 */ /* 0x000fe400078e0002 */
[----:B------:R-:W-:Y:S02]  /*1210*/  IMAD.MOV.U32 R6, RZ, RZ, R3 ;  /* 0x000000ffff067224 */ /* 0x000fe400078e0003 */
[----:B------:R-:W-:Y:S01]  /*1220*/  IMAD.MOV.U32 R7, RZ, RZ, R4 ;  /* 0x000000ffff077224 */ /* 0x000fe200078e0004 */
[----:B0-----:R-:W-:-:S05]  /*1230*/  LEA R8, R5, R8, 0x18 ;  /* 0x0000000805087211 */ /* 0x001fca00078ec0ff */
[----:B------:R-:W0:Y:S04]  /*1240*/  LDS R11, [R8+0x18] ;  /* 0x00001800080b7984 */ /* 0x000e280000000800 */
[----:B------:R1:W2:Y:S04]  /*1250*/  LDS R13, [R8+0x28] ;  /* 0x00002800080d7984 */ /* 0x0002a80000000800 */
[----:B------:R1:W3:Y:S04]  /*1260*/  LDS R15, [R8+0x38] ;  /* 0x00003800080f7984 */ /* 0x0002e80000000800 */
[----:B------:R1:W4:Y:S04]  /*1270*/  LDS R10, [R8+0x48] ;  /* 0x00004800080a7984 */ /* 0x0003280000000800 */
[----:B------:R1:W1:Y:S04]  /*1280*/  LDS R9, [R8+0x58] ;  /* 0x0000580008097984 */ /* 0x0002680000000800 */
[----:B------:R0:W1:Y:S04]  /*1290*/  LDS R5, [R8+0x68] ;  /* 0x0000680008057984 */ /* 0x0000680000000800 */
[----:B------:R0:W1:Y:S02]  /*12a0*/  LDS R0, [R8+0x78] ;  /* 0x0000780008007984 */ /* 0x0000640000000800 */
[----:B0-----:R-:W-:-:S13]  /*12b0*/  FSETP.GEU.AND P0, PT, R2, R11, PT ;  /* 0x0000000b0200720b */ /* 0x001fda0003f0e000 */
[----:B--234-:R-:W-:Y:S05]  /*12c0*/  @!P0 BRA `(.L_x_36) ;  /* 0x0000000000308947 */ /* 0x01cfea0003800000 */
[----:B------:R-:W0:Y:S01]  /*12d0*/  LDS.64 R6, [R8+0x20] ;  /* 0x0000200008067984 */ /* 0x000e220000000a00 */
[----:B------:R-:W-:Y:S01]  /*12e0*/  FSETP.GEU.AND P3, PT, R11, R2, PT ;  /* 0x000000020b00720b */ /* 0x000fe20003f6e000 */
[----:B------:R-:W-:-:S12]  /*12f0*/  IMAD.MOV.U32 R12, RZ, RZ, R11 ;  /* 0x000000ffff0c7224 */ /* 0x000fd800078e000b */
[CC--:B0-----:R-:W-:Y:S02]  /*1300*/  @P3 ISETP.LT.U32.AND P2, PT, R3.reuse, R6.reuse, PT ;  /* 0x000000060300320c */ /* 0x0c1fe40003f41070 */
[CC--:B------:R-:W-:Y:S02]  /*1310*/  @P3 ISETP.GE.U32.AND P0, PT, R3.reuse, R6.reuse, PT ;  /* 0x000000060300320c */ /* 0x0c0fe40003f06070 */
[CC--:B------:R-:W-:Y:S02]  /*1320*/  @P3 ISETP.LT.AND.EX P2, PT, R4.reuse, R7.reuse, PT, P2 ;  /* 0x000000070400320c */ /* 0x0c0fe40003f41320 */
[CC--:B------:R-:W-:Y:S02]  /*1330*/  @P3 ISETP.GE.AND.EX P0, PT, R4.reuse, R7.reuse, PT, P0 ;  /* 0x000000070400320c */ /* 0x0c0fe40003f06300 */
[----:B------:R-:W-:Y:S02]  /*1340*/  @P3 SEL R3, R3, R6, P2 ;  /* 0x0000000603033207 */ /* 0x000fe40001000000 */
[----:B------:R-:W-:-:S02]  /*1350*/  @P3 SEL R4, R4, R7, P2 ;  /* 0x0000000704043207 */ /* 0x000fc40001000000 */
[----:B------:R-:W-:Y:S01]  /*1360*/  @P3 FSEL R12, R2, R11, !P0 ;  /* 0x0000000b020c3208 */ /* 0x000fe20004000000 */
[----:B------:R-:W-:Y:S02]  /*1370*/  @P3 IMAD.MOV.U32 R6, RZ, RZ, R3 ;  /* 0x000000ffff063224 */ /* 0x000fe400078e0003 */
[----:B------:R-:W-:-:S07]  /*1380*/  @P3 IMAD.MOV.U32 R7, RZ, RZ, R4 ;  /* 0x000000ffff073224 */ /* 0x000fce00078e0004 */
.L_x_36:
[----:B------:R-:W-:Y:S05]  /*1390*/  BSYNC.RECONVERGENT B1 ;  /* 0x0000000000017941 */ /* 0x000fea0003800200 */
.L_x_35:
[----:B------:R-:W-:Y:S01]  /*13a0*/  FSETP.GEU.AND P0, PT, R12, R13, PT ;  /* 0x0000000d0c00720b */ /* 0x000fe20003f0e000 */
[----:B------:R-:W-:Y:S01]  /*13b0*/  BSSY.RECONVERGENT B1, `(.L_x_37) ;  /* 0x0000011000017945 */ /* 0x000fe20003800200 */
[----:B------:R-:W-:Y:S02]  /*13c0*/  IMAD.MOV.U32 R17, RZ, RZ, R6 ;  /* 0x000000ffff117224 */ /* 0x000fe400078e0006 */
[----:B------:R-:W-:Y:S02]  /*13d0*/  IMAD.MOV.U32 R14, RZ, RZ, R7 ;  /* 0x000000ffff0e7224 */ /* 0x000fe400078e0007 */
[----:B------:R-:W-:-:S07]  /*13e0*/  IMAD.MOV.U32 R2, RZ, RZ, R12 ;  /* 0x000000ffff027224 */ /* 0x000fce00078e000c */
[----:B------:R-:W-:Y:S05]  /*13f0*/  @!P0 BRA `(.L_x_38) ;  /* 0x0000000000308947 */ /* 0x000fea0003800000 */
[----:B------:R-:W0:Y:S01]  /*1400*/  LDS.64 R18, [R8+0x30] ;  /* 0x0000300008127984 */ /* 0x000e220000000a00 */
[----:B------:R-:W-:Y:S01]  /*1410*/  FSETP.GEU.AND P3, PT, R13, R12, PT ;  /* 0x0000000c0d00720b */ /* 0x000fe20003f6e000 */
[----:B------:R-:W-:-:S12]  /*1420*/  IMAD.MOV.U32 R2, RZ, RZ, R13 ;  /* 0x000000ffff027224 */ /* 0x000fd800078e000d */
[CC--:B0-----:R-:W-:Y:S01]  /*1430*/  @P3 ISETP.GE.U32.AND P0, PT, R6.reuse, R18.reuse, PT ;  /* 0x000000120600320c */ /* 0x0c1fe20003f06070 */
[----:B------:R-:W-:Y:S01]  /*1440*/  IMAD.MOV.U32 R17, RZ, RZ, R18 ;  /* 0x000000ffff117224 */ /* 0x000fe200078e0012 */
[-C--:B------:R-:W-:Y:S01]  /*1450*/  @P3 ISETP.LT.U32.AND P2, PT, R6, R18.reuse, PT ;  /* 0x000000120600320c */ /* 0x080fe20003f41070 */
[----:B------:R-:W-:Y:S01]  /*1460*/  IMAD.MOV.U32 R14, RZ, RZ, R19 ;  /* 0x000000ffff0e7224 */ /* 0x000fe200078e0013 */
[CC--:B------:R-:W-:Y:S02]  /*1470*/  @P3 ISETP.GE.AND.EX P0, PT, R7.reuse, R19.reuse, PT, P0 ;  /* 0x000000130700320c */ /* 0x0c0fe40003f06300 */
[----:B------:R-:W-:Y:S02]  /*1480*/  @P3 ISETP.LT.AND.EX P2, PT, R7, R19, PT, P2 ;  /* 0x000000130700320c */ /* 0x000fe40003f41320 */
[----:B------:R-:W-:Y:S02]  /*1490*/  @P3 FSEL R2, R12, R13, !P0 ;  /* 0x0000000d0c023208 */ /* 0x000fe40004000000 */
[----:B------:R-:W-:-:S02]  /*14a0*/  @P3 SEL R17, R6, R18, P2 ;  /* 0x0000001206113207 */ /* 0x000fc40001000000 */
[----:B------:R-:W-:-:S07]  /*14b0*/  @P3 SEL R14, R7, R19, P2 ;  /* 0x00000013070e3207 */ /* 0x000fce0001000000 */
.L_x_38:
[----:B------:R-:W-:Y:S05]  /*14c0*/  BSYNC.RECONVERGENT B1 ;  /* 0x0000000000017941 */ /* 0x000fea0003800200 */
.L_x_37:
        /* <DEDUP_REMOVED lines=11> */
[CC--:B------:R-:W-:Y:S01]  /*1580*/  @P3 ISETP.LT.U32.AND P2, PT, R17.reuse, R6.reuse, PT ;  /* 0x000000061100320c */ /* 0x0c0fe20003f41070 */
[----:B------:R-:W-:Y:S01]  /*1590*/  IMAD.MOV.U32 R4, RZ, RZ, R7 ;  /* 0x000000ffff047224 */ /* 0x000fe200078e0007 */
[CC--:B------:R-:W-:Y:S02]  /*15a0*/  @P3 ISETP.GE.AND.EX P0, PT, R14.reuse, R7.reuse, PT, P0 ;  /* 0x000000070e00320c */ /* 0x0c0fe40003f06300 */
[----:B------:R-:W-:Y:S02]  /*15b0*/  @P3 ISETP.LT.AND.EX P2, PT, R14, R7, PT, P2 ;  /* 0x000000070e00320c */ /* 0x000fe40003f41320 */
[----:B------:R-:W-:Y:S02]  /*15c0*/  @P3 FSEL R3, R2, R15, !P0 ;  /* 0x0000000f02033208 */ /* 0x000fe40004000000 */
[----:B------:R-:W-:-:S02]  /*15d0*/  @P3 SEL R11, R17, R6, P2 ;  /* 0x00000006110b3207 */ /* 0x000fc40001000000 */
[----:B------:R-:W-:-:S07]  /*15e0*/  @P3 SEL R4, R14, R7, P2 ;  /* 0x000000070e043207 */ /* 0x000fce0001000000 */
.L_x_40:
[----:B------:R-:W-:Y:S05]  /*15f0*/  BSYNC.RECONVERGENT B1 ;  /* 0x0000000000017941 */ /* 0x000fea0003800200 */
.L_x_39:
        /* <DEDUP_REMOVED lines=18> */
.L_x_42:
[----:B------:R-:W-:Y:S05]  /*1720*/  BSYNC.RECONVERGENT B1 ;  /* 0x0000000000017941 */ /* 0x000fea0003800200 */
.L_x_41:
[----:B-1----:R-:W-:Y:S01]  /*1730*/  FSETP.GEU.AND P0, PT, R2, R9, PT ;  /* 0x000000090200720b */ /* 0x002fe20003f0e000 */
        /* <DEDUP_REMOVED lines=17> */
.L_x_44:
[----:B------:R-:W-:Y:S05]  /*1850*/  BSYNC.RECONVERGENT B1 ;  /* 0x0000000000017941 */ /* 0x000fea0003800200 */
.L_x_43:
        /* <DEDUP_REMOVED lines=18> */
.L_x_46:
[----:B------:R-:W-:Y:S05]  /*1980*/  BSYNC.RECONVERGENT B1 ;  /* 0x0000000000017941 */ /* 0x000fea0003800200 */
.L_x_45:
[----:B------:R-:W-:Y:S01]  /*1990*/  FSETP.GEU.AND P0, PT, R7, R0, PT ;  /* 0x000000000700720b */ /* 0x000fe20003f0e000 */
[----:B------:R-:W-:Y:S02]  /*19a0*/  IMAD.MOV.U32 R2, RZ, RZ, R7 ;  /* 0x000000ffff027224 */ /* 0x000fe400078e0007 */
[----:B------:R-:W-:Y:S02]  /*19b0*/  IMAD.MOV.U32 R3, RZ, RZ, R9 ;  /* 0x000000ffff037224 */ /* 0x000fe400078e0009 */
[----:B------:R-:W-:-:S08]  /*19c0*/  IMAD.MOV.U32 R4, RZ, RZ, R6 ;  /* 0x000000ffff047224 */ /* 0x000fd000078e0006 */
[----:B------:R-:W-:Y:S05]  /*19d0*/  @!P0 BRA `(.L_x_34) ;  /* 0x0000004800bc8947 */ /* 0x000fea0003800000 */
[----:B------:R-:W0:Y:S01]  /*19e0*/  LDS.64 R10, [R8+0x80] ;  /* 0x00008000080a7984 */ /* 0x000e220000000a00 */
[----:B------:R-:W-:Y:S01]  /*19f0*/  FSETP.GEU.AND P0, PT, R0, R7, PT ;  /* 0x000000070000720b */ /* 0x000fe20003f0e000 */
[----:B------:R-:W-:Y:S02]  /*1a00*/  IMAD.MOV.U32 R2, RZ, RZ, R0 ;  /* 0x000000ffff027224 */ /* 0x000fe400078e0000 */
[----:B0-----:R-:W-:Y:S02]  /*1a10*/  IMAD.MOV.U32 R3, RZ, RZ, R10 ;  /* 0x000000ffff037224 */ /* 0x001fe400078e000a */
[----:B------:R-:W-:-:S08]  /*1a20*/  IMAD.MOV.U32 R4, RZ, RZ, R11 ;  /* 0x000000ffff047224 */ /* 0x000fd000078e000b */
[----:B------:R-:W-:Y:S05]  /*1a30*/  @!P0 BRA `(.L_x_34) ;  /* 0x0000004800a48947 */ /* 0x000fea0003800000 */
[CC--:B------:R-:W-:Y:S02]  /*1a40*/  ISETP.GE.U32.AND P0, PT, R9.reuse, R10.reuse, PT ;  /* 0x0000000a0900720c */ /* 0x0c0fe40003f06070 */
[----:B------:R-:W-:Y:S02]  /*1a50*/  ISETP.LT.U32.AND P2, PT, R9, R10, PT ;  /* 0x0000000a0900720c */ /* 0x000fe40003f41070 */
[CC--:B------:R-:W-:Y:S02]  /*1a60*/  ISETP.GE.AND.EX P0, PT, R6.reuse, R11.reuse, PT, P0 ;  /* 0x0000000b0600720c */ /* 0x0c0fe40003f06300 */
[----:B------:R-:W-:Y:S02]  /*1a70*/  ISETP.LT.AND.EX P2, PT, R6, R11, PT, P2 ;  /* 0x0000000b0600720c */ /* 0x000fe40003f41320 */
[----:B------:R-:W-:Y:S02]  /*1a80*/  FSEL R2, R7, R0, !P0 ;  /* 0x0000000007027208 */ /* 0x000fe40004000000 */
[----:B------:R-:W-:-:S02]  /*1a90*/  SEL R3, R9, R10, P2 ;  /* 0x0000000a09037207 */ /* 0x000fc40001000000 */
[----:B------:R-:W-:Y:S01]  /*1aa0*/  SEL R4, R6, R11, P2 ;  /* 0x0000000b06047207 */ /* 0x000fe20001000000 */
[----:B------:R-:W-:Y:S06]  /*1ab0*/  BRA `(.L_x_34) ;  /* 0x0000004800847947 */ /* 0x000fec0003800000 */
.L_x_21:
[----:B------:R-:W-:Y:S01]  /*1ac0*/  LOP3.LUT R4, R0, 0x3e0, RZ, 0xc0, !PT ;  /* 0x000003e000047812 */ /* 0x000fe200078ec0ff */
[----:B------:R-:W-:Y:S01]  /*1ad0*/  BSSY.RECONVERGENT B1, `(.L_x_47) ;  /* 0x000001b000017945 */ /* 0x000fe20003800200 */
[----:B-----5:R-:W-:Y:S02]  /*1ae0*/  IMAD.MOV.U32 R12, RZ, RZ, R2 ;  /* 0x000000ffff0c7224 */ /* 0x020fe400078e0002 */
[----:B------:R-:W-:Y:S02]  /*1af0*/  IMAD.MOV.U32 R14, RZ, RZ, R3 ;  /* 0x000000ffff0e7224 */ /* 0x000fe400078e0003 */
[----:B01----:R-:W-:Y:S01]  /*1b00*/  VIADD R6, R4, 0x20 ;  /* 0x0000002004067836 */ /* 0x003fe20000000000 */
[----:B------:R-:W-:-:S04]  /*1b10*/  LOP3.LUT R4, RZ, R4, RZ, 0x33, !PT ;  /* 0x00000004ff047212 */ /* 0x000fc800078e33ff */
[----:B------:R-:W-:Y:S01]  /*1b20*/  ISETP.GT.AND P0, PT, R6, UR4, PT ;  /* 0x0000000406007c0c */ /* 0x000fe2000bf04270 */
[----:B------:R-:W-:Y:S02]  /*1b30*/  VIADD R4, R4, UR4 ;  /* 0x0000000404047c36 */ /* 0x000fe40008000000 */
[----:B------:R-:W-:-:S03]  /*1b40*/  IMAD.MOV.U32 R6, RZ, RZ, R5 ;  /* 0x000000ffff067224 */ /* 0x000fc600078e0005 */
[----:B------:R-:W-:Y:S02]  /*1b50*/  SEL R7, R4, 0x1f, P0 ;  /* 0x0000001f04077807 */ /* 0x000fe40000000000 */
[----:B------:R-:W0:Y:S03]  /*1b60*/  S2R R4, SR_LANEID ;  /* 0x0000000000047919 */ /* 0x000e260000000000 */
[----:B------:R-:W1:Y:S04]  /*1b70*/  SHFL.DOWN PT, R8, R5, 0x1, R7 ;  /* 0x0820000005087989 */ /* 0x000e6800000e0007 */
[----:B------:R2:W3:Y:S04]  /*1b80*/  SHFL.DOWN PT, R9, R2, 0x1, R7 ;  /* 0x0820000002097989 */ /* 0x0004e800000e0007 */
[----:B------:R2:W4:Y:S01]  /*1b90*/  SHFL.DOWN PT, R11, R3, 0x1, R7 ;  /* 0x08200000030b7989 */ /* 0x00052200000e0007 */
[----:B-1----:R-:W-:-:S04]  /*1ba0*/  FSETP.GEU.AND P0, PT, R5, R8, PT ;  /* 0x000000080500720b */ /* 0x002fc80003f0e000 */
[----:B0-----:R-:W-:-:S13]  /*1bb0*/  ISETP.GE.OR P0, PT, R4, R7, !P0 ;  /* 0x000000070400720c */ /* 0x001fda0004706670 */
[----:B--234-:R-:W-:Y:S05]  /*1bc0*/  @P0 BRA `(.L_x_48) ;  /* 0x00000000002c0947 */ /* 0x01cfea0003800000 */
        /* <DEDUP_REMOVED lines=11> */
.L_x_48:
[----:B------:R-:W-:Y:S05]  /*1c80*/  BSYNC.RECONVERGENT B1 ;  /* 0x0000000000017941 */ /* 0x000fea0003800200 */
.L_x_47:
[----:B------:R-:W0:Y:S01]  /*1c90*/  SHFL.DOWN PT, R3, R6, 0x2, R7 ;  /* 0x0840000006037989 */ /* 0x000e2200000e0007 */
[----:B------:R-:W-:Y:S01]  /*1ca0*/  VIADD R2, R4, 0x2 ;  /* 0x0000000204027836 */ /* 0x000fe20000000000 */
[----:B------:R-:W-:Y:S01]  /*1cb0*/  BSSY.RECONVERGENT B1, `(.L_x_49) ;  /* 0x0000014000017945 */ /* 0x000fe20003800200 */
[----:B------:R-:W-:Y:S01]  /*1cc0*/  IMAD.MOV.U32 R8, RZ, RZ, R12 ;  /* 0x000000ffff087224 */ /* 0x000fe200078e000c */
[----:B------:R1:W2:Y:S01]  /*1cd0*/  SHFL.DOWN PT, R5, R12, 0x2, R7 ;  /* 0x084000000c057989 */ /* 0x0002a200000e0007 */
[----:B------:R-:W-:-:S03]  /*1ce0*/  IMAD.MOV.U32 R10, RZ, RZ, R14 ;  /* 0x000000ffff0a7224 */ /* 0x000fc600078e000e */
[----:B------:R1:W3:Y:S01]  /*1cf0*/  SHFL.DOWN PT, R9, R14, 0x2, R7 ;  /* 0x084000000e097989 */ /* 0x0002e200000e0007 */
[----:B0-----:R-:W-:-:S04]  /*1d00*/  FSETP.GEU.AND P0, PT, R6, R3, PT ;  /* 0x000000030600720b */ /* 0x001fc80003f0e000 */
[----:B------:R-:W-:Y:S01]  /*1d10*/  ISETP.GT.OR P0, PT, R2, R7, !P0 ;  /* 0x000000070200720c */ /* 0x000fe20004704670 */
[----:B------:R-:W-:-:S12]  /*1d20*/  IMAD.MOV.U32 R2, RZ, RZ, R6 ;  /* 0x000000ffff027224 */ /* 0x000fd800078e0006 */
        /* <DEDUP_REMOVED lines=12> */
.L_x_50:
[----:B------:R-:W-:Y:S05]  /*1df0*/  BSYNC.RECONVERGENT B1 ;  /* 0x0000000000017941 */ /* 0x000fea0003800200 */
.L_x_49:
        /* <DEDUP_REMOVED lines=22> */
.L_x_52:
[----:B------:R-:W-:Y:S05]  /*1f60*/  BSYNC.RECONVERGENT B1 ;  /* 0x0000000000017941 */ /* 0x000fea0003800200 */
.L_x_51:
[----:B------:R-:W0:Y:S01]  /*1f70*/  SHFL.DOWN PT, R3, R6, 0x8, R7 ;  /* 0x0900000006037989 */ /* 0x000e2200000e0007 */
[----:B------:R-:W-:Y:S01]  /*1f80*/  VIADD R2, R4, 0x8 ;  /* 0x0000000804027836 */ /* 0x000fe20000000000 */
[----:B------:R-:W-:Y:S01]  /*1f90*/  BSSY.RECONVERGENT B1, `(.L_x_53) ;  /* 0x0000014000017945 */ /* 0x000fe20003800200 */
[----:B------:R-:W-:Y:S01]  /*1fa0*/  IMAD.MOV.U32 R8, RZ, RZ, R6 ;  /* 0x000000ffff087224 */ /* 0x000fe200078e0006 */
[----:B------:R1:W2:Y:S01]  /*1fb0*/  SHFL.DOWN PT, R5, R14, 0x8, R7 ;  /* 0x090000000e057989 */ /* 0x0002a200000e0007 */
[----:B------:R-:W-:Y:S02]  /*1fc0*/  IMAD.MOV.U32 R10, RZ, RZ, R14 ;  /* 0x000000ffff0a7224 */ /* 0x000fe400078e000e */
[----:B------:R-:W-:Y:S01]  /*1fd0*/  IMAD.MOV.U32 R12, RZ, RZ, R16 ;  /* 0x000000ffff0c7224 */ /* 0x000fe200078e0010 */
[----:B------:R1:W3:Y:S01]  /*1fe0*/  SHFL.DOWN PT, R9, R16, 0x8, R7 ;  /* 0x0900000010097989 */ /* 0x0002e200000e0007 */
[----:B0-----:R-:W-:-:S04]  /*1ff0*/  FSETP.GEU.AND P0, PT, R6, R3, PT ;  /* 0x000000030600720b */ /* 0x001fc80003f0e000 */
[----:B------:R-:W-:-:S13]  /*2000*/  ISETP.GT.OR P0, PT, R2, R7, !P0 ;  /* 0x000000070200720c */ /* 0x000fda0004704670 */
        /* <DEDUP_REMOVED lines=12> */
.L_x_54:
[----:B------:R-:W-:Y:S05]  /*20d0*/  BSYNC.RECONVERGENT B1 ;  /* 0x0000000000017941 */ /* 0x000fea0003800200 */
.L_x_53:
[----:B------:R-:W0:Y:S01]  /*20e0*/  SHFL.DOWN PT, R5, R8, 0x10, R7 ;  /* 0x0a00000008057989 */ /* 0x000e2200000e0007 */
[C---:B------:R-:W-:Y:S01]  /*20f0*/  VIADD R2, R4.reuse, 0x10 ;  /* 0x0000001004027836 */ /* 0x040fe20000000000 */
[----:B------:R-:W-:Y:S01]  /*2100*/  BSSY.RECONVERGENT B1, `(.L_x_55) ;  /* 0x0000015000017945 */ /* 0x000fe20003800200 */
[----:B------:R-:W-:Y:S01]  /*2110*/  ISETP.NE.AND P2, PT, R4, RZ, PT ;  /* 0x000000ff0400720c */ /* 0x000fe20003f45270 */
[----:B------:R1:W2:Y:S01]  /*2120*/  SHFL.DOWN PT, R9, R10, 0x10, R7 ;  /* 0x0a0000000a097989 */ /* 0x0002a200000e0007 */
[----:B------:R-:W-:Y:S02]  /*2130*/  IMAD.MOV.U32 R3, RZ, RZ, R10 ;  /* 0x000000ffff037224 */ /* 0x000fe400078e000a */
[----:B------:R-:W-:Y:S01]  /*2140*/  IMAD.MOV.U32 R4, RZ, RZ, R12 ;  /* 0x000000ffff047224 */ /* 0x000fe200078e000c */
        /* <DEDUP_REMOVED lines=16> */
.L_x_56:
[----:B------:R-:W-:Y:S05]  /*2250*/  BSYNC.RECONVERGENT B1 ;  /* 0x0000000000017941 */ /* 0x000fea0003800200 */
.L_x_55:
        /* <DEDUP_REMOVED lines=12> */
.L_x_58:
[----:B------:R-:W-:Y:S05]  /*2320*/  BSYNC.RECONVERGENT B1 ;  /* 0x0000000000017941 */ /* 0x000fea0003800200 */
.L_x_57:
[----:B------:R-:W-:Y:S01]  /*2330*/  BAR.SYNC.DEFER_BLOCKING 0x0 ;  /* 0x0000000000007b1d */ /* 0x000fe20000010000 */
[----:B------:R-:W-:-:S13]  /*2340*/  ISETP.NE.AND P1, PT, R0, RZ, PT ;  /* 0x000000ff0000720c */ /* 0x000fda0003f25270 */
[----:B------:R-:W-:Y:S05]  /*2350*/  @P1 BRA `(.L_x_34) ;  /* 0x00000040005c1947 */ /* 0x000fea0003800000 */
[----:B------:R-:W-:Y:S01]  /*2360*/  UISETP.GE.AND UP0, UPT, UR4, 0x21, UPT ;  /* 0x000000210400788c */ /* 0x000fe2000bf06270 */
[----:B------:R-:W-:Y:S02]  /*2370*/  IMAD.MOV.U32 R0, RZ, RZ, R2 ;  /* 0x000000ffff007224 */ /* 0x000fe400078e0002 */
[----:B0-----:R-:W-:Y:S02]  /*2380*/  IMAD.MOV.U32 R7, RZ, RZ, R3 ;  /* 0x000000ffff077224 */ /* 0x001fe400078e0003 */
[----:B------:R-:W-:-:S04]  /*2390*/  IMAD.MOV.U32 R8, RZ, RZ, R4 ;  /* 0x000000ffff087224 */ /* 0x000fc800078e0004 */
[----:B------:R-:W-:Y:S05]  /*23a0*/  BRA.U !UP0, `(.L_x_59) ;  /* 0x00000001085c7547 */ /* 0x000fea000b800000 */
[----:B------:R-:W0:Y:S01]  /*23b0*/  S2R R5, SR_CgaCtaId ;  /* 0x0000000000057919 */ /* 0x000e220000008800 */
[----:B------:R-:W-:Y:S01]  /*23c0*/  MOV R0, 0x400 ;  /* 0x0000040000007802 */ /* 0x000fe20000000f00 */
[----:B------:R-:W-:Y:S01]  /*23d0*/  BSSY.RECONVERGENT B1, `(.L_x_59) ;  /* 0x0000014000017945 */ /* 0x000fe20003800200 */
[----:B------:R-:W-:Y:S02]  /*23e0*/  IMAD.MOV.U32 R7, RZ, RZ, R3 ;  /* 0x000000ffff077224 */ /* 0x000fe400078e0003 */
[----:B------:R-:W-:Y:S01]  /*23f0*/  IMAD.MOV.U32 R8, RZ, RZ, R4 ;  /* 0x000000ffff087224 */ /* 0x000fe200078e0004 */
[----:B0-----:R-:W-:Y:S01]  /*2400*/  LEA R6, R5, R0, 0x18 ;  /* 0x0000000005067211 */ /* 0x001fe200078ec0ff */
[----:B------:R-:W-:-:S04]  /*2410*/  IMAD.MOV.U32 R0, RZ, RZ, R2 ;  /* 0x000000ffff007224 */ /* 0x000fc800078e0002 */
[----:B------:R-:W0:Y:S02]  /*2420*/  LDS R5, [R6+0x18] ;  /* 0x0000180006057984 */ /* 0x000e240000000800 */
[----:B0-----:R-:W-:-:S13]  /*2430*/  FSETP.GEU.AND P0, PT, R2, R5, PT ;  /* 0x000000050200720b */ /* 0x001fda0003f0e000 */
        /* <DEDUP_REMOVED lines=13> */
.L_x_60:
[----:B------:R-:W-:Y:S05]  /*2510*/  BSYNC.RECONVERGENT B1 ;  /* 0x0000000000017941 */ /* 0x000fea0003800200 */
.L_x_59:
[----:B------:R-:W-:Y:S01]  /*2520*/  UISETP.GE.AND UP0, UPT, UR4, 0x41, UPT ;  /* 0x000000410400788c */ /* 0x000fe2000bf06270 */
[----:B------:R-:W-:Y:S02]  /*2530*/  IMAD.MOV.U32 R2, RZ, RZ, R0 ;  /* 0x000000ffff027224 */ /* 0x000fe400078e0000 */
[----:B------:R-:W-:Y:S02]  /*2540*/  IMAD.MOV.U32 R5, RZ, RZ, R7 ;  /* 0x000000ffff057224 */ /* 0x000fe400078e0007 */
        /* <DEDUP_REMOVED lines=24> */
.L_x_62:
[----:B------:R-:W-:Y:S05]  /*26d0*/  BSYNC.RECONVERGENT B1 ;  /* 0x0000000000017941 */ /* 0x000fea0003800200 */
.L_x_61:
        /* <DEDUP_REMOVED lines=27> */
.L_x_64:
[----:B------:R-:W-:Y:S05]  /*2890*/  BSYNC.RECONVERGENT B1 ;  /* 0x0000000000017941 */ /* 0x000fea0003800200 */
.L_x_63:
        /* <DEDUP_REMOVED lines=27> */
.L_x_66:
[----:B------:R-:W-:Y:S05]  /*2a50*/  BSYNC.RECONVERGENT B1 ;  /* 0x0000000000017941 */ /* 0x000fea0003800200 */
.L_x_65:
        /* <DEDUP_REMOVED lines=27> */
.L_x_68:
[----:B------:R-:W-:Y:S05]  /*2c10*/  BSYNC.RECONVERGENT B1 ;  /* 0x0000000000017941 */ /* 0x000fea0003800200 */
.L_x_67:
        /* <DEDUP_REMOVED lines=9> */
[----:B------:R-:W-:Y:S02]  /*2cb0*/  IMAD.MOV.U32 R7, RZ, RZ, R9 ;  /* 0x000000ffff077224 */ /* 0x000fe400078e0009 */
[----:B------:R-:W-:Y:S01]  /*2cc0*/  IMAD.MOV.U32 R6, RZ, RZ, R4 ;  /* 0x000000ffff067224 */ /* 0x000fe200078e0004 */
[----:B0-----:R-:W-:-:S05]  /*2cd0*/  LEA R2, R3, R2, 0x18 ;  /* 0x0000000203027211 */ /* 0x001fca00078ec0ff */
        /* <DEDUP_REMOVED lines=15> */
.L_x_70:
[----:B------:R-:W-:Y:S05]  /*2dd0*/  BSYNC.RECONVERGENT B1 ;  /* 0x0000000000017941 */ /* 0x000fea0003800200 */
.L_x_69:
[----:B------:R-:W-:Y:S01]  /*2de0*/  UISETP.GE.AND UP0, UPT, UR4, 0xe1, UPT ;  /* 0x000000e10400788c */ /* 0x000fe2000bf06270 */
[----:B------:R-:W-:Y:S02]  /*2df0*/  IMAD.MOV.U32 R2, RZ, RZ, R5 ;  /* 0x000000ffff027224 */ /* 0x000fe400078e0005 */
[----:B------:R-:W-:Y:S02]  /*2e00*/  IMAD.MOV.U32 R3, RZ, RZ, R7 ;  /* 0x000000ffff037224 */ /* 0x000fe400078e0007 */
[----:B------:R-:W-:-:S04]  /*2e10*/  IMAD.MOV.U32 R4, RZ, RZ, R6 ;  /* 0x000000ffff047224 */ /* 0x000fc800078e0006 */
[----:B------:R-:W-:Y:S05]  /*2e20*/  BRA.U !UP0, `(.L_x_34) ;  /* 0x0000003508a87547 */ /* 0x000fea000b800000 */
[----:B------:R-:W0:Y:S01]  /*2e30*/  S2R R3, SR_CgaCtaId ;  /* 0x0000000000037919 */ /* 0x000e220000008800 */
[----:B------:R-:W-:Y:S01]  /*2e40*/  MOV R0, 0x400 ;  /* 0x0000040000007802 */ /* 0x000fe20000000f00 */
        /* <DEDUP_REMOVED lines=21> */
.L_x_2:
[----:B------:R-:W1:Y:S01]  /*2fa0*/  S2R R0, SR_TID.X ;  /* 0x0000000000007919 */ /* 0x000e620000002100 */
[----:B------:R-:W1:Y:S02]  /*2fb0*/  LDC.64 R2, c[0x0][0x380] ;  /* 0x0000e000ff027b82 */ /* 0x000e640000000a00 */
[----:B-1----:R-:W-:-:S05]  /*2fc0*/  IMAD.WIDE.U32 R12, R0, 0x10, R2 ;  /* 0x00000010000c7825 */ /* 0x002fca00078e0002 */
[----:B0-----:R-:W2:Y:S04]  /*2fd0*/  LDG.E.CONSTANT R21, desc[UR10][R12.64] ;  /* 0x0000000a0c157981 */ /* 0x001ea8000c1e9900 */
[----:B------:R-:W3:Y:S04]  /*2fe0*/  LDG.E.CONSTANT R10, desc[UR10][R12.64+0x1000] ;  /* 0x0010000a0c0a7981 */ /* 0x000ee8000c1e9900 */
[----:B------:R-:W4:Y:S04]  /*2ff0*/  LDG.E.64.CONSTANT R14, desc[UR10][R12.64+0x8] ;  /* 0x0000080a0c0e7981 */ /* 0x000f28000c1e9b00 */
[----:B------:R0:W5:Y:S04]  /*3000*/  LDG.E.CONSTANT R16, desc[UR10][R12.64+0x2000] ;  /* 0x0020000a0c107981 */ /* 0x000168000c1e9900 */
[----:B------:R0:W5:Y:S04]  /*3010*/  LDG.E.CONSTANT R17, desc[UR10][R12.64+0x3000] ;  /* 0x0030000a0c117981 */ /* 0x000168000c1e9900 */
[----:B------:R0:W5:Y:S04]  /*3020*/  LDG.E.CONSTANT R11, desc[UR10][R12.64+0x4000] ;  /* 0x0040000a0c0b7981 */ /* 0x000168000c1e9900 */
[----:B------:R0:W5:Y:S04]  /*3030*/  LDG.E.64.CONSTANT R6, desc[UR10][R12.64+0x2008] ;  /* 0x0020080a0c067981 */ /* 0x000168000c1e9b00 */
[----:B------:R0:W5:Y:S04]  /*3040*/  LDG.E.64.CONSTANT R4, desc[UR10][R12.64+0x3008] ;  /* 0x0030080a0c047981 */ /* 0x000168000c1e9b00 */
[----:B------:R0:W5:Y:S01]  /*3050*/  LDG.E.64.CONSTANT R2, desc[UR10][R12.64+0x4008] ;  /* 0x0040080a0c027981 */ /* 0x000162000c1e9b00 */
[----:B------:R-:W-:Y:S01]  /*3060*/  BSSY.RECONVERGENT B1, `(.L_x_71) ;  /* 0x0000012000017945 */ /* 0x000fe20003800200 */
[----:B--2---:R-:W-:Y:S01]  /*3070*/  IMAD.MOV.U32 R19, RZ, RZ, R21 ;  /* 0x000000ffff137224 */ /* 0x004fe200078e0015 */
[----:B---3--:R-:W-:Y:S01]  /*3080*/  FSETP.GEU.AND P0, PT, R21, R10, PT ;  /* 0x0000000a1500720b */ /* 0x008fe20003f0e000 */
[----:B----4-:R-:W-:-:S02]  /*3090*/  IMAD.MOV.U32 R8, RZ, RZ, R14 ;  /* 0x000000ffff087224 */ /* 0x010fc400078e000e */
[----:B------:R-:W-:-:S10]  /*30a0*/  IMAD.MOV.U32 R9, RZ, RZ, R15 ;  /* 0x000000ffff097224 */ /* 0x000fd400078e000f */
[----:B0-----:R-:W-:Y:S05]  /*30b0*/  @!P0 BRA `(.L_x_72) ;  /* 0x0000000000308947 */ /* 0x001fea0003800000 */
[----:B------:R-:W2:Y:S01]  /*30c0*/  LDG.E.64.CONSTANT R8, desc[UR10][R12.64+0x1008] ;  /* 0x0010080a0c087981 */ /* 0x000ea2000c1e9b00 */
[----:B------:R-:W-:Y:S01]  /*30d0*/  FSETP.GEU.AND P2, PT, R10, R21, PT ;  /* 0x000000150a00720b */ /* 0x000fe20003f4e000 */
[----:B------:R-:W-:-:S12]  /*30e0*/  IMAD.MOV.U32 R19, RZ, RZ, R10 ;  /* 0x000000ffff137224 */ /* 0x000fd800078e000a */
[CC--:B--2---:R-:W-:Y:S02]  /*30f0*/  @P2 ISETP.GE.U32.AND P0, PT, R14.reuse, R8.reuse, PT ;  /* 0x000000080e00220c */ /* 0x0c4fe40003f06070 */
[C---:B------:R-:W-:Y:S02]  /*3100*/  @P2 ISETP.LT.U32.AND P1, PT, R14.reuse, R8, PT ;  /* 0x000000080e00220c */ /* 0x040fe40003f21070 */
[CC--:B------:R-:W-:Y:S02]  /*3110*/  @P2 ISETP.GE.AND.EX P0, PT, R15.reuse, R9.reuse, PT, P0 ;  /* 0x000000090f00220c */ /* 0x0c0fe40003f06300 */
[----:B------:R-:W-:Y:S02]  /*3120*/  @P2 ISETP.LT.AND.EX P1, PT, R15, R9, PT, P1 ;  /* 0x000000090f00220c */ /* 0x000fe40003f21310 */
[----:B------:R-:W-:Y:S02]  /*3130*/  @P2 FSEL R19, R21, R10, !P0 ;  /* 0x0000000a15132208 */ /* 0x000fe40004000000 */
[----:B------:R-:W-:-:S02]  /*3140*/  @P2 SEL R10, R14, R8, P1 ;  /* 0x000000080e0a2207 */ /* 0x000fc40000800000 */
[----:B------:R-:W-:-:S03]  /*3150*/  @P2 SEL R15, R15, R9, P1 ;  /* 0x000000090f0f2207 */ /* 0x000fc60000800000 */
[----:B------:R-:W-:Y:S02]  /*3160*/  @P2 IMAD.MOV.U32 R8, RZ, RZ, R10 ;  /* 0x000000ffff082224 */ /* 0x000fe400078e000a */
[----:B------:R-:W-:-:S07]  /*3170*/  @P2 IMAD.MOV.U32 R9, RZ, RZ, R15 ;  /* 0x000000ffff092224 */ /* 0x000fce00078e000f */
.L_x_72:
[----:B------:R-:W-:Y:S05]  /*3180*/  BSYNC.RECONVERGENT B1 ;  /* 0x0000000000017941 */ /* 0x000fea0003800200 */
.L_x_71:
[----:B-----5:R-:W-:Y:S01]  /*3190*/  FSETP.GEU.AND P0, PT, R19, R16, PT ;  /* 0x000000101300720b */ /* 0x020fe20003f0e000 */
[----:B------:R-:W-:Y:S01]  /*31a0*/  BSSY.RECONVERGENT B1, `(.L_x_73) ;  /* 0x0000010000017945 */ /* 0x000fe20003800200 */
[----:B------:R-:W-:Y:S02]  /*31b0*/  IMAD.MOV.U32 R10, RZ, RZ, R19 ;  /* 0x000000ffff0a7224 */ /* 0x000fe400078e0013 */
[----:B------:R-:W-:Y:S02]  /*31c0*/  IMAD.MOV.U32 R13, RZ, RZ, R8 ;  /* 0x000000ffff0d7224 */ /* 0x000fe400078e0008 */
[----:B------:R-:W-:-:S07]  /*31d0*/  IMAD.MOV.U32 R14, RZ, RZ, R9 ;  /* 0x000000ffff0e7224 */ /* 0x000fce00078e0009 */
[----:B------:R-:W-:Y:S05]  /*31e0*/  @!P0 BRA `(.L_x_74) ;  /* 0x00000000002c8947 */ /* 0x000fea0003800000 */
[----:B------:R-:W-:Y:S01]  /*31f0*/  FSETP.GEU.AND P2, PT, R16, R19, PT ;  /* 0x000000131000720b */ /* 0x000fe20003f4e000 */
[----:B------:R-:W-:Y:S02]  /*3200*/  IMAD.MOV.U32 R13, RZ, RZ, R6 ;  /* 0x000000ffff0d7224 */ /* 0x000fe400078e0006 */
[----:B------:R-:W-:Y:S02]  /*3210*/  IMAD.MOV.U32 R14, RZ, RZ, R7 ;  /* 0x000000ffff0e7224 */ /* 0x000fe400078e0007 */
[----:B------:R-:W-:-:S08]  /*3220*/  IMAD.MOV.U32 R10, RZ, RZ, R16 ;  /* 0x000000ffff0a7224 */ /* 0x000fd000078e0010 */
[CC--:B------:R-:W-:Y:S02]  /*3230*/  @P2 ISETP.GE.U32.AND P0, PT, R8.reuse, R6.reuse, PT ;  /* 0x000000060800220c */ /* 0x0c0fe40003f06070 */
[C---:B------:R-:W-:Y:S02]  /*3240*/  @P2 ISETP.LT.U32.AND P1, PT, R8.reuse, R6, PT ;  /* 0x000000060800220c */ /* 0x040fe40003f21070 */
[CC--:B------:R-:W-:Y:S02]  /*3250*/  @P2 ISETP.GE.AND.EX P0, PT, R9.reuse, R7.reuse, PT, P0 ;  /* 0x000000070900220c */ /* 0x0c0fe40003f06300 */
[----:B------:R-:W-:Y:S02]  /*3260*/  @P2 ISETP.LT.AND.EX P1, PT, R9, R7, PT, P1 ;  /* 0x000000070900220c */ /* 0x000fe40003f21310 */
[----:B------:R-:W-:Y:S02]  /*3270*/  @P2 FSEL R10, R19, R16, !P0 ;  /* 0x00000010130a2208 */ /* 0x000fe40004000000 */
[----:B------:R-:W-:-:S02]  /*3280*/  @P2 SEL R13, R8, R6, P1 ;  /* 0x00000006080d2207 */ /* 0x000fc40000800000 */
[----:B------:R-:W-:-:S07]  /*3290*/  @P2 SEL R14, R9, R7, P1 ;  /* 0x00000007090e2207 */ /* 0x000fce0000800000 */
.L_x_74:
[----:B------:R-:W-:Y:S05]  /*32a0*/  BSYNC.RECONVERGENT B1 ;  /* 0x0000000000017941 */ /* 0x000fea0003800200 */
.L_x_73:
[----:B------:R-:W-:Y:S01]  /*32b0*/  FSETP.GEU.AND P0, PT, R10, R17, PT ;  /* 0x000000110a00720b */ /* 0x000fe20003f0e000 */
        /* <DEDUP_REMOVED lines=10> */
[CC--:B------:R-:W-:Y:S02]  /*3360*/  @P2 ISETP.LT.U32.AND P1, PT, R13.reuse, R4.reuse, PT ;  /* 0x000000040d00220c */ /* 0x0c0fe40003f21070 */
[CC--:B------:R-:W-:Y:S02]  /*3370*/  @P2 ISETP.GE.AND.EX P0, PT, R14.reuse, R5.reuse, PT, P0 ;  /* 0x000000050e00220c */ /* 0x0c0fe40003f06300 */
[----:B------:R-:W-:Y:S02]  /*3380*/  @P2 ISETP.LT.AND.EX P1, PT, R14, R5, PT, P1 ;  /* 0x000000050e00220c */ /* 0x000fe40003f21310 */
[----:B------:R-:W-:Y:S02]  /*3390*/  @P2 FSEL R6, R10, R17, !P0 ;  /* 0x000000110a062208 */ /* 0x000fe40004000000 */
[----:B------:R-:W-:-:S02]  /*33a0*/  @P2 SEL R7, R13, R4, P1 ;  /* 0x000000040d072207 */ /* 0x000fc40000800000 */
[----:B------:R-:W-:-:S07]  /*33b0*/  @P2 SEL R12, R14, R5, P1 ;  /* 0x000000050e0c2207 */ /* 0x000fce0000800000 */
.L_x_76:
[----:B------:R-:W-:Y:S05]  /*33c0*/  BSYNC.RECONVERGENT B1 ;  /* 0x0000000000017941 */ /* 0x000fea0003800200 */
.L_x_75:
        /* <DEDUP_REMOVED lines=17> */
.L_x_78:
[----:B------:R-:W-:Y:S05]  /*34e0*/  BSYNC.RECONVERGENT B1 ;  /* 0x0000000000017941 */ /* 0x000fea0003800200 */
.L_x_77:
[----:B------:R-:W-:Y:S01]  /*34f0*/  UISETP.GE.U32.AND UP0, UPT, UR8, 0xa00, UPT ;  /* 0x00000a000800788c */ /* 0x000fe2000bf06070 */
[----:B------:R-:W-:Y:S02]  /*3500*/  IMAD.MOV.U32 R5, RZ, RZ, 0x500 ;  /* 0x00000500ff057424 */ /* 0x000fe400078e00ff */
[----:B------:R-:W-:-:S06]  /*3510*/  IMAD.MOV.U32 R4, RZ, RZ, RZ ;  /* 0x000000ffff047224 */ /* 0x000fcc00078e00ff */
[----:B------:R-:W-:Y:S05]  /*3520*/  BRA.U !UP0, `(.L_x_79) ;  /* 0x0000001508647547 */ /* 0x000fea000b800000 */
[----:B------:R-:W-:Y:S01]  /*3530*/  UIADD3 UR9, UP0, UPT, UR8, -0xa00, URZ ;  /* 0xfffff60008097890 */ /* 0x000fe2000ff1e0ff */
[----:B------:R-:W-:Y:S02]  /*3540*/  IMAD.MOV.U32 R5, RZ, RZ, 0x500 ;  /* 0x00000500ff057424 */ /* 0x000fe400078e00ff */
[----:B------:R-:W-:Y:S01]  /*3550*/  IMAD.MOV.U32 R4, RZ, RZ, RZ ;  /* 0x000000ffff047224 */ /* 0x000fe200078e00ff */
[----:B------:R-:W-:Y:S02]  /*3560*/  ULEA.HI.X.SX32 UR8, UR8, 0xffffffff, 0x1, UP0 ;  /* 0xffffffff08087891 */ /* 0x000fe400080f0eff */
[----:B------:R-:W-:Y:S02]  /*3570*/  UIMAD.WIDE.U32 UR12, UR9, -0x33333333, URZ ;  /* 0xcccccccd090c78a5 */ /* 0x000fe4000f8e00ff */
[----:B------:R-:W-:-:S04]  /*3580*/  UIMAD.WIDE.U32 UR4, UR8, -0x33333333, URZ ;  /* 0xcccccccd080478a5 */ /* 0x000fc8000f8e00ff */
[----:B------:R-:W-:-:S04]  /*3590*/  UIMAD.WIDE.U32 UR4, UP0, UR9, -0x33333334, UR4 ;  /* 0xcccccccc090478a5 */ /* 0x000fc8000f800004 */
[----:B------:R-:W-:Y:S02]  /*35a0*/  UIADD3.X UR7, UPT, UPT, URZ, URZ, URZ, UP0, !UPT ;  /* 0x000000ffff077290 */ /* 0x000fe400087fe4ff */
[----:B------:R-:W-:Y:S01]  /*35b0*/  UIADD3 URZ, UP0, UPT, UR13, UR4, URZ ;  /* 0x000000040dff7290 */ /* 0x000fe2000ff1e0ff */
[----:B------:R-:W-:-:S03]  /*35c0*/  UMOV UR6, UR5 ;  /* 0x0000000500067c82 */ /* 0x000fc60008000000 */
[----:B------:R-:W-:Y:S02]  /*35d0*/  UIMAD.WIDE.U32.X UR4, UR8, -0x33333334, UR6, UP0 ;  /* 0xcccccccc080478a5 */ /* 0x000fe400080e0406 */
[----:B------:R-:W-:Y:S02]  /*35e0*/  UISETP.GE.U32.AND UP0, UPT, UR9, 0x500, UPT ;  /* 0x000005000900788c */ /* 0x000fe4000bf06070 */
[----:B------:R-:W-:Y:S02]  /*35f0*/  USHF.R.U64 UR6, UR4, 0xa, UR5 ;  /* 0x0000000a04067899 */ /* 0x000fe40008001205 */
[----:B------:R-:W-:-:S09]  /*3600*/  UISETP.GE.U32.AND.EX UP0, UPT, UR8, URZ, UPT, UP0 ;  /* 0x000000ff0800728c */ /* 0x000fd2000bf06100 */
[----:B------:R-:W-:Y:S05]  /*3610*/  BRA.U !UP0, `(.L_x_80) ;  /* 0x0000000d08707547 */ /* 0x000fea000b800000 */
[----:B------:R-:W0:Y:S01]  /*3620*/  LDCU.64 UR8, c[0x0][0x380] ;  /* 0x00007000ff0877ac */ /* 0x000e220008000a00 */
[----:B------:R-:W-:Y:S02]  /*3630*/  IMAD.MOV.U32 R5, RZ, RZ, 0x500 ;  /* 0x00000500ff057424 */ /* 0x000fe400078e00ff */
[----:B------:R-:W-:Y:S01]  /*3640*/  IMAD.MOV.U32 R4, RZ, RZ, RZ ;  /* 0x000000ffff047224 */ /* 0x000fe200078e00ff */
[----:B------:R-:W-:-:S04]  /*3650*/  UIADD3 UR4, UP0, UPT, UR6, 0x1, URZ ;  /* 0x0000000106047890 */ /* 0x000fc8000ff1e0ff */
[----:B------:R-:W-:Y:S02]  /*3660*/  ULEA.HI.X UR5, UR5, URZ, URZ, 0x16, UP0 ;  /* 0x000000ff05057291 */ /* 0x000fe400080fb4ff */
[----:B------:R-:W-:Y:S02]  /*3670*/  ULOP3.LUT UR4, UR4, 0xfffffffe, URZ, 0xc0, !UPT ;  /* 0xfffffffe04047892 */ /* 0x000fe4000f8ec0ff */
[----:B------:R-:W-:Y:S01]  /*3680*/  ULOP3.LUT UR5, UR5, 0x7fffff, URZ, 0xc0, !UPT ;  /* 0x007fffff05057892 */ /* 0x000fe2000f8ec0ff */
[----:B0-----:R-:W-:-:S04]  /*3690*/  LEA R2, P0, R0, UR8, 0x4 ;  /* 0x0000000800027c11 */ /* 0x001fc8000f8020ff */
[----:B------:R-:W-:Y:S02]  /*36a0*/  IADD3 R2, P1, PT, R2, 0xe008, RZ ;  /* 0x0000e00802027810 */ /* 0x000fe40007f3e0ff */
[----:B------:R-:W-:-:S05]  /*36b0*/  LEA.HI.X R3, R0, UR9, RZ, 0x4, P0 ;  /* 0x0000000900037c11 */ /* 0x000fca00080f24ff */
[----:B------:R-:W-:-:S07]  /*36c0*/  IMAD.X R3, RZ, RZ, R3, P1 ;  /* 0x000000ffff037224 */ /* 0x000fce00008e0603 */
.L_x_101:
[----:B------:R-:W2:Y:S04]  /*36d0*/  LDG.E.CONSTANT R15, desc[UR10][R2.64+-0x9008] ;  /* 0xff6ff80a020f7981 */ /* 0x000ea8000c1e9900 */
[----:B------:R0:W5:Y:S04]  /*36e0*/  LDG.E.CONSTANT R23, desc[UR10][R2.64+-0x8008] ;  /* 0xff7ff80a02177981 */ /* 0x000168000c1e9900 */
[----:B------:R0:W5:Y:S04]  /*36f0*/  LDG.E.CONSTANT R11, desc[UR10][R2.64+-0x7008] ;  /* 0xff8ff80a020b7981 */ /* 0x000168000c1e9900 */
[----:B------:R0:W5:Y:S04]  /*3700*/  LDG.E.CONSTANT R7, desc[UR10][R2.64+-0x6008] ;  /* 0xff9ff80a02077981 */ /* 0x000168000c1e9900 */
[----:B------:R0:W5:Y:S04]  /*3710*/  LDG.E.CONSTANT R6, desc[UR10][R2.64+-0x5008] ;  /* 0xffaff80a02067981 */ /* 0x000168000c1e9900 */
[----:B------:R0:W5:Y:S04]  /*3720*/  LDG.E.CONSTANT R16, desc[UR10][R2.64+-0x4008] ;  /* 0xffbff80a02107981 */ /* 0x000168000c1e9900 */
[----:B------:R0:W5:Y:S01]  /*3730*/  LDG.E.CONSTANT R17, desc[UR10][R2.64+-0x3008] ;  /* 0xffcff80a02117981 */ /* 0x000162000c1e9900 */
[----:B------:R-:W-:Y:S01]  /*3740*/  UIADD3 UR4, UP0, UPT, UR4, -0x2, URZ ;  /* 0xfffffffe04047890 */ /* 0x000fe2000ff1e0ff */
[----:B------:R-:W-:Y:S01]  /*3750*/  BSSY.RECONVERGENT B1, `(.L_x_81) ;  /* 0x0000015000017945 */ /* 0x000fe20003800200 */
[----:B------:R-:W-:-:S02]  /*3760*/  IMAD.MOV.U32 R14, RZ, RZ, R10 ;  /* 0x000000ffff0e7224 */ /* 0x000fc400078e000a */
[----:B------:R-:W-:Y:S01]  /*3770*/  UIADD3.X UR5, UPT, UPT, UR5, -0x1, URZ, UP0, !UPT ;  /* 0xffffffff05057890 */ /* 0x000fe200087fe4ff */
[----:B------:R-:W-:Y:S01]  /*3780*/  IMAD.MOV.U32 R19, RZ, RZ, R8 ;  /* 0x000000ffff137224 */ /* 0x000fe200078e0008 */
[----:B------:R-:W-:Y:S01]  /*3790*/  UISETP.NE.U32.AND UP0, UPT, UR4, URZ, UPT ;  /* 0x000000ff0400728c */ /* 0x000fe2000bf05070 */
[----:B------:R-:W-:-:S03]  /*37a0*/  IMAD.MOV.U32 R21, RZ, RZ, R9 ;  /* 0x000000ffff157224 */ /* 0x000fc600078e0009 */
[----:B------:R-:W-:Y:S01]  /*37b0*/  UISETP.NE.AND.EX UP0, UPT, UR5, URZ, UPT, UP0 ;  /* 0x000000ff0500728c */ /* 0x000fe2000bf05300 */
[----:B--2---:R-:W-:-:S13]  /*37c0*/  FSETP.GEU.AND P0, PT, R10, R15, PT ;  /* 0x0000000f0a00720b */ /* 0x004fda0003f0e000 */
[----:B0-----:R-:W-:Y:S05]  /*37d0*/  @!P0 BRA `(.L_x_82) ;  /* 0x0000000000308947 */ /* 0x001fea0003800000 */
[----:B------:R-:W2:Y:S01]  /*37e0*/  LDG.E.64.CONSTANT R12, desc[UR10][R2.64+-0x9000] ;  /* 0xff70000a020c7981 */ /* 0x000ea2000c1e9b00 */
[----:B------:R-:W-:Y:S01]  /*37f0*/  FSETP.GEU.AND P2, PT, R15, R10, PT ;  /* 0x0000000a0f00720b */ /* 0x000fe20003f4e000 */
[----:B------:R-:W-:-:S12]  /*3800*/  IMAD.MOV.U32 R14, RZ, RZ, R15 ;  /* 0x000000ffff0e7224 */ /* 0x000fd800078e000f */
[CC--:B--2---:R-:W-:Y:S01]  /*3810*/  @P2 ISETP.GE.U32.AND P0, PT, R8.reuse, R12.reuse, PT ;  /* 0x0000000c0800220c */ /* 0x0c4fe20003f06070 */
        /* <DEDUP_REMOVED lines=8> */
.L_x_82:
[----:B------:R-:W-:Y:S05]  /*38a0*/  BSYNC.RECONVERGENT B1 ;  /* 0x0000000000017941 */ /* 0x000fea0003800200 */
.L_x_81:
[----:B------:R0:W5:Y:S02]  /*38b0*/  LDG.E.64.CONSTANT R8, desc[UR10][R2.64+-0x8000] ;  /* 0xff80000a02087981 */ /* 0x000164000c1e9b00 */
[----:B-----5:R-:W-:Y:S01]  /*38c0*/  FSETP.GEU.AND P0, PT, R14, R23, PT ;  /* 0x000000170e00720b */ /* 0x020fe20003f0e000 */
[----:B------:R-:W-:Y:S01]  /*38d0*/  BSSY.RECONVERGENT B1, `(.L_x_83) ;  /* 0x0000010000017945 */ /* 0x000fe20003800200 */
[----:B------:R-:W-:Y:S02]  /*38e0*/  IMAD.MOV.U32 R10, RZ, RZ, R14 ;  /* 0x000000ffff0a7224 */ /* 0x000fe400078e000e */
[----:B------:R-:W-:Y:S02]  /*38f0*/  IMAD.MOV.U32 R13, RZ, RZ, R19 ;  /* 0x000000ffff0d7224 */ /* 0x000fe400078e0013 */
[----:B------:R-:W-:-:S07]  /*3900*/  IMAD.MOV.U32 R15, RZ, RZ, R21 ;  /* 0x000000ffff0f7224 */ /* 0x000fce00078e0015 */
[----:B0-----:R-:W-:Y:S05]  /*3910*/  @!P0 BRA `(.L_x_84) ;  /* 0x00000000002c8947 */ /* 0x001fea0003800000 */
[----:B------:R-:W-:Y:S01]  /*3920*/  FSETP.GEU.AND P2, PT, R23, R14, PT ;  /* 0x0000000e1700720b */ /* 0x000fe20003f4e000 */
[----:B------:R-:W-:Y:S02]  /*3930*/  IMAD.MOV.U32 R13, RZ, RZ, R8 ;  /* 0x000000ffff0d7224 */ /* 0x000fe400078e0008 */
[----:B------:R-:W-:Y:S02]  /*3940*/  IMAD.MOV.U32 R15, RZ, RZ, R9 ;  /* 0x000000ffff0f7224 */ /* 0x000fe400078e0009 */
[----:B------:R-:W-:-:S08]  /*3950*/  IMAD.MOV.U32 R10, RZ, RZ, R23 ;  /* 0x000000ffff0a7224 */ /* 0x000fd000078e0017 */
[CC--:B------:R-:W-:Y:S02]  /*3960*/  @P2 ISETP.GE.U32.AND P0, PT, R19.reuse, R8.reuse, PT ;  /* 0x000000081300220c */ /* 0x0c0fe40003f06070 */
[-C--:B------:R-:W-:Y:S02]  /*3970*/  @P2 ISETP.LT.U32.AND P1, PT, R19, R8.reuse, PT ;  /* 0x000000081300220c */ /* 0x080fe40003f21070 */
[CC--:B------:R-:W-:Y:S02]  /*3980*/  @P2 ISETP.GE.AND.EX P0, PT, R21.reuse, R9.reuse, PT, P0 ;  /* 0x000000091500220c */ /* 0x0c0fe40003f06300 */
[----:B------:R-:W-:Y:S02]  /*3990*/  @P2 ISETP.LT.AND.EX P1, PT, R21, R9, PT, P1 ;  /* 0x000000091500220c */ /* 0x000fe40003f21310 */
[----:B------:R-:W-:Y:S02]  /*39a0*/  @P2 FSEL R10, R14, R23, !P0 ;  /* 0x000000170e0a2208 */ /* 0x000fe40004000000 */
[----:B------:R-:W-:-:S02]  /*39b0*/  @P2 SEL R13, R19, R8, P1 ;  /* 0x00000008130d2207 */ /* 0x000fc40000800000 */
[----:B------:R-:W-:-:S07]  /*39c0*/  @P2 SEL R15, R21, R9, P1 ;  /* 0x00000009150f2207 */ /* 0x000fce0000800000 */
.L_x_84:
[----:B------:R-:W-:Y:S05]  /*39d0*/  BSYNC.RECONVERGENT B1 ;  /* 0x0000000000017941 */ /* 0x000fea0003800200 */
.L_x_83:
[----:B------:R0:W5:Y:S01]  /*39e0*/  LDG.E.64.CONSTANT R8, desc[UR10][R2.64+-0x7000] ;  /* 0xff90000a02087981 */ /* 0x000162000c1e9b00 */
[----:B------:R-:W-:Y:S01]  /*39f0*/  FSETP.GEU.AND P0, PT, R10, R11, PT ;  /* 0x0000000b0a00720b */ /* 0x000fe20003f0e000 */
[----:B------:R-:W-:Y:S01]  /*3a00*/  BSSY.RECONVERGENT B1, `(.L_x_85) ;  /* 0x0000010000017945 */ /* 0x000fe20003800200 */
[----:B------:R-:W-:Y:S02]  /*3a10*/  IMAD.MOV.U32 R12, RZ, RZ, R10 ;  /* 0x000000ffff0c7224 */ /* 0x000fe400078e000a */
[----:B------:R-:W-:Y:S02]  /*3a20*/  IMAD.MOV.U32 R19, RZ, RZ, R13 ;  /* 0x000000ffff137224 */ /* 0x000fe400078e000d */
[----:B------:R-:W-:-:S07]  /*3a30*/  IMAD.MOV.U32 R21, RZ, RZ, R15 ;  /* 0x000000ffff157224 */ /* 0x000fce00078e000f */
[----:B0-----:R-:W-:Y:S05]  /*3a40*/  @!P0 BRA `(.L_x_86) ;  /* 0x00000000002c8947 */ /* 0x001fea0003800000 */
[----:B------:R-:W-:Y:S01]  /*3a50*/  FSETP.GEU.AND P2, PT, R11, R10, PT ;  /* 0x0000000a0b00720b */ /* 0x000fe20003f4e000 */
[----:B-----5:R-:W-:Y:S02]  /*3a60*/  IMAD.MOV.U32 R19, RZ, RZ, R8 ;  /* 0x000000ffff137224 */ /* 0x020fe400078e0008 */
        /* <DEDUP_REMOVED lines=9> */
.L_x_86:
[----:B------:R-:W-:Y:S05]  /*3b00*/  BSYNC.RECONVERGENT B1 ;  /* 0x0000000000017941 */ /* 0x000fea0003800200 */
.L_x_85:
[----:B-----5:R0:W5:Y:S01]  /*3b10*/  LDG.E.64.CONSTANT R8, desc[UR10][R2.64+-0x6000] ;  /* 0xffa0000a02087981 */ /* 0x020162000c1e9b00 */
        /* <DEDUP_REMOVED lines=17> */
.L_x_88:
[----:B------:R-:W-:Y:S05]  /*3c30*/  BSYNC.RECONVERGENT B1 ;  /* 0x0000000000017941 */ /* 0x000fea0003800200 */
.L_x_87:
        /* <DEDUP_REMOVED lines=12> */
[----:B------:R-:W-:Y:S02]  /*3d00*/  @P2 ISETP.LT.U32.AND P1, PT, R13, R8, PT ;  /* 0x000000080d00220c */ /* 0x000fe40003f21070 */
[CC--:B------:R-:W-:Y:S02]  /*3d10*/  @P2 ISETP.GE.AND.EX P0, PT, R15.reuse, R9.reuse, PT, P0 ;  /* 0x000000090f00220c */ /* 0x0c0fe40003f06300 */
[----:B------:R-:W-:Y:S02]  /*3d20*/  @P2 ISETP.LT.AND.EX P1, PT, R15, R9, PT, P1 ;  /* 0x000000090f00220c */ /* 0x000fe40003f21310 */
[----:B------:R-:W-:Y:S02]  /*3d30*/  @P2 FSEL R25, R11, R6, !P0 ;  /* 0x000000060b192208 */ /* 0x000fe40004000000 */
[----:B------:R-:W-:-:S02]  /*3d40*/  @P2 SEL R23, R13, R8, P1 ;  /* 0x000000080d172207 */ /* 0x000fc40000800000 */
[----:B------:R-:W-:-:S07]  /*3d50*/  @P2 SEL R21, R15, R9, P1 ;  /* 0x000000090f152207 */ /* 0x000fce0000800000 */
.L_x_90:
[----:B------:R-:W-:Y:S05]  /*3d60*/  BSYNC.RECONVERGENT B1 ;  /* 0x0000000000017941 */ /* 0x000fea0003800200 */
.L_x_89:
[----:B------:R0:W5:Y:S04]  /*3d70*/  LDG.E.CONSTANT R20, desc[UR10][R2.64+-0x2008] ;  /* 0xffdff80a02147981 */ /* 0x000168000c1e9900 */
[----:B------:R0:W5:Y:S04]  /*3d80*/  LDG.E.CONSTANT R19, desc[UR10][R2.64+-0x1008] ;  /* 0xffeff80a02137981 */ /* 0x000168000c1e9900 */
[----:B------:R0:W5:Y:S04]  /*3d90*/  LDG.E.CONSTANT R18, desc[UR10][R2.64+-0x8] ;  /* 0xfffff80a02127981 */ /* 0x000168000c1e9900 */
[----:B-----5:R0:W5:Y:S04]  /*3da0*/  LDG.E.64.CONSTANT R8, desc[UR10][R2.64+-0x3000] ;  /* 0xffd0000a02087981 */ /* 0x020168000c1e9b00 */
[----:B------:R0:W5:Y:S04]  /*3db0*/  LDG.E.64.CONSTANT R10, desc[UR10][R2.64+-0x2000] ;  /* 0xffe0000a020a7981 */ /* 0x000168000c1e9b00 */
[----:B------:R0:W5:Y:S04]  /*3dc0*/  LDG.E.64.CONSTANT R12, desc[UR10][R2.64+-0x1000] ;  /* 0xfff0000a020c7981 */ /* 0x000168000c1e9b00 */
[----:B------:R0:W5:Y:S01]  /*3dd0*/  LDG.E.64.CONSTANT R6, desc[UR10][R2.64] ;  /* 0x0000000a02067981 */ /* 0x000162000c1e9b00 */
[----:B------:R-:W-:Y:S01]  /*3de0*/  FSETP.GEU.AND P0, PT, R25, R16, PT ;  /* 0x000000101900720b */ /* 0x000fe20003f0e000 */
[----:B------:R-:W-:Y:S01]  /*3df0*/  BSSY.RECONVERGENT B1, `(.L_x_91) ;  /* 0x0000011000017945 */ /* 0x000fe20003800200 */
[----:B------:R-:W-:-:S02]  /*3e00*/  IMAD.MOV.U32 R14, RZ, RZ, R25 ;  /* 0x000000ffff0e7224 */ /* 0x000fc400078e0019 */
[----:B------:R-:W-:Y:S02]  /*3e10*/  IMAD.MOV.U32 R27, RZ, RZ, R23 ;  /* 0x000000ffff1b7224 */ /* 0x000fe400078e0017 */
[----:B------:R-:W-:-:S07]  /*3e20*/  IMAD.MOV.U32 R29, RZ, RZ, R21 ;  /* 0x000000ffff1d7224 */ /* 0x000fce00078e0015 */
[----:B0-----:R-:W-:Y:S05]  /*3e30*/  @!P0 BRA `(.L_x_92) ;  /* 0x0000000000308947 */ /* 0x001fea0003800000 */
[----:B------:R-:W2:Y:S01]  /*3e40*/  LDG.E.64.CONSTANT R14, desc[UR10][R2.64+-0x4000] ;  /* 0xffc0000a020e7981 */ /* 0x000ea2000c1e9b00 */
[----:B------:R-:W-:-:S13]  /*3e50*/  FSETP.GEU.AND P2, PT, R16, R25, PT ;  /* 0x000000191000720b */ /* 0x000fda0003f4e000 */
[CC--:B--2---:R-:W-:Y:S01]  /*3e60*/  @P2 ISETP.LT.U32.AND P1, PT, R23.reuse, R14.reuse, PT ;  /* 0x0000000e1700220c */ /* 0x0c4fe20003f21070 */
[----:B------:R-:W-:Y:S01]  /*3e70*/  IMAD.MOV.U32 R27, RZ, RZ, R14 ;  /* 0x000000ffff1b7224 */ /* 0x000fe200078e000e */
[-C--:B------:R-:W-:Y:S01]  /*3e80*/  @P2 ISETP.GE.U32.AND P0, PT, R23, R14.reuse, PT ;  /* 0x0000000e1700220c */ /* 0x080fe20003f06070 */
[----:B------:R-:W-:Y:S01]  /*3e90*/  IMAD.MOV.U32 R29, RZ, RZ, R15 ;  /* 0x000000ffff1d7224 */ /* 0x000fe200078e000f */
[CC--:B------:R-:W-:Y:S02]  /*3ea0*/  @P2 ISETP.LT.AND.EX P1, PT, R21.reuse, R15.reuse, PT, P1 ;  /* 0x0000000f1500220c */ /* 0x0c0fe40003f21310 */
[-C--:B------:R-:W-:Y:S02]  /*3eb0*/  @P2 ISETP.GE.AND.EX P0, PT, R21, R15.reuse, PT, P0 ;  /* 0x0000000f1500220c */ /* 0x080fe40003f06300 */
[----:B------:R-:W-:Y:S01]  /*3ec0*/  @P2 SEL R27, R23, R14, P1 ;  /* 0x0000000e171b2207 */ /* 0x000fe20000800000 */
[----:B------:R-:W-:Y:S01]  /*3ed0*/  IMAD.MOV.U32 R14, RZ, RZ, R16 ;  /* 0x000000ffff0e7224 */ /* 0x000fe200078e0010 */
[----:B------:R-:W-:-:S02]  /*3ee0*/  @P2 SEL R29, R21, R15, P1 ;  /* 0x0000000f151d2207 */ /* 0x000fc40000800000 */
[----:B------:R-:W-:-:S07]  /*3ef0*/  @P2 FSEL R14, R25, R16, !P0 ;  /* 0x00000010190e2208 */ /* 0x000fce0004000000 */
.L_x_92:
[----:B------:R-:W-:Y:S05]  /*3f00*/  BSYNC.RECONVERGENT B1 ;  /* 0x0000000000017941 */ /* 0x000fea0003800200 */
.L_x_91:
[----:B------:R-:W-:Y:S01]  /*3f10*/  FSETP.GEU.AND P0, PT, R14, R17, PT ;  /* 0x000000110e00720b */ /* 0x000fe20003f0e000 */
[----:B------:R-:W-:Y:S01]  /*3f20*/  BSSY.RECONVERGENT B1, `(.L_x_93) ;  /* 0x0000010000017945 */ /* 0x000fe20003800200 */
[----:B------:R-:W-:Y:S02]  /*3f30*/  IMAD.MOV.U32 R15, RZ, RZ, R14 ;  /* 0x000000ffff0f7224 */ /* 0x000fe400078e000e */
[----:B------:R-:W-:Y:S02]  /*3f40*/  IMAD.MOV.U32 R23, RZ, RZ, R27 ;  /* 0x000000ffff177224 */ /* 0x000fe400078e001b */
[----:B------:R-:W-:-:S07]  /*3f50*/  IMAD.MOV.U32 R25, RZ, RZ, R29 ;  /* 0x000000ffff197224 */ /* 0x000fce00078e001d */
[----:B------:R-:W-:Y:S05]  /*3f60*/  @!P0 BRA `(.L_x_94) ;  /* 0x00000000002c8947 */ /* 0x000fea0003800000 */
        /* <DEDUP_REMOVED lines=11> */
.L_x_94:
[----:B------:R-:W-:Y:S05]  /*4020*/  BSYNC.RECONVERGENT B1 ;  /* 0x0000000000017941 */ /* 0x000fea0003800200 */
.L_x_93:
[----:B------:R-:W-:Y:S01]  /*4030*/  FSETP.GEU.AND P0, PT, R15, R20, PT ;  /* 0x000000140f00720b */ /* 0x000fe20003f0e000 */
[----:B------:R-:W-:Y:S01]  /*4040*/  BSSY.RECONVERGENT B1, `(.L_x_95) ;  /* 0x0000010000017945 */ /* 0x000fe20003800200 */
[----:B-----5:R-:W-:Y:S02]  /*4050*/  IMAD.MOV.U32 R8, RZ, RZ, R15 ;  /* 0x000000ffff087224 */ /* 0x020fe400078e000f */
        /* <DEDUP_REMOVED lines=14> */
.L_x_96:
[----:B------:R-:W-:Y:S05]  /*4140*/  BSYNC.RECONVERGENT B1 ;  /* 0x0000000000017941 */ /* 0x000fea0003800200 */
.L_x_95:
        /* <DEDUP_REMOVED lines=17> */
.L_x_98:
[----:B------:R-:W-:Y:S05]  /*4260*/  BSYNC.RECONVERGENT B1 ;  /* 0x0000000000017941 */ /* 0x000fea0003800200 */
.L_x_97:
        /* <DEDUP_REMOVED lines=17> */
.L_x_100:
[----:B------:R-:W-:Y:S05]  /*4380*/  BSYNC.RECONVERGENT B1 ;  /* 0x0000000000017941 */ /* 0x000fea0003800200 */
.L_x_99:
[----:B------:R-:W-:Y:S02]  /*4390*/  IADD3 R5, P0, PT, R5, 0xa00, RZ ;  /* 0x00000a0005057810 */ /* 0x000fe40007f1e0ff */
[----:B------:R-:W-:-:S03]  /*43a0*/  IADD3 R2, P1, PT, R2, 0xa000, RZ ;  /* 0x0000a00002027810 */ /* 0x000fc60007f3e0ff */
[----:B------:R-:W-:Y:S02]  /*43b0*/  IMAD.X R4, RZ, RZ, R4, P0 ;  /* 0x000000ffff047224 */ /* 0x000fe400000e0604 */
[----:B------:R-:W-:Y:S01]  /*43c0*/  IMAD.X R3, RZ, RZ, R3, P1 ;  /* 0x000000ffff037224 */ /* 0x000fe200008e0603 */
[----:B------:R-:W-:Y:S07]  /*43d0*/  BRA.U UP0, `(.L_x_101) ;  /* 0xfffffff100bc7547 */ /* 0x000fee000b83ffff */
.L_x_80:
[----:B------:R-:W-:-:S04]  /*43e0*/  ULOP3.LUT UR4, UR6, 0x1, URZ, 0xc0, !UPT ;  /* 0x0000000106047892 */ /* 0x000fc8000f8ec0ff */
[----:B------:R-:W-:-:S04]  /*43f0*/  UISETP.NE.U32.AND UP0, UPT, UR4, 0x1, UPT ;  /* 0x000000010400788c */ /* 0x000fc8000bf05070 */
[----:B------:R-:W-:-:S09]  /*4400*/  UISETP.NE.U32.AND.EX UP0, UPT, URZ, URZ, UPT, UP0 ;  /* 0x000000ffff00728c */ /* 0x000fd2000bf05100 */
[----:B------:R-:W-:Y:S05]  /*4410*/  BRA.U !UP0, `(.L_x_79) ;  /* 0x0000000508a87547 */ /* 0x000fea000b800000 */
[----:B------:R-:W0:Y:S02]  /*4420*/  LDC.64 R2, c[0x0][0x380] ;  /* 0x0000e000ff027b82 */ /* 0x000e240000000a00 */
[----:B0-----:R-:W-:-:S03]  /*4430*/  IMAD.WIDE.U32 R2, R0, 0x10, R2 ;  /* 0x0000001000027825 */ /* 0x001fc600078e0002 */
[----:B------:R-:W-:-:S04]  /*4440*/  LEA R16, P0, R5, R2, 0x4 ;  /* 0x0000000205107211 */ /* 0x000fc800078020ff */
[----:B------:R-:W-:-:S05]  /*4450*/  LEA.HI.X R17, R5, R3, R4, 0x4, P0 ;  /* 0x0000000305117211 */ /* 0x000fca00000f2404 */
[----:B------:R-:W2:Y:S04]  /*4460*/  LDG.E.CONSTANT R23, desc[UR10][R16.64] ;  /* 0x0000000a10177981 */ /* 0x000ea8000c1e9900 */
[----:B------:R0:W5:Y:S04]  /*4470*/  LDG.E.CONSTANT R27, desc[UR10][R16.64+0x1000] ;  /* 0x0010000a101b7981 */ /* 0x000168000c1e9900 */
[----:B------:R0:W5:Y:S04]  /*4480*/  LDG.E.CONSTANT R19, desc[UR10][R16.64+0x2000] ;  /* 0x0020000a10137981 */ /* 0x000168000c1e9900 */
[----:B------:R0:W5:Y:S04]  /*4490*/  LDG.E.CONSTANT R18, desc[UR10][R16.64+0x3000] ;  /* 0x0030000a10127981 */ /* 0x000168000c1e9900 */
[----:B------:R0:W5:Y:S04]  /*44a0*/  LDG.E.CONSTANT R11, desc[UR10][R16.64+0x4000] ;  /* 0x0040000a100b7981 */ /* 0x000168000c1e9900 */
[----:B------:R0:W5:Y:S04]  /*44b0*/  LDG.E.64.CONSTANT R2, desc[UR10][R16.64+0x1008] ;  /* 0x0010080a10027981 */ /* 0x000168000c1e9b00 */
[----:B------:R0:W5:Y:S04]  /*44c0*/  LDG.E.64.CONSTANT R6, desc[UR10][R16.64+0x2008] ;  /* 0x0020080a10067981 */ /* 0x000168000c1e9b00 */
[----:B------:R0:W5:Y:S04]  /*44d0*/  LDG.E.64.CONSTANT R12, desc[UR10][R16.64+0x3008] ;  /* 0x0030080a100c7981 */ /* 0x000168000c1e9b00 */
[----:B------:R0:W5:Y:S01]  /*44e0*/  LDG.E.64.CONSTANT R14, desc[UR10][R16.64+0x4008] ;  /* 0x0040080a100e7981 */ /* 0x000162000c1e9b00 */
        /* <DEDUP_REMOVED lines=18> */
.L_x_103:
[----:B------:R-:W-:Y:S05]  /*4610*/  BSYNC.RECONVERGENT B1 ;  /* 0x0000000000017941 */ /* 0x000fea0003800200 */
.L_x_102:
        /* <DEDUP_REMOVED lines=17> */
.L_x_105:
[----:B------:R-:W-:Y:S05]  /*4730*/  BSYNC.RECONVERGENT B1 ;  /* 0x0000000000017941 */ /* 0x000fea0003800200 */
.L_x_104:
        /* <DEDUP_REMOVED lines=17> */
.L_x_107:
[----:B------:R-:W-:Y:S05]  /*4850*/  BSYNC.RECONVERGENT B1 ;  /* 0x0000000000017941 */ /* 0x000fea0003800200 */
.L_x_106:
        /* <DEDUP_REMOVED lines=17> */
.L_x_109:
[----:B------:R-:W-:Y:S05]  /*4970*/  BSYNC.RECONVERGENT B1 ;  /* 0x0000000000017941 */ /* 0x000fea0003800200 */
.L_x_108:
[----:B------:R-:W-:Y:S01]  /*4980*/  FSETP.GEU.AND P0, PT, R2, R11, PT ;  /* 0x0000000b0200720b */ /* 0x000fe20003f0e000 */
[----:B------:R-:W-:Y:S01]  /*4990*/  BSSY.RECONVERGENT B1, `(.L_x_110) ;  /* 0x0000011000017945 */ /* 0x000fe20003800200 */
[----:B------:R-:W-:Y:S01]  /*49a0*/  IADD3 R5, P2, PT, R5, 0x500, RZ ;  /* 0x0000050005057810 */ /* 0x000fe20007f5e0ff */
[----:B------:R-:W-:Y:S02]  /*49b0*/  IMAD.MOV.U32 R10, RZ, RZ, R2 ;  /* 0x000000ffff0a7224 */ /* 0x000fe400078e0002 */
[----:B------:R-:W-:Y:S02]  /*49c0*/  IMAD.MOV.U32 R8, RZ, RZ, R7 ;  /* 0x000000ffff087224 */ /* 0x000fe400078e0007 */
[----:B------:R-:W-:-:S06]  /*49d0*/  IMAD.MOV.U32 R9, RZ, RZ, R17 ;  /* 0x000000ffff097224 */ /* 0x000fcc00078e0011 */
        /* <DEDUP_REMOVED lines=12> */
.L_x_111:
[----:B------:R-:W-:Y:S05]  /*4aa0*/  BSYNC.RECONVERGENT B1 ;  /* 0x0000000000017941 */ /* 0x000fea0003800200 */
.L_x_110:
[----:B------:R-:W-:-:S07]  /*4ab0*/  IMAD.X R4, RZ, RZ, R4, P2 ;  /* 0x000000ffff047224 */ /* 0x000fce00010e0604 */
.L_x_79:
[----:B------:R-:W0:Y:S02]  /*4ac0*/  LDCU UR4, c[0x0][0x390] ;  /* 0x00007200ff0477ac */ /* 0x000e240008000800 */
[----:B0-----:R-:W-:Y:S02]  /*4ad0*/  USHF.R.S32.HI UR5, URZ, 0x1f, UR4 ;  /* 0x0000001fff057899 */ /* 0x001fe40008011404 */
[----:B------:R-:W-:-:S04]  /*4ae0*/  ISETP.GE.U32.AND P0, PT, R5, UR4, PT ;  /* 0x0000000405007c0c */ /* 0x000fc8000bf06070 */
[----:B------:R-:W-:-:S13]  /*4af0*/  ISETP.GE.AND.EX P0, PT, R4, UR5, PT, P0 ;  /* 0x0000000504007c0c */ /* 0x000fda000bf06300 */
[----:B------:R-:W-:Y:S05]  /*4b00*/  @P0 BRA `(.L_x_112) ;  /* 0x00000008003c0947 */ /* 0x000fea0003800000 */
[----:B------:R-:W-:Y:S01]  /*4b10*/  IADD3 R3, PT, PT, -R5, UR4, RZ ;  /* 0x0000000405037c10 */ /* 0x000fe2000fffe1ff */
[----:B------:R-:W-:Y:S03]  /*4b20*/  BSSY.RECONVERGENT B1, `(.L_x_112) ;  /* 0x000008d000017945 */ /* 0x000fe60003800200 */
[----:B------:R-:W-:-:S13]  /*4b30*/  ISETP.GE.AND P0, PT, R0, R3, PT ;  /* 0x000000030000720c */ /* 0x000fda0003f06270 */
[----:B------:R-:W-:Y:S05]  /*4b40*/  @P0 BRA `(.L_x_113) ;  /* 0x0000000800280947 */ /* 0x000fea0003800000 */
[----:B------:R-:W-:Y:S01]  /*4b50*/  LOP3.LUT R2, RZ, R0, RZ, 0x33, !PT ;  /* 0x00000000ff027212 */ /* 0x000fe200078e33ff */
[----:B------:R-:W-:Y:S03]  /*4b60*/  BSSY.RECONVERGENT B2, `(.L_x_114) ;  /* 0x000002a000027945 */ /* 0x000fe60003800200 */
[----:B------:R-:W-:-:S04]  /*4b70*/  IADD3 R18, PT, PT, -R5, UR4, R2 ;  /* 0x0000000405127c10 */ /* 0x000fc8000fffe102 */
[----:B------:R-:W-:-:S04]  /*4b80*/  LOP3.LUT R2, R18, 0x300, RZ, 0xc0, !PT ;  /* 0x0000030012027812 */ /* 0x000fc800078ec0ff */
[----:B------:R-:W-:Y:S01]  /*4b90*/  ISETP.NE.AND P0, PT, R2, 0x300, PT ;  /* 0x000003000200780c */ /* 0x000fe20003f05270 */
[----:B------:R-:W-:-:S12]  /*4ba0*/  IMAD.MOV.U32 R2, RZ, RZ, R0 ;  /* 0x000000ffff027224 */ /* 0x000fd800078e0000 */
[----:B------:R-:W-:Y:S05]  /*4bb0*/  @!P0 BRA `(.L_x_115) ;  /* 0x0000000000908947 */ /* 0x000fea0003800000 */
[----:B------:R-:W0:Y:S01]  /*4bc0*/  LDCU.64 UR6, c[0x0][0x380] ;  /* 0x00007000ff0677ac */ /* 0x000e220008000a00 */
[----:B------:R-:W-:Y:S02]  /*4bd0*/  IADD3 R7, P0, PT, R0, R5, RZ ;  /* 0x0000000500077210 */ /* 0x000fe40007f1e0ff */
[----:B------:R-:W-:-:S03]  /*4be0*/  LEA.HI R2, R18, 0x1, RZ, 0x18 ;  /* 0x0000000112027811 */ /* 0x000fc600078fc0ff */
[----:B------:R-:W-:Y:S01]  /*4bf0*/  IMAD.X R12, RZ, RZ, R4, P0 ;  /* 0x000000ffff0c7224 */ /* 0x000fe200000e0604 */
[----:B------:R-:W-:Y:S01]  /*4c00*/  LOP3.LUT R6, R2, 0x3, RZ, 0xc0, !PT ;  /* 0x0000000302067812 */ /* 0x000fe200078ec0ff */
[----:B------:R-:W-:-:S04]  /*4c10*/  IMAD.MOV.U32 R2, RZ, RZ, R0 ;  /* 0x000000ffff027224 */ /* 0x000fc800078e0000 */
[----:B------:R-:W-:Y:S01]  /*4c20*/  IMAD.MOV R11, RZ, RZ, -R6 ;  /* 0x000000ffff0b7224 */ /* 0x000fe200078e0a06 */
[----:B0-----:R-:W-:-:S04]  /*4c30*/  LEA R16, P1, R7, UR6, 0x4 ;  /* 0x0000000607107c11 */ /* 0x001fc8000f8220ff */
[----:B------:R-:W-:-:S09]  /*4c40*/  LEA.HI.X R7, R7, UR7, R12, 0x4, P1 ;  /* 0x0000000707077c11 */ /* 0x000fd200088f240c */
.L_x_118:
[----:B------:R-:W-:-:S05]  /*4c50*/  IMAD.MOV.U32 R6, RZ, RZ, R16 ;  /* 0x000000ffff067224 */ /* 0x000fca00078e0010 */
[----:B------:R-:W2:Y:S01]  /*4c60*/  LDG.E.CONSTANT R19, desc[UR10][R6.64] ;  /* 0x0000000a06137981 */ /* 0x000ea2000c1e9900 */
[----:B------:R-:W-:Y:S01]  /*4c70*/  VIADD R11, R11, 0x1 ;  /* 0x000000010b0b7836 */ /* 0x000fe20000000000 */
[----:B------:R-:W-:Y:S01]  /*4c80*/  BSSY.RECONVERGENT B3, `(.L_x_116) ;  /* 0x0000014000037945 */ /* 0x000fe20003800200 */
[----:B------:R-:W-:-:S03]  /*4c90*/  IADD3 R16, P3, PT, R6, 0x1000, RZ ;  /* 0x0000100006107810 */ /* 0x000fc60007f7e0ff */
[----:B------:R-:W-:Y:S02]  /*4ca0*/  ISETP.NE.AND P2, PT, R11, RZ, PT ;  /* 0x000000ff0b00720c */ /* 0x000fe40003f45270 */
[----:B--2---:R-:W-:-:S13]  /*4cb0*/  FSETP.GEU.AND P0, PT, R10, R19, PT ;  /* 0x000000130a00720b */ /* 0x004fda0003f0e000 */
[----:B------:R-:W-:Y:S05]  /*4cc0*/  @!P0 BRA `(.L_x_117) ;  /* 0x00000000003c8947 */ /* 0x000fea0003800000 */
[----:B------:R-:W2:Y:S01]  /*4cd0*/  LDG.E.64.CONSTANT R12, desc[UR10][R6.64+0x8] ;  /* 0x0000080a060c7981 */ /* 0x000ea2000c1e9b00 */
[----:B------:R-:W-:Y:S01]  /*4ce0*/  FSETP.GEU.AND P4, PT, R19, R10, PT ;  /* 0x0000000a1300720b */ /* 0x000fe20003f8e000 */
[----:B------:R-:W-:Y:S02]  /*4cf0*/  IMAD.MOV.U32 R15, RZ, RZ, R8 ;  /* 0x000000ffff0f7224 */ /* 0x000fe400078e0008 */
[----:B------:R-:W-:Y:S02]  /*4d00*/  IMAD.MOV.U32 R17, RZ, RZ, R9 ;  /* 0x000000ffff117224 */ /* 0x000fe400078e0009 */
[----:B------:R-:W-:Y:S02]  /*4d10*/  IMAD.MOV.U32 R14, RZ, RZ, R10 ;  /* 0x000000ffff0e7224 */ /* 0x000fe400078e000a */
[----:B------:R-:W-:-:S06]  /*4d20*/  IMAD.MOV.U32 R10, RZ, RZ, R19 ;  /* 0x000000ffff0a7224 */ /* 0x000fcc00078e0013 */
        /* <DEDUP_REMOVED lines=9> */
.L_x_117:
[----:B------:R-:W-:Y:S05]  /*4dc0*/  BSYNC.RECONVERGENT B3 ;  /* 0x0000000000037941 */ /* 0x000fea0003800200 */
.L_x_116:
[----:B------:R-:W-:Y:S02]  /*4dd0*/  IMAD.X R7, RZ, RZ, R7, P3 ;  /* 0x000000ffff077224 */ /* 0x000fe400018e0607 */
[----:B------:R-:W-:Y:S01]  /*4de0*/  VIADD R2, R2, 0x100 ;  /* 0x0000010002027836 */ /* 0x000fe20000000000 */
[----:B------:R-:W-:Y:S06]  /*4df0*/  @P2 BRA `(.L_x_118) ;  /* 0xfffffffc00942947 */ /* 0x000fec000383ffff */
.L_x_115:
[----:B------:R-:W-:Y:S05]  /*4e00*/  BSYNC.RECONVERGENT B2 ;  /* 0x0000000000027941 */ /* 0x000fea0003800200 */
.L_x_114:
[----:B------:R-:W-:-:S13]  /*4e10*/  ISETP.GE.U32.AND P0, PT, R18, 0x300, PT ;  /* 0x000003001200780c */ /* 0x000fda0003f06070 */
[----:B------:R-:W-:Y:S05]  /*4e20*/  @!P0 BRA `(.L_x_113) ;  /* 0x0000000400708947 */ /* 0x000fea0003800000 */
[----:B------:R-:W0:Y:S01]  /*4e30*/  LDCU.64 UR6, c[0x0][0x380] ;  /* 0x00007000ff0677ac */ /* 0x000e220008000a00 */
[----:B------:R-:W-:-:S05]  /*4e40*/  IADD3 R6, P0, PT, R2, R5, RZ ;  /* 0x0000000502067210 */ /* 0x000fca0007f1e0ff */
[----:B------:R-:W-:Y:S01]  /*4e50*/  IMAD.X R7, RZ, RZ, R4, P0 ;  /* 0x000000ffff077224 */ /* 0x000fe200000e0604 */
[----:B0-----:R-:W-:-:S04]  /*4e60*/  LEA R5, P1, R6, UR6, 0x4 ;  /* 0x0000000606057c11 */ /* 0x001fc8000f8220ff */
[----:B------:R-:W-:Y:S02]  /*4e70*/  IADD3 R4, P0, PT, R5, 0x3008, RZ ;  /* 0x0000300805047810 */ /* 0x000fe40007f1e0ff */
[----:B------:R-:W-:-:S05]  /*4e80*/  LEA.HI.X R5, R6, UR7, R7, 0x4, P1 ;  /* 0x0000000706057c11 */ /* 0x000fca00088f2407 */
[----:B------:R-:W-:-:S07]  /*4e90*/  IMAD.X R5, RZ, RZ, R5, P0 ;  /* 0x000000ffff057224 */ /* 0x000fce00000e0605 */
.L_x_127:
[----:B------:R-:W2:Y:S04]  /*4ea0*/  LDG.E.CONSTANT R17, desc[UR10][R4.64+-0x3008] ;  /* 0xffcff80a04117981 */ /* 0x000ea8000c1e9900 */
[----:B------:R0:W5:Y:S04]  /*4eb0*/  LDG.E.CONSTANT R12, desc[UR10][R4.64+-0x2008] ;  /* 0xffdff80a040c7981 */ /* 0x000168000c1e9900 */
        /* <DEDUP_REMOVED lines=20> */
.L_x_120:
[----:B------:R-:W-:Y:S05]  /*5000*/  BSYNC.RECONVERGENT B2 ;  /* 0x0000000000027941 */ /* 0x000fea0003800200 */
.L_x_119:
        /* <DEDUP_REMOVED lines=18> */
.L_x_122:
[----:B------:R-:W-:Y:S05]  /*5130*/  BSYNC.RECONVERGENT B2 ;  /* 0x0000000000027941 */ /* 0x000fea0003800200 */
.L_x_121:
        /* <DEDUP_REMOVED lines=18> */
.L_x_124:
[----:B------:R-:W-:Y:S05]  /*5260*/  BSYNC.RECONVERGENT B2 ;  /* 0x0000000000027941 */ /* 0x000fea0003800200 */
.L_x_123:
        /* <DEDUP_REMOVED lines=18> */
.L_x_126:
[----:B------:R-:W-:Y:S05]  /*5390*/  BSYNC.RECONVERGENT B2 ;  /* 0x0000000000027941 */ /* 0x000fea0003800200 */
.L_x_125:
[----:B------:R-:W-:Y:S01]  /*53a0*/  VIADD R2, R2, 0x400 ;  /* 0x0000040002027836 */ /* 0x000fe20000000000 */
[----:B------:R-:W-:-:S04]  /*53b0*/  IADD3 R4, P1, PT, R4, 0x4000, RZ ;  /* 0x0000400004047810 */ /* 0x000fc80007f3e0ff */
[----:B------:R-:W-:Y:S01]  /*53c0*/  ISETP.GE.AND P0, PT, R2, R3, PT ;  /* 0x000000030200720c */ /* 0x000fe20003f06270 */
[----:B------:R-:W-:-:S12]  /*53d0*/  IMAD.X R5, RZ, RZ, R5, P1 ;  /* 0x000000ffff057224 */ /* 0x000fd800008e0605 */
[----:B------:R-:W-:Y:S05]  /*53e0*/  @!P0 BRA `(.L_x_127) ;  /* 0xfffffff800ac8947 */ /* 0x000fea000383ffff */
.L_x_113:
[----:B------:R-:W-:Y:S05]  /*53f0*/  BSYNC.RECONVERGENT B1 ;  /* 0x0000000000017941 */ /* 0x000fea0003800200 */
.L_x_112:
[----:B------:R-:W0:Y:S01]  /*5400*/  S2R R13, SR_LANEID ;  /* 0x00000000000d7919 */ /* 0x000e220000000000 */
[----:B------:R-:W-:Y:S01]  /*5410*/  BSSY.RECONVERGENT B1, `(.L_x_128) ;  /* 0x0000015000017945 */ /* 0x000fe20003800200 */
[----:B------:R-:W-:Y:S01]  /*5420*/  IMAD.MOV.U32 R2, RZ, RZ, R10 ;  /* 0x000000ffff027224 */ /* 0x000fe200078e000a */
[----:B------:R-:W1:Y:S01]  /*5430*/  SHFL.DOWN PT, R3, R10, 0x1, 0x1f ;  /* 0x08201f000a037f89 */ /* 0x000e6200000e0000 */
[----:B------:R-:W-:Y:S02]  /*5440*/  IMAD.MOV.U32 R4, RZ, RZ, R8 ;  /* 0x000000ffff047224 */ /* 0x000fe400078e0008 */
[----:B------:R-:W-:Y:S01]  /*5450*/  IMAD.MOV.U32 R7, RZ, RZ, R9 ;  /* 0x000000ffff077224 */ /* 0x000fe200078e0009 */
[----:B------:R2:W3:Y:S04]  /*5460*/  SHFL.DOWN PT, R5, R8, 0x1, 0x1f ;  /* 0x08201f0008057f89 */ /* 0x0004e800000e0000 */
[----:B------:R2:W4:Y:S01]  /*5470*/  SHFL.DOWN PT, R6, R9, 0x1, 0x1f ;  /* 0x08201f0009067f89 */ /* 0x00052200000e0000 */
[----:B-1----:R-:W-:-:S04]  /*5480*/  FSETP.GEU.AND P0, PT, R10, R3, PT ;  /* 0x000000030a00720b */ /* 0x002fc80003f0e000 */
[----:B0-----:R-:W-:-:S13]  /*5490*/  ISETP.GT.OR P0, PT, R13, 0x1e, !P0 ;  /* 0x0000001e0d00780c */ /* 0x001fda0004704670 */
[----:B--234-:R-:W-:Y:S05]  /*54a0*/  @P0 BRA `(.L_x_129) ;  /* 0x00000000002c0947 */ /* 0x01cfea0003800000 */
        /* <DEDUP_REMOVED lines=11> */
.L_x_129:
[----:B------:R-:W-:Y:S05]  /*5560*/  BSYNC.RECONVERGENT B1 ;  /* 0x0000000000017941 */ /* 0x000fea0003800200 */
.L_x_128:
        /* <DEDUP_REMOVED lines=21> */
.L_x_131:
[----:B------:R-:W-:Y:S05]  /*56c0*/  BSYNC.RECONVERGENT B1 ;  /* 0x0000000000017941 */ /* 0x000fea0003800200 */
.L_x_130:
        /* <DEDUP_REMOVED lines=21> */
.L_x_133:
[----:B------:R-:W-:Y:S05]  /*5820*/  BSYNC.RECONVERGENT B1 ;  /* 0x0000000000017941 */ /* 0x000fea0003800200 */
.L_x_132:
        /* <DEDUP_REMOVED lines=21> */
.L_x_135:
[----:B------:R-:W-:Y:S05]  /*5980*/  BSYNC.RECONVERGENT B1 ;  /* 0x0000000000017941 */ /* 0x000fea0003800200 */
.L_x_134:
        /* <DEDUP_REMOVED lines=22> */
.L_x_137:
[----:B------:R-:W-:Y:S05]  /*5af0*/  BSYNC.RECONVERGENT B1 ;  /* 0x0000000000017941 */ /* 0x000fea0003800200 */
.L_x_136:
        /* <DEDUP_REMOVED lines=12> */
.L_x_139:
[----:B------:R-:W-:Y:S05]  /*5bc0*/  BSYNC.RECONVERGENT B1 ;  /* 0x0000000000017941 */ /* 0x000fea0003800200 */
.L_x_138:
        /* <DEDUP_REMOVED lines=31> */
.L_x_141:
[----:B------:R-:W-:Y:S05]  /*5dc0*/  BSYNC.RECONVERGENT B1 ;  /* 0x0000000000017941 */ /* 0x000fea0003800200 */
.L_x_140:
        /* <DEDUP_REMOVED lines=18> */
.L_x_143:
[----:B------:R-:W-:Y:S05]  /*5ef0*/  BSYNC.RECONVERGENT B1 ;  /* 0x0000000000017941 */ /* 0x000fea0003800200 */
.L_x_142:
        /* <DEDUP_REMOVED lines=18> */
.L_x_145:
[----:B------:R-:W-:Y:S05]  /*6020*/  BSYNC.RECONVERGENT B1 ;  /* 0x0000000000017941 */ /* 0x000fea0003800200 */
.L_x_144:
        /* <DEDUP_REMOVED lines=18> */
.L_x_147:
[----:B------:R-:W-:Y:S05]  /*6150*/  BSYNC.RECONVERGENT B1 ;  /* 0x0000000000017941 */ /* 0x000fea0003800200 */
.L_x_146:
        /* <DEDUP_REMOVED lines=18> */
.L_x_149:
[----:B------:R-:W-:Y:S05]  /*6280*/  BSYNC.RECONVERGENT B1 ;  /* 0x0000000000017941 */ /* 0x000fea0003800200 */
.L_x_148:
        /* <DEDUP_REMOVED lines=18> */
.L_x_151:
[----:B------:R-:W-:Y:S05]  /*63b0*/  BSYNC.RECONVERGENT B1 ;  /* 0x0000000000017941 */ /* 0x000fea0003800200 */
.L_x_150:
[----:B------:R-:W-:Y:S01]  /*63c0*/  FSETP.GEU.AND P0, PT, R7, R0, PT ;  /* 0x000000000700720b */ /* 0x000fe20003f0e000 */
[----:B------:R-:W-:Y:S02]  /*63d0*/  IMAD.MOV.U32 R2, RZ, RZ, R7 ;  /* 0x000000ffff027224 */ /* 0x000fe400078e0007 */
[----:B------:R-:W-:Y:S02]  /*63e0*/  IMAD.MOV.U32 R3, RZ, RZ, R9 ;  /* 0x000000ffff037224 */ /* 0x000fe400078e0009 */
[----:B------:R-:W-:-:S08]  /*63f0*/  IMAD.MOV.U32 R4, RZ, RZ, R8 ;  /* 0x000000ffff047224 */ /* 0x000fd000078e0008 */
        /* <DEDUP_REMOVED lines=13> */
.L_x_34:
[----:B------:R-:W-:Y:S05]  /*64d0*/  BSYNC.RECONVERGENT B0 ;  /* 0x0000000000007941 */ /* 0x000fea0003800200 */
.L_x_1:
[----:B------:R-:W-:Y:S05]  /*64e0*/  @P1 EXIT ;  /* 0x000000000000194d */ /* 0x000fea0003800000 */
[----:B0-----:R-:W0:Y:S01]  /*64f0*/  LDC.64 R6, c[0x0][0x388] ;  /* 0x0000e200ff067b82 */ /* 0x001e220000000a00 */
[----:B------:R-:W-:Y:S02]  /*6500*/  IMAD.MOV.U32 R5, RZ, RZ, R4 ;  /* 0x000000ffff057224 */ /* 0x000fe400078e0004 */
[----:B------:R-:W-:-:S05]  /*6510*/  IMAD.MOV.U32 R4, RZ, RZ, R3 ;  /* 0x000000ffff047224 */ /* 0x000fca00078e0003 */
[----:B0-----:R-:W-:Y:S04]  /*6520*/  STG.E.64 desc[UR10][R6.64+0x8], R4 ;  /* 0x0000080406007986 */ /* 0x001fe8000c101b0a */
[----:B------:R-:W-:Y:S01]  /*6530*/  STG.E desc[UR10][R6.64], R2 ;  /* 0x0000000206007986 */ /* 0x000fe2000c10190a */
[----:B------:R-:W-:Y:S05]  /*6540*/  EXIT ;  /* 0x000000000000794d */ /* 0x000fea0003800000 */
.L_x_152:
        /* <DEDUP_REMOVED lines=11> */
.L_x_820:


//--------------------- .text._ZN6thrust24THRUST_300001_SM_1000_NS8cuda_cub4core6detail13_kernel_agentINS1_8__reduce10DrainAgentIlEEJN3cub18CUB_300001_SM_10009GridQueueIyEElEEEvDpT0_ --------------------------
	.section	.text._ZN6thrust24THRUST_300001_SM_1000_NS8cuda_cub4core6detail13_kernel_agentINS1_8__reduce10DrainAgentIlEEJN3cub18CUB_300001_SM_10009GridQueueIyEElEEEvDpT0_,"ax",@progbits
	.align	128
        .global         _ZN6thrust24THRUST_300001_SM_1000_NS8cuda_cub4core6detail13_kernel_agentINS1_8__reduce10DrainAgentIlEEJN3cub18CUB_300001_SM_10009GridQueueIyEElEEEvDpT0_
        .type           _ZN6thrust24THRUST_300001_SM_1000_NS8cuda_cub4core6detail13_kernel_agentINS1_8__reduce10DrainAgentIlEEJN3cub18CUB_300001_SM_10009GridQueueIyEElEEEvDpT0_,@function
        .size           _ZN6thrust24THRUST_300001_SM_1000_NS8cuda_cub4core6detail13_kernel_agentINS1_8__reduce10DrainAgentIlEEJN3cub18CUB_300001_SM_10009GridQueueIyEElEEEvDpT0_,(.L_x_821 - _ZN6thrust24THRUST_300001_SM_1000_NS8cuda_cub4core6detail13_kernel_agentINS1_8__reduce10DrainAgentIlEEJN3cub18CUB_300001_SM_10009GridQueueIyEElEEEvDpT0_)
        .other          _ZN6thrust24THRUST_300001_SM_1000_NS8cuda_cub4core6detail13_kernel_agentINS1_8__reduce10DrainAgentIlEEJN3cub18CUB_300001_SM_10009GridQueueIyEElEEEvDpT0_,@"STO_CUDA_ENTRY STV_DEFAULT"
_ZN6thrust24THRUST_300001_SM_1000_NS8cuda_cub4core6detail13_kernel_agentINS1_8__reduce10DrainAgentIlEEJN3cub18CUB_300001_SM_10009GridQueueIyEElEEEvDpT0_:
.text._ZN6thrust24THRUST_300001_SM_1000_NS8cuda_cub4core6detail13_kernel_agentINS1_8__reduce10DrainAgentIlEEJN3cub18CUB_300001_SM_10009GridQueueIyEElEEEvDpT0_:
[----:B------:R-:W-:Y:S08]  /*0000*/  LDC R1, c[0x0][0x37c] ;  /* 0x0000df00ff017b82 */ /* 0x000ff00000000800 */
[----:B------:R-:W0:Y:S01]  /*0010*/  LDC.64 R2, c[0x0][0x380] ;  /* 0x0000e000ff027b82 */ /* 0x000e220000000a00 */
[----:B------:R-:W0:Y:S07]  /*0020*/  LDCU.64 UR4, c[0x0][0x358] ;  /* 0x00006b00ff0477ac */ /* 0x000e2e0008000a00 */
[----:B------:R-:W1:Y:S01]  /*0030*/  LDC.64 R4, c[0x0][0x388] ;  /* 0x0000e200ff047b82 */ /* 0x000e620000000a00 */
[----:B0-----:R-:W-:Y:S04]  /*0040*/  STG.E.64 desc[UR4][R2.64+0x8], RZ ;  /* 0x000008ff02007986 */ /* 0x001fe8000c101b04 */
[----:B-1----:R-:W-:Y:S01]  /*0050*/  STG.E.64 desc[UR4][R2.64], R4 ;  /* 0x0000000402007986 */ /* 0x002fe2000c101b04 */
[----:B------:R-:W-:Y:S05]  /*0060*/  EXIT ;  /* 0x000000000000794d */ /* 0x000fea0003800000 */
.L_x_153:
        /* <DEDUP_REMOVED lines=9> */
.L_x_821:


//--------------------- .text._ZN6thrust24THRUST_300001_SM_1000_NS8cuda_cub4core6detail13_kernel_agentINS1_8__reduce11ReduceAgentINS0_12zip_iteratorIN4cuda3std3__45tupleIJNS0_6detail15normal_iteratorINS0_10device_ptrIfEEEENS0_17counting_iteratorIlNS0_11use_defaultESI_SI_EEEEEEEPNSB_IJflEEESM_lNS1_9__extrema9arg_min_fIflNSA_4lessIfEEEEEEJSL_SN_lN3cub18CUB_300001_SM_100013GridEvenShareIlEENSV_9GridQueueIyEESS_EEEvDpT0_ --------------------------
	.section	.text._ZN6thrust24THRUST_300001_SM_1000_NS8cuda_cub4core6detail13_kernel_agentINS1_8__reduce11ReduceAgentINS0_12zip_iteratorIN4cuda3std3__45tupleIJNS0_6detail15normal_iteratorINS0_10device_ptrIfEEEENS0_17counting_iteratorIlNS0_11use_defaultESI_SI_EEEEEEEPNSB_IJflEEESM_lNS1_9__extrema9arg_min_fIflNSA_4lessIfEEEEEEJSL_SN_lN3cub18CUB_300001_SM_100013GridEvenShareIlEENSV_9GridQueueIyEESS_EEEvDpT0_,"ax",@progbits
	.align	128
        .global         _ZN6thrust24THRUST_300001_SM_1000_NS8cuda_cub4core6detail13_kernel_agentINS1_8__reduce11ReduceAgentINS0_12zip_iteratorIN4cuda3std3__45tupleIJNS0_6detail15normal_iteratorINS0_10device_ptrIfEEEENS0_17counting_iteratorIlNS0_11use_defaultESI_SI_EEEEEEEPNSB_IJflEEESM_lNS1_9__extrema9arg_min_fIflNSA_4lessIfEEEEEEJSL_SN_lN3cub18CUB_300001_SM_100013GridEvenShareIlEENSV_9GridQueueIyEESS_EEEvDpT0_
        .type           _ZN6thrust24THRUST_300001_SM_1000_NS8cuda_cub4core6detail13_kernel_agentINS1_8__reduce11ReduceAgentINS0_12zip_iteratorIN4cuda3std3__45tupleIJNS0_6detail15normal_iteratorINS0_10device_ptrIfEEEENS0_17counting_iteratorIlNS0_11use_defaultESI_SI_EEEEEEEPNSB_IJflEEESM_lNS1_9__extrema9arg_min_fIflNSA_4lessIfEEEEEEJSL_SN_lN3cub18CUB_300001_SM_100013GridEvenShareIlEENSV_9GridQueueIyEESS_EEEvDpT0_,@function
        .size           _ZN6thrust24THRUST_300001_SM_1000_NS8cuda_cub4core6detail13_kernel_agentINS1_8__reduce11ReduceAgentINS0_12zip_iteratorIN4cuda3std3__45tupleIJNS0_6detail15normal_iteratorINS0_10device_ptrIfEEEENS0_17counting_iteratorIlNS0_11use_defaultESI_SI_EEEEEEEPNSB_IJflEEESM_lNS1_9__extrema9arg_min_fIflNSA_4lessIfEEEEEEJSL_SN_lN3cub18CUB_300001_SM_100013GridEvenShareIlEENSV_9GridQueueIyEESS_EEEvDpT0_,(.L_x_822 - _ZN6thrust24THRUST_300001_SM_1000_NS8cuda_cub4core6detail13_kernel_agentINS1_8__reduce11ReduceAgentINS0_12zip_iteratorIN4cuda3std3__45tupleIJNS0_6detail15normal_iteratorINS0_10device_ptrIfEEEENS0_17counting_iteratorIlNS0_11use_defaultESI_SI_EEEEEEEPNSB_IJflEEESM_lNS1_9__extrema9arg_min_fIflNSA_4lessIfEEEEEEJSL_SN_lN3cub18CUB_300001_SM_100013GridEvenShareIlEENSV_9GridQueueIyEESS_EEEvDpT0_)
        .other          _ZN6thrust24THRUST_300001_SM_1000_NS8cuda_cub4core6detail13_kernel_agentINS1_8__reduce11ReduceAgentINS0_12zip_iteratorIN4cuda3std3__45tupleIJNS0_6detail15normal_iteratorINS0_10device_ptrIfEEEENS0_17counting_iteratorIlNS0_11use_defaultESI_SI_EEEEEEEPNSB_IJflEEESM_lNS1_9__extrema9arg_min_fIflNSA_4lessIfEEEEEEJSL_SN_lN3cub18CUB_300001_SM_100013GridEvenShareIlEENSV_9GridQueueIyEESS_EEEvDpT0_,@"STO_CUDA_ENTRY STV_DEFAULT"
_ZN6thrust24THRUST_300001_SM_1000_NS8cuda_cub4core6detail13_kernel_agentINS1_8__reduce11ReduceAgentINS0_12zip_iteratorIN4cuda3std3__45tupleIJNS0_6detail15normal_iteratorINS0_10device_ptrIfEEEENS0_17counting_iteratorIlNS0_11use_defaultESI_SI_EEEEEEEPNSB_IJflEEESM_lNS1_9__extrema9arg_min_fIflNSA_4lessIfEEEEEEJSL_SN_lN3cub18CUB_300001_SM_100013GridEvenShareIlEENSV_9GridQueueIyEESS_EEEvDpT0_:
.text._ZN6thrust24THRUST_300001_SM_1000_NS8cuda_cub4core6detail13_kernel_agentINS1_8__reduce11ReduceAgentINS0_12zip_iteratorIN4cuda3std3__45tupleIJNS0_6detail15normal_iteratorINS0_10device_ptrIfEEEENS0_17counting_iteratorIlNS0_11use_defaultESI_SI_EEEEEEEPNSB_IJflEEESM_lNS1_9__extrema9arg_min_fIflNSA_4lessIfEEEEEEJSL_SN_lN3cub18CUB_300001_SM_100013GridEvenShareIlEENSV_9GridQueueIyEESS_EEEvDpT0_:
[----:B------:R-:W-:Y:S01]  /*0000*/  LDC R1, c[0x0][0x37c] ;  /* 0x0000df00ff017b82 */ /* 0x000fe20000000800 */
[----:B------:R-:W0:Y:S01]  /*0010*/  S2R R0, SR_CTAID.X ;  /* 0x0000000000007919 */ /* 0x000e220000002500 */
[----:B------:R-:W1:Y:S01]  /*0020*/  LDCU.64 UR4, c[0x0][0x398] ;  /* 0x00007300ff0477ac */ /* 0x000e620008000a00 */
[----:B------:R-:W-:Y:S01]  /*0030*/  BSSY.RECONVERGENT B0, `(.L_x_154) ;  /* 0x00005a6000007945 */ /* 0x000fe20003800200 */
[----:B------:R-:W2:Y:S01]  /*0040*/  LDCU UR6, c[0x0][0x370] ;  /* 0x00006e00ff0677ac */ /* 0x000ea20008000800 */
[----:B------:R-:W3:Y:S01]  /*0050*/  LDCU.64 UR10, c[0x0][0x358] ;  /* 0x00006b00ff0a77ac */ /* 0x000ee20008000a00 */
[----:B-1----:R-:W-:Y:S02]  /*0060*/  IMAD.U32 R15, RZ, RZ, UR4 ;  /* 0x00000004ff0f7e24 */ /* 0x002fe4000f8e00ff */
[----:B------:R-:W-:Y:S01]  /*0070*/  IMAD.U32 R12, RZ, RZ, UR5 ;  /* 0x00000005ff0c7e24 */ /* 0x000fe2000f8e00ff */
[----:B--2---:R-:W-:Y:S01]  /*0080*/  UIMAD UR6, UR6, 0x500, URZ ;  /* 0x00000500060678a4 */ /* 0x004fe2000f8e02ff */
[----:B0-----:R-:W-:-:S05]  /*0090*/  IMAD R7, R0, 0x500, RZ ;  /* 0x0000050000077824 */ /* 0x001fca00078e02ff */
[----:B------:R-:W-:-:S04]  /*00a0*/  IADD3 R2, P1, PT, R7, 0x500, RZ ;  /* 0x0000050007027810 */ /* 0x000fc80007f3e0ff */
[----:B------:R-:W-:Y:S01]  /*00b0*/  ISETP.GT.U32.AND P0, PT, R2, R15, PT ;  /* 0x0000000f0200720c */ /* 0x000fe20003f04070 */
[----:B------:R-:W-:-:S05]  /*00c0*/  IMAD.X R3, RZ, RZ, RZ, P1 ;  /* 0x000000ffff037224 */ /* 0x000fca00008e06ff */
[----:B------:R-:W-:-:S13]  /*00d0*/  ISETP.GT.AND.EX P0, PT, R3, R12, PT, P0 ;  /* 0x0000000c0300720c */ /* 0x000fda0003f04300 */
[----:B---3--:R-:W-:Y:S05]  /*00e0*/  @!P0 BRA `(.L_x_155) ;  /* 0x0000003000288947 */ /* 0x008fea0003800000 */
[----:B------:R-:W0:Y:S01]  /*00f0*/  S2R R6, SR_TID.X ;  /* 0x0000000000067919 */ /* 0x000e220000002100 */
[----:B------:R-:W-:Y:S01]  /*0100*/  IMAD.IADD R9, R15, 0x1, -R7 ;  /* 0x000000010f097824 */ /* 0x000fe200078e0a07 */
[----:B------:R-:W-:Y:S01]  /*0110*/  BSSY.RECONVERGENT B1, `(.L_x_156) ;  /* 0x000000f000017945 */ /* 0x000fe20003800200 */
[----:B------:R-:W-:Y:S01]  /*0120*/  IMAD.MOV.U32 R8, RZ, RZ, RZ ;  /* 0x000000ffff087224 */ /* 0x000fe200078e00ff */
[----:B------:R-:W-:Y:S02]  /*0130*/  CS2R R10, SRZ ;  /* 0x00000000000a7805 */ /* 0x000fe4000001ff00 */
[----:B0-----:R-:W-:Y:S01]  /*0140*/  ISETP.GE.AND P0, PT, R6, R9, PT ;  /* 0x000000090600720c */ /* 0x001fe20003f06270 */
[----:B------:R-:W-:-:S12]  /*0150*/  IMAD.MOV.U32 R12, RZ, RZ, R6 ;  /* 0x000000ffff0c7224 */ /* 0x000fd800078e0006 */
[----:B------:R-:W-:Y:S05]  /*0160*/  @P0 BRA `(.L_x_157) ;  /* 0x0000000000240947 */ /* 0x000fea0003800000 */
[----:B------:R-:W0:Y:S01]  /*0170*/  LDCU.128 UR4, c[0x0][0x380] ;  /* 0x00007000ff0477ac */ /* 0x000e220008000c00 */
[----:B------:R-:W-:-:S05]  /*0180*/  IADD3 R10, P0, PT, R7, R6, RZ ;  /* 0x00000006070a7210 */ /* 0x000fca0007f1e0ff */
[----:B------:R-:W-:Y:S01]  /*0190*/  IMAD.X R11, RZ, RZ, RZ, P0 ;  /* 0x000000ffff0b7224 */ /* 0x000fe200000e06ff */
[----:B0-----:R-:W-:-:S04]  /*01a0*/  LEA R2, P1, R10, UR4, 0x2 ;  /* 0x000000040a027c11 */ /* 0x001fc8000f8210ff */
[----:B------:R-:W-:-:S05]  /*01b0*/  LEA.HI.X R3, R10, UR5, R11, 0x2, P1 ;  /* 0x000000050a037c11 */ /* 0x000fca00088f140b */
[----:B------:R0:W5:Y:S01]  /*01c0*/  LDG.E R8, desc[UR10][R2.64] ;  /* 0x0000000a02087981 */ /* 0x000162000c1e1900 */
[----:B------:R-:W-:Y:S01]  /*01d0*/  IADD3 R10, P0, PT, R10, UR6, RZ ;  /* 0x000000060a0a7c10 */ /* 0x000fe2000ff1e0ff */
[----:B------:R-:W-:-:S03]  /*01e0*/  VIADD R12, R6, 0x100 ;  /* 0x00000100060c7836 */ /* 0x000fc60000000000 */
[----:B------:R-:W-:-:S09]  /*01f0*/  IADD3.X R11, PT, PT, R11, UR7, RZ, P0, !PT ;  /* 0x000000070b0b7c10 */ /* 0x000fd200087fe4ff */
.L_x_157:
[----:B------:R-:W-:Y:S05]  /*0200*/  BSYNC.RECONVERGENT B1 ;  /* 0x0000000000017941 */ /* 0x000fea0003800200 */
.L_x_156:
[----:B------:R-:W-:Y:S01]  /*0210*/  ISETP.GE.AND P0, PT, R12, R9, PT ;  /* 0x000000090c00720c */ /* 0x000fe20003f06270 */
[----:B------:R-:W-:-:S12]  /*0220*/  BSSY.RECONVERGENT B1, `(.L_x_158) ;  /* 0x0000097000017945 */ /* 0x000fd80003800200 */
[----:B------:R-:W-:Y:S05]  /*0230*/  @P0 BRA `(.L_x_159) ;  /* 0x0000000800540947 */ /* 0x000fea0003800000 */
[----:B0-----:R-:W-:Y:S01]  /*0240*/  LOP3.LUT R2, RZ, R12, RZ, 0x33, !PT ;  /* 0x0000000cff027212 */ /* 0x001fe200078e33ff */
[----:B------:R-:W-:Y:S03]  /*0250*/  BSSY.RECONVERGENT B2, `(.L_x_160) ;  /* 0x000002c000027945 */ /* 0x000fe60003800200 */
[----:B------:R-:W-:-:S04]  /*0260*/  IADD3 R15, PT, PT, -R7, R15, R2 ;  /* 0x0000000f070f7210 */ /* 0x000fc80007ffe102 */
[----:B------:R-:W-:-:S04]  /*0270*/  LOP3.LUT R2, R15, 0x300, RZ, 0xc0, !PT ;  /* 0x000003000f027812 */ /* 0x000fc800078ec0ff */
[----:B------:R-:W-:-:S13]  /*0280*/  ISETP.NE.AND P0, PT, R2, 0x300, PT ;  /* 0x000003000200780c */ /* 0x000fda0003f05270 */
[----:B------:R-:W-:Y:S05]  /*0290*/  @!P0 BRA `(.L_x_161) ;  /* 0x00000000009c8947 */ /* 0x000fea0003800000 */
[----:B------:R-:W0:Y:S01]  /*02a0*/  LDCU.128 UR4, c[0x0][0x380] ;  /* 0x00007000ff0477ac */ /* 0x000e220008000c00 */
[----:B------:R-:W-:Y:S02]  /*02b0*/  IADD3 R14, P0, PT, R7, R12, RZ ;  /* 0x0000000c070e7210 */ /* 0x000fe40007f1e0ff */
[----:B------:R-:W-:-:S03]  /*02c0*/  LEA.HI R2, R15, 0x1, RZ, 0x18 ;  /* 0x000000010f027811 */ /* 0x000fc600078fc0ff */
[----:B------:R-:W-:Y:S01]  /*02d0*/  IMAD.X R3, RZ, RZ, RZ, P0 ;  /* 0x000000ffff037224 */ /* 0x000fe200000e06ff */
[----:B------:R-:W-:-:S05]  /*02e0*/  LOP3.LUT R2, R2, 0x3, RZ, 0xc0, !PT ;  /* 0x0000000302027812 */ /* 0x000fca00078ec0ff */
[----:B------:R-:W-:Y:S01]  /*02f0*/  IMAD.MOV R4, RZ, RZ, -R2 ;  /* 0x000000ffff047224 */ /* 0x000fe200078e0a02 */
[C---:B0-----:R-:W-:Y:S02]  /*0300*/  IADD3 R16, P1, PT, R14.reuse, UR6, RZ ;  /* 0x000000060e107c10 */ /* 0x041fe4000ff3e0ff */
[C---:B------:R-:W-:Y:S02]  /*0310*/  LEA R13, P2, R14.reuse, UR4, 0x2 ;  /* 0x000000040e0d7c11 */ /* 0x040fe4000f8410ff */
[----:B------:R-:W-:Y:S02]  /*0320*/  IADD3.X R18, PT, PT, R3, UR7, RZ, P1, !PT ;  /* 0x0000000703127c10 */ /* 0x000fe40008ffe4ff */
[----:B------:R-:W-:-:S09]  /*0330*/  LEA.HI.X R14, R14, UR5, R3, 0x2, P2 ;  /* 0x000000050e0e7c11 */ /* 0x000fd200090f1403 */
.L_x_164:
[----:B------:R-:W-:Y:S02]  /*0340*/  IMAD.MOV.U32 R2, RZ, RZ, R13 ;  /* 0x000000ffff027224 */ /* 0x000fe400078e000d */
[----:B------:R-:W-:-:S05]  /*0350*/  IMAD.MOV.U32 R3, RZ, RZ, R14 ;  /* 0x000000ffff037224 */ /* 0x000fca00078e000e */
[----:B------:R-:W2:Y:S01]  /*0360*/  LDG.E R17, desc[UR10][R2.64] ;  /* 0x0000000a02117981 */ /* 0x000ea2000c1e1900 */
[----:B------:R-:W-:Y:S01]  /*0370*/  VIADD R4, R4, 0x1 ;  /* 0x0000000104047836 */ /* 0x000fe20000000000 */
[----:B------:R-:W-:Y:S01]  /*0380*/  BSSY.RECONVERGENT B3, `(.L_x_162) ;  /* 0x0000013000037945 */ /* 0x000fe20003800200 */
[----:B------:R-:W-:-:S03]  /*0390*/  IADD3 R13, P3, PT, R13, 0x400, RZ ;  /* 0x000004000d0d7810 */ /* 0x000fc60007f7e0ff */
[----:B------:R-:W-:Y:S02]  /*03a0*/  ISETP.NE.AND P2, PT, R4, RZ, PT ;  /* 0x000000ff0400720c */ /* 0x000fe40003f45270 */
[----:B--2--5:R-:W-:-:S13]  /*03b0*/  FSETP.GEU.AND P0, PT, R8, R17, PT ;  /* 0x000000110800720b */ /* 0x024fda0003f0e000 */
[----:B------:R-:W-:Y:S05]  /*03c0*/  @!P0 BRA `(.L_x_163) ;  /* 0x0000000000388947 */ /* 0x000fea0003800000 */
[----:B------:R-:W-:Y:S01]  /*03d0*/  FSETP.GEU.AND P4, PT, R17, R8, PT ;  /* 0x000000081100720b */ /* 0x000fe20003f8e000 */
[----:B------:R-:W-:Y:S02]  /*03e0*/  IMAD.MOV.U32 R3, RZ, RZ, R10 ;  /* 0x000000ffff037224 */ /* 0x000fe400078e000a */
[----:B------:R-:W-:Y:S02]  /*03f0*/  IMAD.MOV.U32 R5, RZ, RZ, R11 ;  /* 0x000000ffff057224 */ /* 0x000fe400078e000b */
[----:B------:R-:W-:Y:S02]  /*0400*/  IMAD.MOV.U32 R2, RZ, RZ, R8 ;  /* 0x000000ffff027224 */ /* 0x000fe400078e0008 */
[----:B------:R-:W-:Y:S02]  /*0410*/  IMAD.MOV.U32 R8, RZ, RZ, R17 ;  /* 0x000000ffff087224 */ /* 0x000fe400078e0011 */
[----:B------:R-:W-:Y:S02]  /*0420*/  IMAD.MOV.U32 R10, RZ, RZ, R16 ;  /* 0x000000ffff0a7224 */ /* 0x000fe400078e0010 */
[----:B------:R-:W-:-:S02]  /*0430*/  IMAD.MOV.U32 R11, RZ, RZ, R18 ;  /* 0x000000ffff0b7224 */ /* 0x000fc400078e0012 */
[CC--:B------:R-:W-:Y:S02]  /*0440*/  @P4 ISETP.GE.U32.AND P0, PT, R3.reuse, R16.reuse, PT ;  /* 0x000000100300420c */ /* 0x0c0fe40003f06070 */
[----:B------:R-:W-:Y:S02]  /*0450*/  @P4 ISETP.LT.U32.AND P1, PT, R3, R16, PT ;  /* 0x000000100300420c */ /* 0x000fe40003f21070 */
[CC--:B------:R-:W-:Y:S02]  /*0460*/  @P4 ISETP.GE.AND.EX P0, PT, R5.reuse, R18.reuse, PT, P0 ;  /* 0x000000120500420c */ /* 0x0c0fe40003f06300 */
[----:B------:R-:W-:Y:S02]  /*0470*/  @P4 ISETP.LT.AND.EX P1, PT, R5, R18, PT, P1 ;  /* 0x000000120500420c */ /* 0x000fe40003f21310 */
[----:B------:R-:W-:Y:S02]  /*0480*/  @P4 FSEL R8, R2, R17, !P0 ;  /* 0x0000001102084208 */ /* 0x000fe40004000000 */
[----:B------:R-:W-:-:S02]  /*0490*/  @P4 SEL R10, R3, R16, P1 ;  /* 0x00000010030a4207 */ /* 0x000fc40000800000 */
[----:B------:R-:W-:-:S07]  /*04a0*/  @P4 SEL R11, R5, R18, P1 ;  /* 0x00000012050b4207 */ /* 0x000fce0000800000 */
.L_x_163:
[----:B------:R-:W-:Y:S05]  /*04b0*/  BSYNC.RECONVERGENT B3 ;  /* 0x0000000000037941 */ /* 0x000fea0003800200 */
.L_x_162:
[----:B------:R-:W-:Y:S01]  /*04c0*/  IADD3 R16, P0, PT, R16, 0x100, RZ ;  /* 0x0000010010107810 */ /* 0x000fe20007f1e0ff */
[----:B------:R-:W-:Y:S02]  /*04d0*/  VIADD R12, R12, 0x100 ;  /* 0x000001000c0c7836 */ /* 0x000fe40000000000 */
[----:B------:R-:W-:Y:S02]  /*04e0*/  IMAD.X R14, RZ, RZ, R14, P3 ;  /* 0x000000ffff0e7224 */ /* 0x000fe400018e060e */
[----:B------:R-:W-:Y:S01]  /*04f0*/  IMAD.X R18, RZ, RZ, R18, P0 ;  /* 0x000000ffff127224 */ /* 0x000fe200000e0612 */
[----:B------:R-:W-:Y:S07]  /*0500*/  @P2 BRA `(.L_x_164) ;  /* 0xfffffffc008c2947 */ /* 0x000fee000383ffff */
.L_x_161:
[----:B------:R-:W-:Y:S05]  /*0510*/  BSYNC.RECONVERGENT B2 ;  /* 0x0000000000027941 */ /* 0x000fea0003800200 */
.L_x_160:
[----:B------:R-:W-:-:S13]  /*0520*/  ISETP.GE.U32.AND P0, PT, R15, 0x300, PT ;  /* 0x000003000f00780c */ /* 0x000fda0003f06070 */
[----:B------:R-:W-:Y:S05]  /*0530*/  @!P0 BRA `(.L_x_159) ;  /* 0x0000000400948947 */ /* 0x000fea0003800000 */
[----:B------:R-:W0:Y:S01]  /*0540*/  LDC.64 R4, c[0x0][0x380] ;  /* 0x0000e000ff047b82 */ /* 0x000e220000000a00 */
[----:B------:R-:W-:-:S07]  /*0550*/  VIADD R12, R12, 0x200 ;  /* 0x000002000c0c7836 */ /* 0x000fce0000000000 */
[----:B------:R-:W1:Y:S02]  /*0560*/  LDC.64 R2, c[0x0][0x388] ;  /* 0x0000e200ff027b82 */ /* 0x000e640000000a00 */
.L_x_173:
[----:B------:R-:W-:-:S05]  /*0570*/  VIADD R14, R12, 0xfffffe00 ;  /* 0xfffffe000c0e7836 */ /* 0x000fca0000000000 */
[----:B------:R-:W-:-:S04]  /*0580*/  IADD3 R19, P0, PT, R7, R14, RZ ;  /* 0x0000000e07137210 */ /* 0x000fc80007f1e0ff */
[----:B------:R-:W-:Y:S02]  /*0590*/  LEA.HI.X.SX32 R22, R14, RZ, 0x1, P0 ;  /* 0x000000ff0e167211 */ /* 0x000fe400000f0eff */
[----:B0-----:R-:W-:-:S04]  /*05a0*/  LEA R16, P0, R19, R4, 0x2 ;  /* 0x0000000413107211 */ /* 0x001fc800078010ff */
[----:B------:R-:W-:-:S05]  /*05b0*/  LEA.HI.X R17, R19, R5, R22, 0x2, P0 ;  /* 0x0000000513117211 */ /* 0x000fca00000f1416 */
[----:B------:R-:W2:Y:S04]  /*05c0*/  LDG.E R25, desc[UR10][R16.64] ;  /* 0x0000000a10197981 */ /* 0x000ea8000c1e1900 */
[----:B-----5:R0:W5:Y:S04]  /*05d0*/  LDG.E R15, desc[UR10][R16.64+0x400] ;  /* 0x0004000a100f7981 */ /* 0x020168000c1e1900 */
[----:B------:R0:W5:Y:S04]  /*05e0*/  LDG.E R13, desc[UR10][R16.64+0x800] ;  /* 0x0008000a100d7981 */ /* 0x000168000c1e1900 */
[----:B------:R0:W5:Y:S01]  /*05f0*/  LDG.E R14, desc[UR10][R16.64+0xc00] ;  /* 0x000c000a100e7981 */ /* 0x000162000c1e1900 */
[----:B-1----:R-:W-:Y:S01]  /*0600*/  IADD3 R23, P1, PT, R19, R2, RZ ;  /* 0x0000000213177210 */ /* 0x002fe20007f3e0ff */
[----:B------:R-:W-:Y:S01]  /*0610*/  BSSY.RECONVERGENT B2, `(.L_x_165) ;  /* 0x0000013000027945 */ /* 0x000fe20003800200 */
[----:B------:R-:W-:-:S02]  /*0620*/  IMAD.MOV.U32 R18, RZ, RZ, R10 ;  /* 0x000000ffff127224 */ /* 0x000fc400078e000a */
[----:B------:R-:W-:Y:S02]  /*0630*/  IMAD.MOV.U32 R21, RZ, RZ, R11 ;  /* 0x000000ffff157224 */ /* 0x000fe400078e000b */
[----:B------:R-:W-:Y:S02]  /*0640*/  IMAD.MOV.U32 R20, RZ, RZ, R8 ;  /* 0x000000ffff147224 */ /* 0x000fe400078e0008 */
[----:B------:R-:W-:Y:S02]  /*0650*/  VIADD R19, R12, 0xffffff00 ;  /* 0xffffff000c137836 */ /* 0x000fe40000000000 */
[----:B------:R-:W-:Y:S01]  /*0660*/  IMAD.X R22, R22, 0x1, R3, P1 ;  /* 0x0000000116167824 */ /* 0x000fe200008e0603 */
[----:B--2---:R-:W-:-:S13]  /*0670*/  FSETP.GEU.AND P0, PT, R8, R25, PT ;  /* 0x000000190800720b */ /* 0x004fda0003f0e000 */
[----:B0-----:R-:W-:Y:S05]  /*0680*/  @!P0 BRA `(.L_x_166) ;  /* 0x00000000002c8947 */ /* 0x001fea0003800000 */
        /* <DEDUP_REMOVED lines=11> */
.L_x_166:
[----:B------:R-:W-:Y:S05]  /*0740*/  BSYNC.RECONVERGENT B2 ;  /* 0x0000000000027941 */ /* 0x000fea0003800200 */
.L_x_165:
[----:B-----5:R-:W-:Y:S01]  /*0750*/  FSETP.GEU.AND P0, PT, R20, R15, PT ;  /* 0x0000000f1400720b */ /* 0x020fe20003f0e000 */
[----:B------:R-:W-:Y:S01]  /*0760*/  BSSY.RECONVERGENT B2, `(.L_x_167) ;  /* 0x0000013000027945 */ /* 0x000fe20003800200 */
[----:B------:R-:W-:Y:S01]  /*0770*/  SHF.R.S32.HI R8, RZ, 0x1f, R19 ;  /* 0x0000001fff087819 */ /* 0x000fe20000011413 */
[----:B------:R-:W-:Y:S01]  /*0780*/  IMAD.MOV.U32 R11, RZ, RZ, R18 ;  /* 0x000000ffff0b7224 */ /* 0x000fe200078e0012 */
[----:B------:R-:W-:Y:S01]  /*0790*/  IADD3 R17, P1, P2, R19, R2, R7 ;  /* 0x0000000213117210 */ /* 0x000fe20007a3e007 */
[----:B------:R-:W-:-:S03]  /*07a0*/  IMAD.MOV.U32 R19, RZ, RZ, R21 ;  /* 0x000000ffff137224 */ /* 0x000fc600078e0015 */
[----:B------:R-:W-:Y:S01]  /*07b0*/  IADD3.X R10, PT, PT, R8, R3, RZ, P1, P2 ;  /* 0x00000003080a7210 */ /* 0x000fe20000fe44ff */
[----:B------:R-:W-:-:S04]  /*07c0*/  IMAD.MOV.U32 R8, RZ, RZ, R20 ;  /* 0x000000ffff087224 */ /* 0x000fc800078e0014 */
        /* <DEDUP_REMOVED lines=12> */
.L_x_168:
[----:B------:R-:W-:Y:S05]  /*0890*/  BSYNC.RECONVERGENT B2 ;  /* 0x0000000000027941 */ /* 0x000fea0003800200 */
.L_x_167:
[----:B------:R-:W-:Y:S01]  /*08a0*/  FSETP.GEU.AND P0, PT, R8, R13, PT ;  /* 0x0000000d0800720b */ /* 0x000fe20003f0e000 */
[C---:B------:R-:W-:Y:S01]  /*08b0*/  VIADD R10, R12.reuse, 0x100 ;  /* 0x000001000c0a7836 */ /* 0x040fe20000000000 */
[----:B------:R-:W-:Y:S01]  /*08c0*/  SHF.R.S32.HI R16, RZ, 0x1f, R12 ;  /* 0x0000001fff107819 */ /* 0x000fe2000001140c */
[----:B------:R-:W-:Y:S01]  /*08d0*/  BSSY.RECONVERGENT B2, `(.L_x_169) ;  /* 0x0000013000027945 */ /* 0x000fe20003800200 */
[----:B------:R-:W-:Y:S01]  /*08e0*/  IADD3 R20, P1, P2, R12, R2, R7 ;  /* 0x000000020c147210 */ /* 0x000fe20007a3e007 */
[----:B------:R-:W-:Y:S02]  /*08f0*/  IMAD.MOV.U32 R17, RZ, RZ, R11 ;  /* 0x000000ffff117224 */ /* 0x000fe400078e000b */
[----:B------:R-:W-:Y:S01]  /*0900*/  IMAD.MOV.U32 R18, RZ, RZ, R19 ;  /* 0x000000ffff127224 */ /* 0x000fe200078e0013 */
[----:B------:R-:W-:Y:S01]  /*0910*/  IADD3.X R22, PT, PT, R16, R3, RZ, P1, P2 ;  /* 0x0000000310167210 */ /* 0x000fe20000fe44ff */
[----:B------:R-:W-:Y:S01]  /*0920*/  IMAD.MOV.U32 R15, RZ, RZ, R8 ;  /* 0x000000ffff0f7224 */ /* 0x000fe200078e0008 */
[----:B------:R-:W-:-:S03]  /*0930*/  SHF.R.S32.HI R16, RZ, 0x1f, R10 ;  /* 0x0000001fff107819 */ /* 0x000fc6000001140a */
        /* <DEDUP_REMOVED lines=12> */
.L_x_170:
[----:B------:R-:W-:Y:S05]  /*0a00*/  BSYNC.RECONVERGENT B2 ;  /* 0x0000000000027941 */ /* 0x000fea0003800200 */
.L_x_169:
[----:B------:R-:W-:Y:S01]  /*0a10*/  FSETP.GEU.AND P0, PT, R15, R14, PT ;  /* 0x0000000e0f00720b */ /* 0x000fe20003f0e000 */
[----:B------:R-:W-:Y:S01]  /*0a20*/  BSSY.RECONVERGENT B2, `(.L_x_171) ;  /* 0x0000012000027945 */ /* 0x000fe20003800200 */
[----:B------:R-:W-:Y:S01]  /*0a30*/  IADD3 R20, P1, P2, R10, R2, R7 ;  /* 0x000000020a147210 */ /* 0x000fe20007a3e007 */
[----:B------:R-:W-:Y:S02]  /*0a40*/  IMAD.MOV.U32 R10, RZ, RZ, R17 ;  /* 0x000000ffff0a7224 */ /* 0x000fe400078e0011 */
[----:B------:R-:W-:Y:S01]  /*0a50*/  IMAD.MOV.U32 R11, RZ, RZ, R18 ;  /* 0x000000ffff0b7224 */ /* 0x000fe200078e0012 */
[----:B------:R-:W-:Y:S01]  /*0a60*/  IADD3.X R13, PT, PT, R16, R3, RZ, P1, P2 ;  /* 0x00000003100d7210 */ /* 0x000fe20000fe44ff */
[----:B------:R-:W-:-:S06]  /*0a70*/  IMAD.MOV.U32 R8, RZ, RZ, R15 ;  /* 0x000000ffff087224 */ /* 0x000fcc00078e000f */
        /* <DEDUP_REMOVED lines=12> */
.L_x_172:
[----:B------:R-:W-:Y:S05]  /*0b40*/  BSYNC.RECONVERGENT B2 ;  /* 0x0000000000027941 */ /* 0x000fea0003800200 */
.L_x_171:
[C---:B------:R-:W-:Y:S02]  /*0b50*/  VIADD R14, R12.reuse, 0x200 ;  /* 0x000002000c0e7836 */ /* 0x040fe40000000000 */
[----:B------:R-:W-:-:S03]  /*0b60*/  VIADD R12, R12, 0x400 ;  /* 0x000004000c0c7836 */ /* 0x000fc60000000000 */
[----:B------:R-:W-:-:S13]  /*0b70*/  ISETP.GE.AND P0, PT, R14, R9, PT ;  /* 0x000000090e00720c */ /* 0x000fda0003f06270 */
[----:B------:R-:W-:Y:S05]  /*0b80*/  @!P0 BRA `(.L_x_173) ;  /* 0xfffffff800788947 */ /* 0x000fea000383ffff */
.L_x_159:
[----:B------:R-:W-:Y:S05]  /*0b90*/  BSYNC.RECONVERGENT B1 ;  /* 0x0000000000017941 */ /* 0x000fea0003800200 */
.L_x_158:
[----:B------:R-:W-:-:S13]  /*0ba0*/  ISETP.GE.AND P0, PT, R9, 0x100, PT ;  /* 0x000001000900780c */ /* 0x000fda0003f06270 */
[----:B------:R-:W-:Y:S05]  /*0bb0*/  @!P0 BRA `(.L_x_174) ;  /* 0x00000010003c8947 */ /* 0x000fea0003800000 */
[----:B------:R-:W1:Y:S01]  /*0bc0*/  S2R R14, SR_LANEID ;  /* 0x00000000000e7919 */ /* 0x000e620000000000 */
[----:B------:R-:W-:Y:S01]  /*0bd0*/  BSSY.RECONVERGENT B1, `(.L_x_175) ;  /* 0x0000015000017945 */ /* 0x000fe20003800200 */
[----:B------:R-:W-:Y:S01]  /*0be0*/  IMAD.MOV.U32 R4, RZ, RZ, R10 ;  /* 0x000000ffff047224 */ /* 0x000fe200078e000a */
[----:B0----5:R-:W0:Y:S01]  /*0bf0*/  SHFL.DOWN PT, R3, R8, 0x1, 0x1f ;  /* 0x08201f0008037f89 */ /* 0x021e2200000e0000 */
[----:B------:R-:W-:Y:S02]  /*0c00*/  IMAD.MOV.U32 R9, RZ, RZ, R11 ;  /* 0x000000ffff097224 */ /* 0x000fe400078e000b */
[----:B------:R-:W-:Y:S01]  /*0c10*/  IMAD.MOV.U32 R2, RZ, RZ, R8 ;  /* 0x000000ffff027224 */ /* 0x000fe200078e0008 */
[----:B------:R2:W3:Y:S04]  /*0c20*/  SHFL.DOWN PT, R5, R10, 0x1, 0x1f ;  /* 0x08201f000a057f89 */ /* 0x0004e800000e0000 */
[----:B------:R2:W4:Y:S01]  /*0c30*/  SHFL.DOWN PT, R12, R11, 0x1, 0x1f ;  /* 0x08201f000b0c7f89 */ /* 0x00052200000e0000 */
[----:B0-----:R-:W-:-:S04]  /*0c40*/  FSETP.GEU.AND P0, PT, R8, R3, PT ;  /* 0x000000030800720b */ /* 0x001fc80003f0e000 */
[----:B-1----:R-:W-:-:S13]  /*0c50*/  ISETP.GT.OR P0, PT, R14, 0x1e, !P0 ;  /* 0x0000001e0e00780c */ /* 0x002fda0004704670 */
        /* <DEDUP_REMOVED lines=12> */
.L_x_176:
[----:B------:R-:W-:Y:S05]  /*0d20*/  BSYNC.RECONVERGENT B1 ;  /* 0x0000000000017941 */ /* 0x000fea0003800200 */
.L_x_175:
        /* <DEDUP_REMOVED lines=21> */
.L_x_178:
[----:B------:R-:W-:Y:S05]  /*0e80*/  BSYNC.RECONVERGENT B1 ;  /* 0x0000000000017941 */ /* 0x000fea0003800200 */
.L_x_177:
        /* <DEDUP_REMOVED lines=21> */
.L_x_180:
[----:B------:R-:W-:Y:S05]  /*0fe0*/  BSYNC.RECONVERGENT B1 ;  /* 0x0000000000017941 */ /* 0x000fea0003800200 */
.L_x_179:
        /* <DEDUP_REMOVED lines=21> */
.L_x_182:
[----:B------:R-:W-:Y:S05]  /*1140*/  BSYNC.RECONVERGENT B1 ;  /* 0x0000000000017941 */ /* 0x000fea0003800200 */
.L_x_181:
        /* <DEDUP_REMOVED lines=22> */
.L_x_184:
[----:B------:R-:W-:Y:S05]  /*12b0*/  BSYNC.RECONVERGENT B1 ;  /* 0x0000000000017941 */ /* 0x000fea0003800200 */
.L_x_183:
[----:B------:R-:W-:Y:S04]  /*12c0*/  BSSY.RECONVERGENT B1, `(.L_x_185) ;  /* 0x000000c000017945 */ /* 0x000fe80003800200 */
[----:B------:R-:W-:Y:S05]  /*12d0*/  @P3 BRA `(.L_x_186) ;  /* 0x0000000000283947 */ /* 0x000fea0003800000 */
[----:B------:R-:W0:Y:S01]  /*12e0*/  S2R R8, SR_CgaCtaId ;  /* 0x0000000000087919 */ /* 0x000e220000008800 */
[----:B------:R-:W-:Y:S01]  /*12f0*/  MOV R7, 0x400 ;  /* 0x0000040000077802 */ /* 0x000fe20000000f00 */
[----:B------:R-:W-:Y:S01]  /*1300*/  IMAD.MOV.U32 R9, RZ, RZ, R2 ;  /* 0x000000ffff097224 */ /* 0x000fe200078e0002 */
[----:B------:R-:W-:-:S04]  /*1310*/  SHF.R.U32.HI R5, RZ, 0x1, R6 ;  /* 0x00000001ff057819 */ /* 0x000fc80000011606 */
[----:B------:R-:W-:Y:S02]  /*1320*/  LOP3.LUT R5, R5, 0x1f0, RZ, 0xc0, !PT ;  /* 0x000001f005057812 */ /* 0x000fe400078ec0ff */
[----:B0-----:R-:W-:-:S05]  /*1330*/  LEA R8, R8, R7, 0x18 ;  /* 0x0000000708087211 */ /* 0x001fca00078ec0ff */
[----:B------:R-:W-:Y:S02]  /*1340*/  IMAD.IADD R5, R5, 0x1, R8 ;  /* 0x0000000105057824 */ /* 0x000fe400078e0208 */
[----:B------:R-:W-:-:S03]  /*1350*/  IMAD.MOV.U32 R8, RZ, RZ, R3 ;  /* 0x000000ffff087224 */ /* 0x000fc600078e0003 */
[----:B------:R0:W-:Y:S04]  /*1360*/  STS [R5+0x8], R4 ;  /* 0x0000080405007388 */ /* 0x0001e80000000800 */
[----:B------:R0:W-:Y:S02]  /*1370*/  STS.64 [R5+0x10], R8 ;  /* 0x0000100805007388 */ /* 0x0001e40000000a00 */
.L_x_186:
[----:B------:R-:W-:Y:S05]  /*1380*/  BSYNC.RECONVERGENT B1 ;  /* 0x0000000000017941 */ /* 0x000fea0003800200 */
.L_x_185:
[----:B------:R-:W-:Y:S01]  /*1390*/  BAR.SYNC.DEFER_BLOCKING 0x0 ;  /* 0x0000000000007b1d */ /* 0x000fe20000010000 */
[----:B------:R-:W-:-:S13]  /*13a0*/  ISETP.NE.AND P2, PT, R6, RZ, PT ;  /* 0x000000ff0600720c */ /* 0x000fda0003f45270 */
[----:B------:R-:W-:Y:S05]  /*13b0*/  @P2 BRA `(.L_x_187) ;  /* 0x0000004400b42947 */ /* 0x000fea0003800000 */
[----:B------:R-:W1:Y:S01]  /*13c0*/  S2R R6, SR_CgaCtaId ;  /* 0x0000000000067919 */ /* 0x000e620000008800 */
[----:B0-----:R-:W-:Y:S01]  /*13d0*/  MOV R9, 0x400 ;  /* 0x0000040000097802 */ /* 0x001fe20000000f00 */
[----:B------:R-:W-:Y:S01]  /*13e0*/  BSSY.RECONVERGENT B1, `(.L_x_188) ;  /* 0x000001a000017945 */ /* 0x000fe20003800200 */
[----:B------:R-:W-:Y:S02]  /*13f0*/  IMAD.MOV.U32 R12, RZ, RZ, R4 ;  /* 0x000000ffff0c7224 */ /* 0x000fe400078e0004 */
[----:B------:R-:W-:Y:S01]  /*1400*/  IMAD.MOV.U32 R7, RZ, RZ, R2 ;  /* 0x000000ffff077224 */ /* 0x000fe200078e0002 */
[----:B-1----:R-:W-:Y:S01]  /*1410*/  LEA R9, R6, R9, 0x18 ;  /* 0x0000000906097211 */ /* 0x002fe200078ec0ff */
[----:B------:R-:W-:-:S04]  /*1420*/  IMAD.MOV.U32 R6, RZ, RZ, R3 ;  /* 0x000000ffff067224 */ /* 0x000fc800078e0003 */
        /* <DEDUP_REMOVED lines=21> */
.L_x_189:
[----:B------:R-:W-:Y:S05]  /*1580*/  BSYNC.RECONVERGENT B1 ;  /* 0x0000000000017941 */ /* 0x000fea0003800200 */
.L_x_188:
        /* <DEDUP_REMOVED lines=18> */
.L_x_191:
[----:B------:R-:W-:Y:S05]  /*16b0*/  BSYNC.RECONVERGENT B1 ;  /* 0x0000000000017941 */ /* 0x000fea0003800200 */
.L_x_190:
        /* <DEDUP_REMOVED lines=18> */
.L_x_193:
[----:B------:R-:W-:Y:S05]  /*17e0*/  BSYNC.RECONVERGENT B1 ;  /* 0x0000000000017941 */ /* 0x000fea0003800200 */
.L_x_192:
        /* <DEDUP_REMOVED lines=18> */
.L_x_195:
[----:B------:R-:W-:Y:S05]  /*1910*/  BSYNC.RECONVERGENT B1 ;  /* 0x0000000000017941 */ /* 0x000fea0003800200 */
.L_x_194:
        /* <DEDUP_REMOVED lines=18> */
.L_x_197:
[----:B------:R-:W-:Y:S05]  /*1a40*/  BSYNC.RECONVERGENT B1 ;  /* 0x0000000000017941 */ /* 0x000fea0003800200 */
.L_x_196:
        /* <DEDUP_REMOVED lines=18> */
.L_x_199:
[----:B------:R-:W-:Y:S05]  /*1b70*/  BSYNC.RECONVERGENT B1 ;  /* 0x0000000000017941 */ /* 0x000fea0003800200 */
.L_x_198:
        /* <DEDUP_REMOVED lines=12> */
[CC--:B------:R-:W-:Y:S02]  /*1c40*/  ISETP.LT.U32.AND P1, PT, R11.reuse, R8.reuse, PT ;  /* 0x000000080b00720c */ /* 0x0c0fe40003f21070 */
[CC--:B------:R-:W-:Y:S02]  /*1c50*/  ISETP.GE.AND.EX P0, PT, R10.reuse, R9.reuse, PT, P0 ;  /* 0x000000090a00720c */ /* 0x0c0fe40003f06300 */
[----:B------:R-:W-:Y:S02]  /*1c60*/  ISETP.LT.AND.EX P1, PT, R10, R9, PT, P1 ;  /* 0x000000090a00720c */ /* 0x000fe40003f21310 */
[----:B------:R-:W-:Y:S02]  /*1c70*/  FSEL R4, R6, R5, !P0 ;  /* 0x0000000506047208 */ /* 0x000fe40004000000 */
[----:B------:R-:W-:-:S02]  /*1c80*/  SEL R3, R11, R8, P1 ;  /* 0x000000080b037207 */ /* 0x000fc40000800000 */
[----:B------:R-:W-:Y:S01]  /*1c90*/  SEL R2, R10, R9, P1 ;  /* 0x000000090a027207 */ /* 0x000fe20000800000 */
[----:B------:R-:W-:Y:S06]  /*1ca0*/  BRA `(.L_x_187) ;  /* 0x0000003c00787947 */ /* 0x000fec0003800000 */
.L_x_174:
[----:B0-----:R-:W-:Y:S01]  /*1cb0*/  LOP3.LUT R2, R6, 0x3e0, RZ, 0xc0, !PT ;  /* 0x000003e006027812 */ /* 0x001fe200078ec0ff */
[----:B------:R-:W-:Y:S01]  /*1cc0*/  BSSY.RECONVERGENT B1, `(.L_x_200) ;  /* 0x000001b000017945 */ /* 0x000fe20003800200 */
[----:B------:R-:W-:Y:S02]  /*1cd0*/  IMAD.MOV.U32 R14, RZ, RZ, R10 ;  /* 0x000000ffff0e7224 */ /* 0x000fe400078e000a */
[----:B------:R-:W-:Y:S02]  /*1ce0*/  IMAD.MOV.U32 R16, RZ, RZ, R11 ;  /* 0x000000ffff107224 */ /* 0x000fe400078e000b */
[----:B------:R-:W-:Y:S01]  /*1cf0*/  VIADD R4, R2, 0x20 ;  /* 0x0000002002047836 */ /* 0x000fe20000000000 */
[----:B------:R-:W-:-:S04]  /*1d00*/  LOP3.LUT R2, RZ, R2, RZ, 0x33, !PT ;  /* 0x00000002ff027212 */ /* 0x000fc800078e33ff */
[----:B------:R-:W-:Y:S01]  /*1d10*/  ISETP.GT.AND P0, PT, R4, R9, PT ;  /* 0x000000090400720c */ /* 0x000fe20003f04270 */
[----:B------:R-:W-:Y:S02]  /*1d20*/  IMAD.IADD R2, R9, 0x1, R2 ;  /* 0x0000000109027824 */ /* 0x000fe400078e0202 */
[----:B-----5:R-:W-:-:S03]  /*1d30*/  IMAD.MOV.U32 R4, RZ, RZ, R8 ;  /* 0x000000ffff047224 */ /* 0x020fc600078e0008 */
        /* <DEDUP_REMOVED lines=19> */
.L_x_201:
[----:B------:R-:W-:Y:S05]  /*1e70*/  BSYNC.RECONVERGENT B1 ;  /* 0x0000000000017941 */ /* 0x000fea0003800200 */
.L_x_200:
        /* <DEDUP_REMOVED lines=22> */
.L_x_203:
[----:B------:R-:W-:Y:S05]  /*1fe0*/  BSYNC.RECONVERGENT B1 ;  /* 0x0000000000017941 */ /* 0x000fea0003800200 */
.L_x_202:
        /* <DEDUP_REMOVED lines=22> */
.L_x_205:
[----:B------:R-:W-:Y:S05]  /*2150*/  BSYNC.RECONVERGENT B1 ;  /* 0x0000000000017941 */ /* 0x000fea0003800200 */
.L_x_204:
        /* <DEDUP_REMOVED lines=22> */
.L_x_207:
[----:B------:R-:W-:Y:S05]  /*22c0*/  BSYNC.RECONVERGENT B1 ;  /* 0x0000000000017941 */ /* 0x000fea0003800200 */
.L_x_206:
        /* <DEDUP_REMOVED lines=23> */
.L_x_209:
[----:B------:R-:W-:Y:S05]  /*2440*/  BSYNC.RECONVERGENT B1 ;  /* 0x0000000000017941 */ /* 0x000fea0003800200 */
.L_x_208:
[----:B------:R-:W-:Y:S04]  /*2450*/  BSSY.RECONVERGENT B1, `(.L_x_210) ;  /* 0x000000c000017945 */ /* 0x000fe80003800200 */
[----:B------:R-:W-:Y:S05]  /*2460*/  @P3 BRA `(.L_x_211) ;  /* 0x0000000000283947 */ /* 0x000fea0003800000 */
[----:B------:R-:W0:Y:S01]  /*2470*/  S2R R8, SR_CgaCtaId ;  /* 0x0000000000087919 */ /* 0x000e220000008800 */
[----:B------:R-:W-:Y:S01]  /*2480*/  MOV R7, 0x400 ;  /* 0x0000040000077802 */ /* 0x000fe20000000f00 */
[----:B------:R-:W-:Y:S01]  /*2490*/  IMAD.MOV.U32 R10, RZ, RZ, R3 ;  /* 0x000000ffff0a7224 */ /* 0x000fe200078e0003 */
[----:B------:R-:W-:Y:S01]  /*24a0*/  SHF.R.U32.HI R5, RZ, 0x1, R6 ;  /* 0x00000001ff057819 */ /* 0x000fe20000011606 */
[----:B------:R-:W-:-:S03]  /*24b0*/  IMAD.MOV.U32 R11, RZ, RZ, R2 ;  /* 0x000000ffff0b7224 */ /* 0x000fc600078e0002 */
[----:B------:R-:W-:Y:S02]  /*24c0*/  LOP3.LUT R5, R5, 0x1f0, RZ, 0xc0, !PT ;  /* 0x000001f005057812 */ /* 0x000fe400078ec0ff */
[----:B0-----:R-:W-:-:S05]  /*24d0*/  LEA R8, R8, R7, 0x18 ;  /* 0x0000000708087211 */ /* 0x001fca00078ec0ff */
[----:B------:R-:W-:-:S05]  /*24e0*/  IMAD.IADD R5, R5, 0x1, R8 ;  /* 0x0000000105057824 */ /* 0x000fca00078e0208 */
[----:B------:R0:W-:Y:S04]  /*24f0*/  STS.64 [R5+0x10], R10 ;  /* 0x0000100a05007388 */ /* 0x0001e80000000a00 */
[----:B------:R0:W-:Y:S02]  /*2500*/  STS [R5+0x8], R4 ;  /* 0x0000080405007388 */ /* 0x0001e40000000800 */
.L_x_211:
[----:B------:R-:W-:Y:S05]  /*2510*/  BSYNC.RECONVERGENT B1 ;  /* 0x0000000000017941 */ /* 0x000fea0003800200 */
.L_x_210:
[----:B------:R-:W-:Y:S01]  /*2520*/  BAR.SYNC.DEFER_BLOCKING 0x0 ;  /* 0x0000000000007b1d */ /* 0x000fe20000010000 */
[----:B------:R-:W-:-:S13]  /*2530*/  ISETP.NE.AND P2, PT, R6, RZ, PT ;  /* 0x000000ff0600720c */ /* 0x000fda0003f45270 */
[----:B------:R-:W-:Y:S05]  /*2540*/  @P2 BRA `(.L_x_187) ;  /* 0x0000003400502947 */ /* 0x000fea0003800000 */
[C---:B------:R-:W-:Y:S01]  /*2550*/  ISETP.GE.AND P0, PT, R9.reuse, 0x21, PT ;  /* 0x000000210900780c */ /* 0x040fe20003f06270 */
[----:B0-----:R-:W-:Y:S01]  /*2560*/  IMAD.MOV.U32 R5, RZ, RZ, R4 ;  /* 0x000000ffff057224 */ /* 0x001fe200078e0004 */
[C---:B------:R-:W-:Y:S01]  /*2570*/  ISETP.GE.AND P5, PT, R9.reuse, 0x41, PT ;  /* 0x000000410900780c */ /* 0x040fe20003fa6270 */
[----:B------:R-:W-:Y:S01]  /*2580*/  IMAD.MOV.U32 R11, RZ, RZ, R3 ;  /* 0x000000ffff0b7224 */ /* 0x000fe200078e0003 */
[C---:B------:R-:W-:Y:S01]  /*2590*/  ISETP.GE.AND P4, PT, R9.reuse, 0x61, PT ;  /* 0x000000610900780c */ /* 0x040fe20003f86270 */
[----:B------:R-:W-:Y:S01]  /*25a0*/  IMAD.MOV.U32 R8, RZ, RZ, R2 ;  /* 0x000000ffff087224 */ /* 0x000fe200078e0002 */
[----:B------:R-:W-:-:S07]  /*25b0*/  ISETP.GE.AND P3, PT, R9, 0x81, PT ;  /* 0x000000810900780c */ /* 0x000fce0003f66270 */
[----:B------:R-:W-:Y:S06]  /*25c0*/  @!P0 BRA `(.L_x_212) ;  /* 0x00000000005c8947 */ /* 0x000fec0003800000 */
        /* <DEDUP_REMOVED lines=22> */
.L_x_213:
[----:B------:R-:W-:Y:S05]  /*2730*/  BSYNC.RECONVERGENT B1 ;  /* 0x0000000000017941 */ /* 0x000fea0003800200 */
.L_x_212:
[----:B------:R-:W-:Y:S02]  /*2740*/  IMAD.MOV.U32 R2, RZ, RZ, R5 ;  /* 0x000000ffff027224 */ /* 0x000fe400078e0005 */
[----:B------:R-:W-:Y:S02]  /*2750*/  IMAD.MOV.U32 R7, RZ, RZ, R11 ;  /* 0x000000ffff077224 */ /* 0x000fe400078e000b */
[----:B------:R-:W-:Y:S01]  /*2760*/  IMAD.MOV.U32 R6, RZ, RZ, R8 ;  /* 0x000000ffff067224 */ /* 0x000fe200078e0008 */
        /* <DEDUP_REMOVED lines=23> */
.L_x_215:
[----:B------:R-:W-:Y:S05]  /*28e0*/  BSYNC.RECONVERGENT B1 ;  /* 0x0000000000017941 */ /* 0x000fea0003800200 */
.L_x_214:
[C---:B------:R-:W-:Y:S01]  /*28f0*/  ISETP.GE.AND P1, PT, R9.reuse, 0xa1, PT ;  /* 0x000000a10900780c */ /* 0x040fe20003f26270 */
[----:B------:R-:W-:Y:S01]  /*2900*/  IMAD.MOV.U32 R3, RZ, RZ, R2 ;  /* 0x000000ffff037224 */ /* 0x000fe200078e0002 */
[C---:B------:R-:W-:Y:S01]  /*2910*/  ISETP.GE.AND P5, PT, R9.reuse, 0xc1, PT ;  /* 0x000000c10900780c */ /* 0x040fe20003fa6270 */
[----:B------:R-:W-:Y:S01]  /*2920*/  IMAD.MOV.U32 R8, RZ, RZ, R6 ;  /* 0x000000ffff087224 */ /* 0x000fe200078e0006 */
[----:B------:R-:W-:Y:S01]  /*2930*/  ISETP.GE.AND P6, PT, R9, 0xe1, PT ;  /* 0x000000e10900780c */ /* 0x000fe20003fc6270 */
[----:B------:R-:W-:Y:S01]  /*2940*/  IMAD.MOV.U32 R9, RZ, RZ, R7 ;  /* 0x000000ffff097224 */ /* 0x000fe200078e0007 */
[----:B------:R-:W-:Y:S11]  /*2950*/  @!P4 BRA `(.L_x_216) ;  /* 0x00000000005cc947 */ /* 0x000ff60003800000 */
        /* <DEDUP_REMOVED lines=13> */
[----:B0-----:R-:W-:Y:S01]  /*2a30*/  @P4 ISETP.GE.U32.AND P0, PT, R7, R10, PT ;  /* 0x0000000a0700420c */ /* 0x001fe20003f06070 */
[----:B------:R-:W-:Y:S02]  /*2a40*/  IMAD.MOV.U32 R9, RZ, RZ, R10 ;  /* 0x000000ffff097224 */ /* 0x000fe400078e000a */
[----:B------:R-:W-:Y:S01]  /*2a50*/  IMAD.MOV.U32 R8, RZ, RZ, R11 ;  /* 0x000000ffff087224 */ /* 0x000fe200078e000b */
[----:B------:R-:W-:-:S04]  /*2a60*/  @P4 ISETP.GE.AND.EX P0, PT, R6, R11, PT, P0 ;  /* 0x0000000b0600420c */ /* 0x000fc80003f06300 */
[----:B------:R-:W-:Y:S02]  /*2a70*/  @P4 FSEL R3, R2, R5, !P0 ;  /* 0x0000000502034208 */ /* 0x000fe40004000000 */
[----:B------:R-:W-:-:S04]  /*2a80*/  @P4 ISETP.LT.U32.AND P0, PT, R7, R10, PT ;  /* 0x0000000a0700420c */ /* 0x000fc80003f01070 */
[----:B------:R-:W-:-:S04]  /*2a90*/  @P4 ISETP.LT.AND.EX P0, PT, R6, R11, PT, P0 ;  /* 0x0000000b0600420c */ /* 0x000fc80003f01300 */
[----:B------:R-:W-:Y:S02]  /*2aa0*/  @P4 SEL R9, R7, R10, P0 ;  /* 0x0000000a07094207 */ /* 0x000fe40000000000 */
[----:B------:R-:W-:-:S07]  /*2ab0*/  @P4 SEL R8, R6, R11, P0 ;  /* 0x0000000b06084207 */ /* 0x000fce0000000000 */
.L_x_217:
[----:B------:R-:W-:Y:S05]  /*2ac0*/  BSYNC.RECONVERGENT B1 ;  /* 0x0000000000017941 */ /* 0x000fea0003800200 */
.L_x_216:
        /* <DEDUP_REMOVED lines=26> */
.L_x_219:
[----:B------:R-:W-:Y:S05]  /*2c70*/  BSYNC.RECONVERGENT B1 ;  /* 0x0000000000017941 */ /* 0x000fea0003800200 */
.L_x_218:
        /* <DEDUP_REMOVED lines=8> */
[----:B0-----:R-:W-:Y:S01]  /*2d00*/  LEA R8, R4, R3, 0x18 ;  /* 0x0000000304087211 */ /* 0x001fe200078ec0ff */
[----:B------:R-:W-:Y:S02]  /*2d10*/  IMAD.MOV.U32 R3, RZ, RZ, R2 ;  /* 0x000000ffff037224 */ /* 0x000fe400078e0002 */
[----:B------:R-:W-:Y:S02]  /*2d20*/  IMAD.MOV.U32 R4, RZ, RZ, R6 ;  /* 0x000000ffff047224 */ /* 0x000fe400078e0006 */
        /* <DEDUP_REMOVED lines=15> */
.L_x_221:
[----:B------:R-:W-:Y:S05]  /*2e20*/  BSYNC.RECONVERGENT B1 ;  /* 0x0000000000017941 */ /* 0x000fea0003800200 */
.L_x_220:
        /* <DEDUP_REMOVED lines=26> */
.L_x_223:
[----:B------:R-:W-:Y:S05]  /*2fd0*/  BSYNC.RECONVERGENT B1 ;  /* 0x0000000000017941 */ /* 0x000fea0003800200 */
.L_x_222:
[----:B------:R-:W-:Y:S02]  /*2fe0*/  IMAD.MOV.U32 R4, RZ, RZ, R5 ;  /* 0x000000ffff047224 */ /* 0x000fe400078e0005 */
[----:B------:R-:W-:Y:S02]  /*2ff0*/  IMAD.MOV.U32 R3, RZ, RZ, R7 ;  /* 0x000000ffff037224 */ /* 0x000fe400078e0007 */
[----:B------:R-:W-:Y:S01]  /*3000*/  IMAD.MOV.U32 R2, RZ, RZ, R8 ;  /* 0x000000ffff027224 */ /* 0x000fe200078e0008 */
[----:B------:R-:W-:Y:S06]  /*3010*/  @!P6 BRA `(.L_x_187) ;  /* 0x00000028009ce947 */ /* 0x000fec0003800000 */
[----:B------:R-:W0:Y:S01]  /*3020*/  S2R R3, SR_CgaCtaId ;  /* 0x0000000000037919 */ /* 0x000e220000008800 */
[----:B------:R-:W-:Y:S01]  /*3030*/  MOV R2, 0x400 ;  /* 0x0000040000027802 */ /* 0x000fe20000000f00 */
[----:B------:R-:W-:-:S03]  /*3040*/  IMAD.MOV.U32 R4, RZ, RZ, R5 ;  /* 0x000000ffff047224 */ /* 0x000fc600078e0005 */
        /* <DEDUP_REMOVED lines=20> */
.L_x_155:
[----:B------:R-:W0:Y:S01]  /*3190*/  S2R R5, SR_TID.X ;  /* 0x0000000000057919 */ /* 0x000e220000002100 */
[----:B------:R-:W1:Y:S02]  /*31a0*/  LDCU.128 UR12, c[0x0][0x380] ;  /* 0x00007000ff0c77ac */ /* 0x000e640008000c00 */
[----:B-1----:R-:W-:Y:S02]  /*31b0*/  IMAD.U32 R10, RZ, RZ, UR12 ;  /* 0x0000000cff0a7e24 */ /* 0x002fe4000f8e00ff */
[----:B------:R-:W-:Y:S01]  /*31c0*/  IMAD.U32 R11, RZ, RZ, UR13 ;  /* 0x0000000dff0b7e24 */ /* 0x000fe2000f8e00ff */
[----:B0-----:R-:W-:-:S05]  /*31d0*/  IADD3 R2, P0, PT, R7, R5, RZ ;  /* 0x0000000507027210 */ /* 0x001fca0007f1e0ff */
[----:B------:R-:W-:Y:S01]  /*31e0*/  IMAD.X R3, RZ, RZ, RZ, P0 ;  /* 0x000000ffff037224 */ /* 0x000fe200000e06ff */
[----:B------:R-:W-:-:S04]  /*31f0*/  LEA R8, P0, R2, R10, 0x2 ;  /* 0x0000000a02087211 */ /* 0x000fc800078010ff */
[----:B------:R-:W-:-:S05]  /*3200*/  LEA.HI.X R9, R2, R11, R3, 0x2, P0 ;  /* 0x0000000b02097211 */ /* 0x000fca00000f1403 */
[----:B------:R-:W2:Y:S04]  /*3210*/  LDG.E R3, desc[UR10][R8.64] ;  /* 0x0000000a08037981 */ /* 0x000ea8000c1e1900 */
[----:B------:R-:W2:Y:S04]  /*3220*/  LDG.E R4, desc[UR10][R8.64+0x400] ;  /* 0x0004000a08047981 */ /* 0x000ea8000c1e1900 */
[----:B------:R-:W3:Y:S04]  /*3230*/  LDG.E R6, desc[UR10][R8.64+0x800] ;  /* 0x0008000a08067981 */ /* 0x000ee8000c1e1900 */
[----:B------:R-:W4:Y:S04]  /*3240*/  LDG.E R16, desc[UR10][R8.64+0xc00] ;  /* 0x000c000a08107981 */ /* 0x000f28000c1e1900 */
[----:B------:R0:W5:Y:S01]  /*3250*/  LDG.E R2, desc[UR10][R8.64+0x1000] ;  /* 0x0010000a08027981 */ /* 0x000162000c1e1900 */
[----:B------:R-:W-:Y:S01]  /*3260*/  IMAD.U32 R13, RZ, RZ, UR14 ;  /* 0x0000000eff0d7e24 */ /* 0x000fe2000f8e00ff */
[----:B------:R-:W-:Y:S01]  /*3270*/  UMOV UR4, URZ ;  /* 0x000000ff00047c82 */ /* 0x000fe20008000000 */
[----:B------:R-:W-:Y:S01]  /*3280*/  IMAD.U32 R14, RZ, RZ, UR15 ;  /* 0x0000000fff0e7e24 */ /* 0x000fe2000f8e00ff */
[----:B------:R-:W-:Y:S01]  /*3290*/  BSSY.RECONVERGENT B1, `(.L_x_224) ;  /* 0x0000013000017945 */ /* 0x000fe20003800200 */
[----:B------:R-:W-:-:S02]  /*32a0*/  ISETP.LE.U32.AND P0, PT, R15, UR6, PT ;  /* 0x000000060f007c0c */ /* 0x000fc4000bf03070 */
[----:B------:R-:W-:Y:S02]  /*32b0*/  IADD3 R17, P4, PT, R7, R13, RZ ;  /* 0x0000000d07117210 */ /* 0x000fe40007f9e0ff */
[----:B--2---:R-:W-:-:S04]  /*32c0*/  FSETP.GEU.AND P1, PT, R4, R3, PT ;  /* 0x000000030400720b */ /* 0x004fc80003f2e000 */
[----:B------:R-:W-:Y:S01]  /*32d0*/  FSEL R3, R4, R3, !P1 ;  /* 0x0000000304037208 */ /* 0x000fe20004800000 */
[----:B------:R-:W-:-:S03]  /*32e0*/  VIADD R4, R5, 0x200 ;  /* 0x0000020005047836 */ /* 0x000fc60000000000 */
[----:B---3--:R-:W-:-:S04]  /*32f0*/  FSETP.GEU.AND P2, PT, R6, R3, PT ;  /* 0x000000030600720b */ /* 0x008fc80003f4e000 */
[----:B------:R-:W-:Y:S01]  /*3300*/  FSEL R3, R6, R3, !P2 ;  /* 0x0000000306037208 */ /* 0x000fe20005000000 */
[----:B------:R-:W-:-:S03]  /*3310*/  VIADD R6, R5, 0x100 ;  /* 0x0000010005067836 */ /* 0x000fc60000000000 */
[----:B----4-:R-:W-:Y:S01]  /*3320*/  FSETP.GEU.AND P3, PT, R3, R16, PT ;  /* 0x000000100300720b */ /* 0x010fe20003f6e000 */
[----:B------:R-:W-:-:S04]  /*3330*/  IMAD.MOV.U32 R7, RZ, RZ, R3 ;  /* 0x000000ffff077224 */ /* 0x000fc800078e0003 */
[----:B------:R-:W-:-:S05]  /*3340*/  @P2 SEL R4, R6, R5, !P1 ;  /* 0x0000000506042207 */ /* 0x000fca0004800000 */
[----:B------:R-:W-:-:S03]  /*3350*/  IMAD.MOV.U32 R6, RZ, RZ, R4 ;  /* 0x000000ffff067224 */ /* 0x000fc600078e0004 */
[----:B0-----:R-:W-:Y:S05]  /*3360*/  @!P3 BRA `(.L_x_225) ;  /* 0x000000000014b947 */ /* 0x001fea0003800000 */
[----:B------:R-:W-:Y:S01]  /*3370*/  FSETP.GEU.AND P1, PT, R16, R3, PT ;  /* 0x000000031000720b */ /* 0x000fe20003f2e000 */
[----:B------:R-:W-:Y:S02]  /*3380*/  IMAD.MOV.U32 R7, RZ, RZ, R16 ;  /* 0x000000ffff077224 */ /* 0x000fe400078e0010 */
[----:B------:R-:W-:-:S10]  /*3390*/  VIADD R6, R5, 0x300 ;  /* 0x0000030005067836 */ /* 0x000fd40000000000 */
[----:B------:R-:W-:Y:S02]  /*33a0*/  @P1 IMAD.MOV.U32 R7, RZ, RZ, R3 ;  /* 0x000000ffff071224 */ /* 0x000fe400078e0003 */
[----:B------:R-:W-:-:S07]  /*33b0*/  @P1 IMAD.MOV.U32 R6, RZ, RZ, R4 ;  /* 0x000000ffff061224 */ /* 0x000fce00078e0004 */
.L_x_225:
[----:B------:R-:W-:Y:S05]  /*33c0*/  BSYNC.RECONVERGENT B1 ;  /* 0x0000000000017941 */ /* 0x000fea0003800200 */
.L_x_224:
[----:B-----5:R-:W-:Y:S01]  /*33d0*/  FSETP.GEU.AND P1, PT, R7, R2, PT ;  /* 0x000000020700720b */ /* 0x020fe20003f2e000 */
[----:B------:R-:W-:Y:S01]  /*33e0*/  IMAD.X R4, RZ, RZ, R14, P4 ;  /* 0x000000ffff047224 */ /* 0x000fe200020e060e */
[----:B------:R-:W-:Y:S01]  /*33f0*/  LOP3.LUT R3, R5, 0x400, RZ, 0xfc, !PT ;  /* 0x0000040005037812 */ /* 0x000fe200078efcff */
[----:B------:R-:W-:Y:S01]  /*3400*/  BSSY.RECONVERGENT B1, `(.L_x_226) ;  /* 0x0000014000017945 */ /* 0x000fe20003800200 */
[-C--:B------:R-:W-:Y:S01]  /*3410*/  IADD3 R19, P3, PT, R6, R17.reuse, RZ ;  /* 0x0000001106137210 */ /* 0x080fe20007f7e0ff */
[----:B------:R-:W-:Y:S01]  /*3420*/  IMAD.MOV.U32 R9, RZ, RZ, R7 ;  /* 0x000000ffff097224 */ /* 0x000fe200078e0007 */
[----:B------:R-:W-:Y:S02]  /*3430*/  IADD3 R16, P2, PT, R3, R17, RZ ;  /* 0x0000001103107210 */ /* 0x000fe40007f5e0ff */
[----:B------:R-:W-:Y:S01]  /*3440*/  IADD3.X R18, PT, PT, R4, UR4, RZ, P3, !PT ;  /* 0x0000000404127c10 */ /* 0x000fe20009ffe4ff */
[----:B------:R-:W-:Y:S01]  /*3450*/  IMAD.MOV.U32 R8, RZ, RZ, R19 ;  /* 0x000000ffff087224 */ /* 0x000fe200078e0013 */
[----:B------:R-:W-:Y:S01]  /*3460*/  ISETP.GE.U32.AND.EX P0, PT, RZ, R12, PT, P0 ;  /* 0x0000000cff00720c */ /* 0x000fe20003f06100 */
[----:B------:R-:W-:-:S02]  /*3470*/  IMAD.X R17, RZ, RZ, R4, P2 ;  /* 0x000000ffff117224 */ /* 0x000fc400010e0604 */
[----:B------:R-:W-:Y:S01]  /*3480*/  IMAD.MOV.U32 R4, RZ, RZ, R18 ;  /* 0x000000ffff047224 */ /* 0x000fe200078e0012 */
[----:B------:R-:W-:Y:S09]  /*3490*/  @!P1 BRA `(.L_x_227) ;  /* 0x0000000000289947 */ /* 0x000ff20003800000 */
[----:B------:R-:W-:Y:S01]  /*34a0*/  FSETP.GEU.AND P2, PT, R2, R7, PT ;  /* 0x000000070200720b */ /* 0x000fe20003f4e000 */
[----:B------:R-:W-:Y:S02]  /*34b0*/  IMAD.U32 R4, RZ, RZ, UR4 ;  /* 0x00000004ff047e24 */ /* 0x000fe4000f8e00ff */
[----:B------:R-:W-:Y:S02]  /*34c0*/  IMAD.MOV.U32 R9, RZ, RZ, R2 ;  /* 0x000000ffff097224 */ /* 0x000fe400078e0002 */
[----:B------:R-:W-:-:S08]  /*34d0*/  IMAD.MOV.U32 R8, RZ, RZ, R16 ;  /* 0x000000ffff087224 */ /* 0x000fd000078e0010 */
[----:B------:R-:W-:-:S04]  /*34e0*/  @P2 ISETP.GE.U32.AND P1, PT, R6, R3, PT ;  /* 0x000000030600220c */ /* 0x000fc80003f26070 */
[----:B------:R-:W-:Y:S01]  /*34f0*/  @P2 ISETP.GE.AND.EX P1, PT, R4, RZ, PT, P1 ;  /* 0x000000ff0400220c */ /* 0x000fe20003f26310 */
[----:B------:R-:W-:-:S03]  /*3500*/  IMAD.MOV.U32 R4, RZ, RZ, R17 ;  /* 0x000000ffff047224 */ /* 0x000fc600078e0011 */
[----:B------:R-:W-:Y:S02]  /*3510*/  @P2 FSEL R9, R7, R2, !P1 ;  /* 0x0000000207092208 */ /* 0x000fe40004800000 */
[----:B------:R-:W-:Y:S02]  /*3520*/  @P2 SEL R8, R19, R16, !P1 ;  /* 0x0000001013082207 */ /* 0x000fe40004800000 */
[----:B------:R-:W-:-:S07]  /*3530*/  @P2 SEL R4, R18, R17, !P1 ;  /* 0x0000001112042207 */ /* 0x000fce0004800000 */
.L_x_227:
[----:B------:R-:W-:Y:S05]  /*3540*/  BSYNC.RECONVERGENT B1 ;  /* 0x0000000000017941 */ /* 0x000fea0003800200 */
.L_x_226:
[----:B------:R-:W-:Y:S05]  /*3550*/  @P0 BRA `(.L_x_228) ;  /* 0x0000001400200947 */ /* 0x000fea0003800000 */
[----:B------:R-:W0:Y:S01]  /*3560*/  LDCU.64 UR8, c[0x0][0x3e8] ;  /* 0x00007d00ff0877ac */ /* 0x000e220008000a00 */
[----:B------:R-:W-:Y:S01]  /*3570*/  ISETP.NE.AND P0, PT, R5, RZ, PT ;  /* 0x000000ff0500720c */ /* 0x000fe20003f05270 */
[----:B------:R-:W-:Y:S01]  /*3580*/  BSSY.RECONVERGENT B1, `(.L_x_229) ;  /* 0x0000012000017945 */ /* 0x000fe20003800200 */
[----:B------:R-:W-:Y:S01]  /*3590*/  UMOV UR4, 0x8 ;  /* 0x0000000800047882 */ /* 0x000fe20000000000 */
[----:B------:R-:W-:Y:S02]  /*35a0*/  UMOV UR5, 0x0 ;  /* 0x0000000000057882 */ /* 0x000fe40000000000 */
[----:B0-----:R-:W-:-:S04]  /*35b0*/  UIMAD.WIDE.U32 UR4, UR8, 0x1, UR4 ;  /* 0x00000001080478a5 */ /* 0x001fc8000f8e0004 */
[----:B------:R-:W-:Y:S02]  /*35c0*/  UIADD3 UR7, UPT, UPT, UR5, UR9, URZ ;  /* 0x0000000905077290 */ /* 0x000fe4000fffe0ff */
[----:B------:R-:W-:Y:S02]  /*35d0*/  IMAD.U32 R7, RZ, RZ, UR5 ;  /* 0x00000005ff077e24 */ /* 0x000fe4000f8e00ff */
[----:B------:R-:W-:Y:S02]  /*35e0*/  IMAD.U32 R6, RZ, RZ, UR4 ;  /* 0x00000004ff067e24 */ /* 0x000fe4000f8e00ff */
[----:B------:R-:W-:Y:S01]  /*35f0*/  IMAD.U32 R7, RZ, RZ, UR7 ;  /* 0x00000007ff077e24 */ /* 0x000fe2000f8e00ff */
[----:B------:R-:W-:Y:S06]  /*3600*/  @P0 BRA `(.L_x_230) ;  /* 0x0000000000240947 */ /* 0x000fec0003800000 */
[----:B------:R-:W-:Y:S02]  /*3610*/  IMAD.MOV.U32 R16, RZ, RZ, 0x500 ;  /* 0x00000500ff107424 */ /* 0x000fe400078e00ff */
[----:B------:R-:W-:-:S05]  /*3620*/  IMAD.MOV.U32 R17, RZ, RZ, 0x0 ;  /* 0x00000000ff117424 */ /* 0x000fca00078e00ff */
[----:B------:R-:W2:Y:S01]  /*3630*/  ATOMG.E.ADD.64.STRONG.GPU PT, R2, desc[UR10][R6.64], R16 ;  /* 0x80000010060279a8 */ /* 0x000ea200081ef50a */
[----:B------:R-:W0:Y:S01]  /*3640*/  S2UR UR5, SR_CgaCtaId ;  /* 0x00000000000579c3 */ /* 0x000e220000008800 */
[----:B------:R-:W-:Y:S02]  /*3650*/  UMOV UR4, 0x400 ;  /* 0x0000040000047882 */ /* 0x000fe40000000000 */
[----:B0-----:R-:W-:Y:S01]  /*3660*/  ULEA UR4, UR5, UR4, 0x18 ;  /* 0x0000000405047291 */ /* 0x001fe2000f8ec0ff */
[----:B--2---:R-:W-:-:S05]  /*3670*/  IADD3 R2, P0, PT, R2, UR6, RZ ;  /* 0x0000000602027c10 */ /* 0x004fca000ff1e0ff */
[----:B------:R-:W-:-:S05]  /*3680*/  IMAD.X R3, RZ, RZ, R3, P0 ;  /* 0x000000ffff037224 */ /* 0x000fca00000e0603 */
[----:B------:R0:W-:Y:S03]  /*3690*/  STS.64 [UR4+0x98], R2 ;  /* 0x00009802ff007988 */ /* 0x0001e60008000a04 */
.L_x_230:
[----:B------:R-:W-:Y:S05]  /*36a0*/  BSYNC.RECONVERGENT B1 ;  /* 0x0000000000017941 */ /* 0x000fea0003800200 */
.L_x_229:
[----:B------:R-:W1:Y:S08]  /*36b0*/  S2UR UR5, SR_CgaCtaId ;  /* 0x00000000000579c3 */ /* 0x000e700000008800 */
[----:B------:R-:W-:Y:S06]  /*36c0*/  BAR.SYNC.DEFER_BLOCKING 0x0 ;  /* 0x0000000000007b1d */ /* 0x000fec0000010000 */
[----:B------:R-:W-:-:S02]  /*36d0*/  UMOV UR4, 0x400 ;  /* 0x0000040000047882 */ /* 0x000fc40000000000 */
[----:B-1----:R-:W-:-:S06]  /*36e0*/  ULEA UR4, UR5, UR4, 0x18 ;  /* 0x0000000405047291 */ /* 0x002fcc000f8ec0ff */
[----:B------:R-:W-:-:S05]  /*36f0*/  IMAD.U32 R16, RZ, RZ, UR4 ;  /* 0x00000004ff107e24 */ /* 0x000fca000f8e00ff */
[----:B0-----:R-:W0:Y:S02]  /*3700*/  LDS.64 R2, [R16+0x98] ;  /* 0x0000980010027984 */ /* 0x001e240000000a00 */
[----:B0-----:R-:W-:-:S04]  /*3710*/  IADD3 R18, P1, PT, R2, 0x500, RZ ;  /* 0x0000050002127810 */ /* 0x001fc80007f3e0ff */
[----:B------:R-:W-:Y:S01]  /*3720*/  ISETP.GT.U32.AND P0, PT, R18, R15, PT ;  /* 0x0000000f1200720c */ /* 0x000fe20003f04070 */
[----:B------:R-:W-:-:S05]  /*3730*/  IMAD.X R17, RZ, RZ, R3, P1 ;  /* 0x000000ffff117224 */ /* 0x000fca00008e0603 */
[----:B------:R-:W-:-:S13]  /*3740*/  ISETP.GT.AND.EX P0, PT, R17, R12, PT, P0 ;  /* 0x0000000c1100720c */ /* 0x000fda0003f04300 */
[----:B------:R-:W-:Y:S05]  /*3750*/  @P0 BRA `(.L_x_231) ;  /* 0x0000000800340947 */ /* 0x000fea0003800000 */
[----:B------:R-:W-:Y:S01]  /*3760*/  BSSY.RECONVERGENT B1, `(.L_x_231) ;  /* 0x000008c000017945 */ /* 0x000fe20003800200 */
[----:B------:R-:W0:Y:S01]  /*3770*/  LDCU.64 UR8, c[0x0][0x398] ;  /* 0x00007300ff0877ac */ /* 0x000e220008000a00 */
[----:B------:R-:W1:Y:S02]  /*3780*/  LDCU.128 UR12, c[0x0][0x380] ;  /* 0x00007000ff0c77ac */ /* 0x000e640008000c00 */
.L_x_244:
[----:B------:R-:W-:Y:S01]  /*3790*/  IADD3 R22, P0, PT, R5, R2, RZ ;  /* 0x0000000205167210 */ /* 0x000fe20007f1e0ff */
[----:B-1----:R-:W-:Y:S02]  /*37a0*/  IMAD.U32 R10, RZ, RZ, UR12 ;  /* 0x0000000cff0a7e24 */ /* 0x002fe4000f8e00ff */
[----:B------:R-:W-:Y:S02]  /*37b0*/  IMAD.U32 R11, RZ, RZ, UR13 ;  /* 0x0000000dff0b7e24 */ /* 0x000fe4000f8e00ff */
[----:B------:R-:W-:Y:S01]  /*37c0*/  IMAD.X R15, RZ, RZ, R3, P0 ;  /* 0x000000ffff0f7224 */ /* 0x000fe200000e0603 */
[----:B------:R-:W-:-:S04]  /*37d0*/  LEA R18, P0, R22, R10, 0x2 ;  /* 0x0000000a16127211 */ /* 0x000fc800078010ff */
[----:B------:R-:W-:-:S05]  /*37e0*/  LEA.HI.X R19, R22, R11, R15, 0x2, P0 ;  /* 0x0000000b16137211 */ /* 0x000fca00000f140f */
[----:B------:R-:W2:Y:S04]  /*37f0*/  LDG.E R24, desc[UR10][R18.64] ;  /* 0x0000000a12187981 */ /* 0x000ea8000c1e1900 */
[----:B------:R1:W5:Y:S04]  /*3800*/  LDG.E R20, desc[UR10][R18.64+0x400] ;  /* 0x0004000a12147981 */ /* 0x000368000c1e1900 */
[----:B------:R1:W5:Y:S04]  /*3810*/  LDG.E R17, desc[UR10][R18.64+0x800] ;  /* 0x0008000a12117981 */ /* 0x000368000c1e1900 */
[----:B------:R1:W5:Y:S04]  /*3820*/  LDG.E R2, desc[UR10][R18.64+0xc00] ;  /* 0x000c000a12027981 */ /* 0x000368000c1e1900 */
[----:B------:R1:W5:Y:S01]  /*3830*/  LDG.E R12, desc[UR10][R18.64+0x1000] ;  /* 0x0010000a120c7981 */ /* 0x000362000c1e1900 */
[----:B------:R-:W-:Y:S01]  /*3840*/  IMAD.U32 R13, RZ, RZ, UR14 ;  /* 0x0000000eff0d7e24 */ /* 0x000fe2000f8e00ff */
[----:B------:R-:W-:Y:S01]  /*3850*/  BSSY.RECONVERGENT B2, `(.L_x_232) ;  /* 0x0000014000027945 */ /* 0x000fe20003800200 */
[----:B------:R-:W-:-:S02]  /*3860*/  IMAD.U32 R14, RZ, RZ, UR15 ;  /* 0x0000000fff0e7e24 */ /* 0x000fc4000f8e00ff */
[----:B------:R-:W-:Y:S01]  /*3870*/  IMAD.MOV.U32 R21, RZ, RZ, R9 ;  /* 0x000000ffff157224 */ /* 0x000fe200078e0009 */
[----:B------:R-:W-:Y:S01]  /*3880*/  IADD3 R3, P1, PT, R22, R13, RZ ;  /* 0x0000000d16037210 */ /* 0x000fe20007f3e0ff */
[----:B------:R-:W-:Y:S02]  /*3890*/  IMAD.MOV.U32 R22, RZ, RZ, R8 ;  /* 0x000000ffff167224 */ /* 0x000fe400078e0008 */
[----:B------:R-:W-:Y:S02]  /*38a0*/  IMAD.MOV.U32 R23, RZ, RZ, R4 ;  /* 0x000000ffff177224 */ /* 0x000fe400078e0004 */
[----:B------:R-:W-:Y:S01]  /*38b0*/  IMAD.X R15, R15, 0x1, R14, P1 ;  /* 0x000000010f0f7824 */ /* 0x000fe200008e060e */
[----:B--2---:R-:W-:-:S13]  /*38c0*/  FSETP.GEU.AND P0, PT, R9, R24, PT ;  /* 0x000000180900720b */ /* 0x004fda0003f0e000 */
[----:B-1----:R-:W-:Y:S05]  /*38d0*/  @!P0 BRA `(.L_x_233) ;  /* 0x00000000002c8947 */ /* 0x002fea0003800000 */
        /* <DEDUP_REMOVED lines=11> */
.L_x_233:
[----:B0-----:R-:W-:Y:S05]  /*3990*/  BSYNC.RECONVERGENT B2 ;  /* 0x0000000000027941 */ /* 0x001fea0003800200 */
.L_x_232:
[----:B-----5:R-:W-:Y:S01]  /*39a0*/  FSETP.GEU.AND P0, PT, R21, R20, PT ;  /* 0x000000141500720b */ /* 0x020fe20003f0e000 */
[----:B------:R-:W-:Y:S01]  /*39b0*/  BSSY.RECONVERGENT B2, `(.L_x_234) ;  /* 0x0000012000027945 */ /* 0x000fe20003800200 */
[----:B------:R-:W-:Y:S01]  /*39c0*/  IADD3 R9, P1, PT, R3, 0x100, RZ ;  /* 0x0000010003097810 */ /* 0x000fe20007f3e0ff */
[----:B------:R-:W-:Y:S02]  /*39d0*/  IMAD.MOV.U32 R4, RZ, RZ, R21 ;  /* 0x000000ffff047224 */ /* 0x000fe400078e0015 */
[----:B------:R-:W-:Y:S02]  /*39e0*/  IMAD.MOV.U32 R18, RZ, RZ, R22 ;  /* 0x000000ffff127224 */ /* 0x000fe400078e0016 */
[----:B------:R-:W-:Y:S02]  /*39f0*/  IMAD.X R8, RZ, RZ, R15, P1 ;  /* 0x000000ffff087224 */ /* 0x000fe400008e060f */
[----:B------:R-:W-:-:S04]  /*3a00*/  IMAD.MOV.U32 R19, RZ, RZ, R23 ;  /* 0x000000ffff137224 */ /* 0x000fc800078e0017 */
        /* <DEDUP_REMOVED lines=12> */
.L_x_235:
[----:B------:R-:W-:Y:S05]  /*3ad0*/  BSYNC.RECONVERGENT B2 ;  /* 0x0000000000027941 */ /* 0x000fea0003800200 */
.L_x_234:
[----:B------:R-:W-:Y:S01]  /*3ae0*/  FSETP.GEU.AND P0, PT, R4, R17, PT ;  /* 0x000000110400720b */ /* 0x000fe20003f0e000 */
        /* <DEDUP_REMOVED lines=18> */
.L_x_237:
[----:B------:R-:W-:Y:S05]  /*3c10*/  BSYNC.RECONVERGENT B2 ;  /* 0x0000000000027941 */ /* 0x000fea0003800200 */
.L_x_236:
        /* <DEDUP_REMOVED lines=19> */
.L_x_239:
[----:B------:R-:W-:Y:S05]  /*3d50*/  BSYNC.RECONVERGENT B2 ;  /* 0x0000000000027941 */ /* 0x000fea0003800200 */
.L_x_238:
        /* <DEDUP_REMOVED lines=19> */
.L_x_241:
[----:B------:R-:W-:Y:S05]  /*3e90*/  BSYNC.RECONVERGENT B2 ;  /* 0x0000000000027941 */ /* 0x000fea0003800200 */
.L_x_240:
[----:B------:R-:W-:Y:S01]  /*3ea0*/  BAR.SYNC.DEFER_BLOCKING 0x0 ;  /* 0x0000000000007b1d */ /* 0x000fe20000010000 */
[----:B------:R-:W-:-:S05]  /*3eb0*/  ISETP.NE.AND P0, PT, R5, RZ, PT ;  /* 0x000000ff0500720c */ /* 0x000fca0003f05270 */
[----:B------:R-:W-:Y:S08]  /*3ec0*/  BSSY.RECONVERGENT B2, `(.L_x_242) ;  /* 0x000000c000027945 */ /* 0x000ff00003800200 */
[----:B------:R-:W-:Y:S05]  /*3ed0*/  @P0 BRA `(.L_x_243) ;  /* 0x0000000000280947 */ /* 0x000fea0003800000 */
[----:B------:R-:W-:Y:S02]  /*3ee0*/  IMAD.MOV.U32 R18, RZ, RZ, 0x500 ;  /* 0x00000500ff127424 */ /* 0x000fe400078e00ff */
[----:B------:R-:W-:-:S05]  /*3ef0*/  IMAD.MOV.U32 R19, RZ, RZ, 0x0 ;  /* 0x00000000ff137424 */ /* 0x000fca00078e00ff */
[----:B------:R-:W2:Y:S01]  /*3f00*/  ATOMG.E.ADD.64.STRONG.GPU PT, R2, desc[UR10][R6.64], R18 ;  /* 0x80000012060279a8 */ /* 0x000ea200081ef50a */
[----:B------:R-:W0:Y:S01]  /*3f10*/  S2UR UR5, SR_CgaCtaId ;  /* 0x00000000000579c3 */ /* 0x000e220000008800 */
[----:B------:R-:W-:Y:S02]  /*3f20*/  UMOV UR4, 0x400 ;  /* 0x0000040000047882 */ /* 0x000fe40000000000 */
[----:B0-----:R-:W-:-:S06]  /*3f30*/  ULEA UR4, UR5, UR4, 0x18 ;  /* 0x0000000405047291 */ /* 0x001fcc000f8ec0ff */
[----:B------:R-:W-:Y:S01]  /*3f40*/  IMAD.U32 R16, RZ, RZ, UR4 ;  /* 0x00000004ff107e24 */ /* 0x000fe2000f8e00ff */
[----:B--2---:R-:W-:-:S05]  /*3f50*/  IADD3 R2, P0, PT, R2, UR6, RZ ;  /* 0x0000000602027c10 */ /* 0x004fca000ff1e0ff */
[----:B------:R-:W-:-:S05]  /*3f60*/  IMAD.X R3, RZ, RZ, R3, P0 ;  /* 0x000000ffff037224 */ /* 0x000fca00000e0603 */
[----:B------:R0:W-:Y:S03]  /*3f70*/  STS.64 [R16+0x98], R2 ;  /* 0x0000980210007388 */ /* 0x0001e60000000a00 */
.L_x_243:
[----:B------:R-:W-:Y:S05]  /*3f80*/  BSYNC.RECONVERGENT B2 ;  /* 0x0000000000027941 */ /* 0x000fea0003800200 */
.L_x_242:
[----:B------:R-:W-:Y:S01]  /*3f90*/  BAR.SYNC.DEFER_BLOCKING 0x0 ;  /* 0x0000000000007b1d */ /* 0x000fe20000010000 */
[----:B------:R-:W-:Y:S02]  /*3fa0*/  IMAD.U32 R15, RZ, RZ, UR8 ;  /* 0x00000008ff0f7e24 */ /* 0x000fe4000f8e00ff */
[----:B------:R-:W-:-:S03]  /*3fb0*/  IMAD.U32 R12, RZ, RZ, UR9 ;  /* 0x00000009ff0c7e24 */ /* 0x000fc6000f8e00ff */
[----:B0-----:R-:W0:Y:S02]  /*3fc0*/  LDS.64 R2, [R16+0x98] ;  /* 0x0000980010027984 */ /* 0x001e240000000a00 */
[----:B0-----:R-:W-:-:S04]  /*3fd0*/  IADD3 R18, P1, PT, R2, 0x500, RZ ;  /* 0x0000050002127810 */ /* 0x001fc80007f3e0ff */
[----:B------:R-:W-:Y:S01]  /*3fe0*/  ISETP.GT.U32.AND P0, PT, R18, R15, PT ;  /* 0x0000000f1200720c */ /* 0x000fe20003f04070 */
[----:B------:R-:W-:-:S05]  /*3ff0*/  IMAD.X R17, RZ, RZ, R3, P1 ;  /* 0x000000ffff117224 */ /* 0x000fca00008e0603 */
[----:B------:R-:W-:-:S13]  /*4000*/  ISETP.GT.AND.EX P0, PT, R17, R12, PT, P0 ;  /* 0x0000000c1100720c */ /* 0x000fda0003f04300 */
[----:B------:R-:W-:Y:S05]  /*4010*/  @!P0 BRA `(.L_x_244) ;  /* 0xfffffff400dc8947 */ /* 0x000fea000383ffff */
[----:B------:R-:W-:Y:S05]  /*4020*/  BSYNC.RECONVERGENT B1 ;  /* 0x0000000000017941 */ /* 0x000fea0003800200 */
.L_x_231:
[----:B------:R-:W-:Y:S01]  /*4030*/  ISETP.GE.U32.AND P0, PT, R2, R15, PT ;  /* 0x0000000f0200720c */ /* 0x000fe20003f06070 */
[----:B------:R-:W-:Y:S03]  /*4040*/  BSSY.RECONVERGENT B1, `(.L_x_228) ;  /* 0x0000099000017945 */ /* 0x000fe60003800200 */
[----:B------:R-:W-:-:S13]  /*4050*/  ISETP.GE.AND.EX P0, PT, R3, R12, PT, P0 ;  /* 0x0000000c0300720c */ /* 0x000fda0003f06300 */
[----:B------:R-:W-:Y:S05]  /*4060*/  @P0 BRA `(.L_x_245) ;  /* 0x0000000800580947 */ /* 0x000fea0003800000 */
[----:B------:R-:W-:-:S05]  /*4070*/  IMAD.IADD R12, R15, 0x1, -R2 ;  /* 0x000000010f0c7824 */ /* 0x000fca00078e0a02 */
[----:B------:R-:W-:-:S13]  /*4080*/  ISETP.GE.AND P0, PT, R5, R12, PT ;  /* 0x0000000c0500720c */ /* 0x000fda0003f06270 */
[----:B------:R-:W-:Y:S05]  /*4090*/  @P0 BRA `(.L_x_245) ;  /* 0x00000008004c0947 */ /* 0x000fea0003800000 */
[----:B------:R-:W-:Y:S01]  /*40a0*/  LOP3.LUT R16, RZ, R5, RZ, 0x33, !PT ;  /* 0x00000005ff107212 */ /* 0x000fe200078e33ff */
[----:B------:R-:W-:Y:S03]  /*40b0*/  BSSY.RECONVERGENT B2, `(.L_x_246) ;  /* 0x000002d000027945 */ /* 0x000fe60003800200 */
[----:B------:R-:W-:Y:S01]  /*40c0*/  IADD3 R16, PT, PT, -R2, R15, R16 ;  /* 0x0000000f02107210 */ /* 0x000fe20007ffe110 */
[----:B------:R-:W-:-:S03]  /*40d0*/  IMAD.MOV.U32 R15, RZ, RZ, R5 ;  /* 0x000000ffff0f7224 */ /* 0x000fc600078e0005 */
[----:B------:R-:W-:-:S04]  /*40e0*/  LOP3.LUT R6, R16, 0x300, RZ, 0xc0, !PT ;  /* 0x0000030010067812 */ /* 0x000fc800078ec0ff */
[----:B------:R-:W-:-:S13]  /*40f0*/  ISETP.NE.AND P0, PT, R6, 0x300, PT ;  /* 0x000003000600780c */ /* 0x000fda0003f05270 */
[----:B------:R-:W-:Y:S05]  /*4100*/  @!P0 BRA `(.L_x_247) ;  /* 0x00000000009c8947 */ /* 0x000fea0003800000 */
[----:B------:R-:W-:Y:S01]  /*4110*/  IADD3 R18, P0, PT, R5, R2, RZ ;  /* 0x0000000205127210 */ /* 0x000fe20007f1e0ff */
[----:B------:R-:W-:Y:S01]  /*4120*/  IMAD.MOV.U32 R15, RZ, RZ, R5 ;  /* 0x000000ffff0f7224 */ /* 0x000fe200078e0005 */
[----:B------:R-:W-:Y:S02]  /*4130*/  LEA.HI R6, R16, 0x1, RZ, 0x18 ;  /* 0x0000000110067811 */ /* 0x000fe400078fc0ff */
[C---:B------:R-:W-:Y:S01]  /*4140*/  LEA R17, P1, R18.reuse, R10, 0x2 ;  /* 0x0000000a12117211 */ /* 0x040fe200078210ff */
[----:B------:R-:W-:Y:S01]  /*4150*/  IMAD.X R7, RZ, RZ, R3, P0 ;  /* 0x000000ffff077224 */ /* 0x000fe200000e0603 */
[----:B------:R-:W-:Y:S02]  /*4160*/  IADD3 R20, P0, PT, R18, R13, RZ ;  /* 0x0000000d12147210 */ /* 0x000fe40007f1e0ff */
[----:B------:R-:W-:Y:S02]  /*4170*/  LOP3.LUT R6, R6, 0x3, RZ, 0xc0, !PT ;  /* 0x0000000306067812 */ /* 0x000fe400078ec0ff */
[----:B------:R-:W-:Y:S01]  /*4180*/  LEA.HI.X R18, R18, R11, R7, 0x2, P1 ;  /* 0x0000000b12127211 */ /* 0x000fe200008f1407 */
[----:B------:R-:W-:-:S02]  /*4190*/  IMAD.X R14, R7, 0x1, R14, P0 ;  /* 0x00000001070e7824 */ /* 0x000fc400000e060e */
[----:B------:R-:W-:-:S07]  /*41a0*/  IMAD.MOV R10, RZ, RZ, -R6 ;  /* 0x000000ffff0a7224 */ /* 0x000fce00078e0a06 */
.L_x_250:
[----:B------:R-:W-:Y:S02]  /*41b0*/  IMAD.MOV.U32 R6, RZ, RZ, R17 ;  /* 0x000000ffff067224 */ /* 0x000fe400078e0011 */
[----:B------:R-:W-:-:S05]  /*41c0*/  IMAD.MOV.U32 R7, RZ, RZ, R18 ;  /* 0x000000ffff077224 */ /* 0x000fca00078e0012 */
[----:B------:R-:W2:Y:S01]  /*41d0*/  LDG.E R22, desc[UR10][R6.64] ;  /* 0x0000000a06167981 */ /* 0x000ea2000c1e1900 */
[----:B------:R-:W-:Y:S01]  /*41e0*/  VIADD R10, R10, 0x1 ;  /* 0x000000010a0a7836 */ /* 0x000fe20000000000 */
[----:B------:R-:W-:Y:S01]  /*41f0*/  BSSY.RECONVERGENT B3, `(.L_x_248) ;  /* 0x0000013000037945 */ /* 0x000fe20003800200 */
[----:B------:R-:W-:-:S03]  /*4200*/  IADD3 R17, P3, PT, R17, 0x400, RZ ;  /* 0x0000040011117810 */ /* 0x000fc60007f7e0ff */
[----:B------:R-:W-:Y:S02]  /*4210*/  ISETP.NE.AND P2, PT, R10, RZ, PT ;  /* 0x000000ff0a00720c */ /* 0x000fe40003f45270 */
[----:B--2---:R-:W-:-:S13]  /*4220*/  FSETP.GEU.AND P0, PT, R9, R22, PT ;  /* 0x000000160900720b */ /* 0x004fda0003f0e000 */
        /* <DEDUP_REMOVED lines=15> */
.L_x_249:
[----:B------:R-:W-:Y:S05]  /*4320*/  BSYNC.RECONVERGENT B3 ;  /* 0x0000000000037941 */ /* 0x000fea0003800200 */
.L_x_248:
[----:B------:R-:W-:Y:S01]  /*4330*/  IADD3 R20, P0, PT, R20, 0x100, RZ ;  /* 0x0000010014147810 */ /* 0x000fe20007f1e0ff */
[----:B------:R-:W-:Y:S02]  /*4340*/  VIADD R15, R15, 0x100 ;  /* 0x000001000f0f7836 */ /* 0x000fe40000000000 */
[----:B------:R-:W-:Y:S02]  /*4350*/  IMAD.X R18, RZ, RZ, R18, P3 ;  /* 0x000000ffff127224 */ /* 0x000fe400018e0612 */
[----:B------:R-:W-:Y:S01]  /*4360*/  IMAD.X R14, RZ, RZ, R14, P0 ;  /* 0x000000ffff0e7224 */ /* 0x000fe200000e060e */
[----:B------:R-:W-:Y:S07]  /*4370*/  @P2 BRA `(.L_x_250) ;  /* 0xfffffffc008c2947 */ /* 0x000fee000383ffff */
.L_x_247:
[----:B------:R-:W-:Y:S05]  /*4380*/  BSYNC.RECONVERGENT B2 ;  /* 0x0000000000027941 */ /* 0x000fea0003800200 */
.L_x_246:
[----:B------:R-:W-:-:S13]  /*4390*/  ISETP.GE.U32.AND P0, PT, R16, 0x300, PT ;  /* 0x000003001000780c */ /* 0x000fda0003f06070 */
[----:B------:R-:W-:Y:S05]  /*43a0*/  @!P0 BRA `(.L_x_245) ;  /* 0x0000000400888947 */ /* 0x000fea0003800000 */
[----:B------:R-:W0:Y:S01]  /*43b0*/  LDC.64 R10, c[0x0][0x380] ;  /* 0x0000e000ff0a7b82 */ /* 0x000e220000000a00 */
[----:B------:R-:W-:-:S07]  /*43c0*/  VIADD R13, R15, 0x200 ;  /* 0x000002000f0d7836 */ /* 0x000fce0000000000 */
[----:B------:R-:W1:Y:S02]  /*43d0*/  LDC.64 R6, c[0x0][0x388] ;  /* 0x0000e200ff067b82 */ /* 0x000e640000000a00 */
.L_x_259:
[----:B------:R-:W-:-:S05]  /*43e0*/  VIADD R15, R13, 0xfffffe00 ;  /* 0xfffffe000d0f7836 */ /* 0x000fca0000000000 */
[----:B------:R-:W-:-:S05]  /*43f0*/  IADD3 R21, P0, PT, R15, R2, RZ ;  /* 0x000000020f157210 */ /* 0x000fca0007f1e0ff */
[----:B------:R-:W-:Y:S01]  /*4400*/  IMAD.X R22, RZ, RZ, R3, P0 ;  /* 0x000000ffff167224 */ /* 0x000fe200000e0603 */
[----:B0-----:R-:W-:-:S04]  /*4410*/  LEA R16, P0, R21, R10, 0x2 ;  /* 0x0000000a15107211 */ /* 0x001fc800078010ff */
[----:B------:R-:W-:-:S05]  /*4420*/  LEA.HI.X R17, R21, R11, R22, 0x2, P0 ;  /* 0x0000000b15117211 */ /* 0x000fca00000f1416 */
[----:B------:R-:W2:Y:S04]  /*4430*/  LDG.E R24, desc[UR10][R16.64] ;  /* 0x0000000a10187981 */ /* 0x000ea8000c1e1900 */
[----:B------:R0:W5:Y:S04]  /*4440*/  LDG.E R18, desc[UR10][R16.64+0x400] ;  /* 0x0004000a10127981 */ /* 0x000168000c1e1900 */
        /* <DEDUP_REMOVED lines=22> */
.L_x_252:
[----:B------:R-:W-:Y:S05]  /*45b0*/  BSYNC.RECONVERGENT B2 ;  /* 0x0000000000027941 */ /* 0x000fea0003800200 */
.L_x_251:
[----:B-----5:R-:W-:Y:S01]  /*45c0*/  FSETP.GEU.AND P0, PT, R19, R18, PT ;  /* 0x000000121300720b */ /* 0x020fe20003f0e000 */
[----:B------:R-:W-:Y:S01]  /*45d0*/  BSSY.RECONVERGENT B2, `(.L_x_253) ;  /* 0x0000013000027945 */ /* 0x000fe20003800200 */
[----:B------:R-:W-:Y:S01]  /*45e0*/  IADD3 R16, P1, P2, R2, R6, R23 ;  /* 0x0000000602107210 */ /* 0x000fe20007a3e017 */
[----:B------:R-:W-:Y:S02]  /*45f0*/  VIADD R17, R13, 0x100 ;  /* 0x000001000d117836 */ /* 0x000fe40000000000 */
[----:B------:R-:W-:Y:S01]  /*4600*/  IMAD.MOV.U32 R9, RZ, RZ, R19 ;  /* 0x000000ffff097224 */ /* 0x000fe200078e0013 */
[----:B------:R-:W-:Y:S01]  /*4610*/  IADD3.X R23, PT, PT, R3, R7, RZ, P1, P2 ;  /* 0x0000000703177210 */ /* 0x000fe20000fe44ff */
[----:B------:R-:W-:Y:S02]  /*4620*/  IMAD.MOV.U32 R4, RZ, RZ, R21 ;  /* 0x000000ffff047224 */ /* 0x000fe400078e0015 */
        /* <DEDUP_REMOVED lines=13> */
.L_x_254:
[----:B------:R-:W-:Y:S05]  /*4700*/  BSYNC.RECONVERGENT B2 ;  /* 0x0000000000027941 */ /* 0x000fea0003800200 */
.L_x_253:
[----:B------:R-:W-:Y:S01]  /*4710*/  FSETP.GEU.AND P0, PT, R9, R14, PT ;  /* 0x0000000e0900720b */ /* 0x000fe20003f0e000 */
[----:B------:R-:W-:Y:S01]  /*4720*/  BSSY.RECONVERGENT B2, `(.L_x_255) ;  /* 0x0000013000027945 */ /* 0x000fe20003800200 */
[CC--:B------:R-:W-:Y:S01]  /*4730*/  IADD3 R19, P1, P4, R2.reuse, R6.reuse, R13 ;  /* 0x0000000602137210 */ /* 0x0c0fe20007c3e00d */
[----:B------:R-:W-:Y:S01]  /*4740*/  IMAD.MOV.U32 R16, RZ, RZ, R9 ;  /* 0x000000ffff107224 */ /* 0x000fe200078e0009 */
[----:B------:R-:W-:Y:S01]  /*4750*/  IADD3 R20, P2, P3, R2, R6, R17 ;  /* 0x0000000602147210 */ /* 0x000fe20007b5e011 */
        /* <DEDUP_REMOVED lines=15> */
.L_x_256:
[----:B------:R-:W-:Y:S05]  /*4850*/  BSYNC.RECONVERGENT B2 ;  /* 0x0000000000027941 */ /* 0x000fea0003800200 */
.L_x_255:
[----:B------:R-:W-:Y:S01]  /*4860*/  FSETP.GEU.AND P0, PT, R16, R15, PT ;  /* 0x0000000f1000720b */ /* 0x000fe20003f0e000 */
[----:B------:R-:W-:Y:S01]  /*4870*/  BSSY.RECONVERGENT B2, `(.L_x_257) ;  /* 0x0000011000027945 */ /* 0x000fe20003800200 */
[----:B------:R-:W-:Y:S01]  /*4880*/  IADD3.X R19, PT, PT, R3, R7, RZ, P2, P3 ;  /* 0x0000000703137210 */ /* 0x000fe200017e64ff */
        /* <DEDUP_REMOVED lines=15> */
.L_x_258:
[----:B------:R-:W-:Y:S05]  /*4980*/  BSYNC.RECONVERGENT B2 ;  /* 0x0000000000027941 */ /* 0x000fea0003800200 */
.L_x_257:
[C---:B------:R-:W-:Y:S02]  /*4990*/  VIADD R15, R13.reuse, 0x200 ;  /* 0x000002000d0f7836 */ /* 0x040fe40000000000 */
[----:B------:R-:W-:-:S03]  /*49a0*/  VIADD R13, R13, 0x400 ;  /* 0x000004000d0d7836 */ /* 0x000fc60000000000 */
[----:B------:R-:W-:-:S13]  /*49b0*/  ISETP.GE.AND P0, PT, R15, R12, PT ;  /* 0x0000000c0f00720c */ /* 0x000fda0003f06270 */
[----:B------:R-:W-:Y:S05]  /*49c0*/  @!P0 BRA `(.L_x_259) ;  /* 0xfffffff800848947 */ /* 0x000fea000383ffff */
.L_x_245:
[----:B------:R-:W-:Y:S05]  /*49d0*/  BSYNC.RECONVERGENT B1 ;  /* 0x0000000000017941 */ /* 0x000fea0003800200 */
.L_x_228:
        /* <DEDUP_REMOVED lines=22> */
.L_x_261:
[----:B------:R-:W-:Y:S05]  /*4b40*/  BSYNC.RECONVERGENT B1 ;  /* 0x0000000000017941 */ /* 0x000fea0003800200 */
.L_x_260:
        /* <DEDUP_REMOVED lines=21> */
.L_x_263:
[----:B------:R-:W-:Y:S05]  /*4ca0*/  BSYNC.RECONVERGENT B1 ;  /* 0x0000000000017941 */ /* 0x000fea0003800200 */
.L_x_262:
        /* <DEDUP_REMOVED lines=21> */
.L_x_265:
[----:B------:R-:W-:Y:S05]  /*4e00*/  BSYNC.RECONVERGENT B1 ;  /* 0x0000000000017941 */ /* 0x000fea0003800200 */
.L_x_264:
        /* <DEDUP_REMOVED lines=21> */
.L_x_267:
[----:B------:R-:W-:Y:S05]  /*4f60*/  BSYNC.RECONVERGENT B1 ;  /* 0x0000000000017941 */ /* 0x000fea0003800200 */
.L_x_266:
        /* <DEDUP_REMOVED lines=22> */
.L_x_269:
[----:B------:R-:W-:Y:S05]  /*50d0*/  BSYNC.RECONVERGENT B1 ;  /* 0x0000000000017941 */ /* 0x000fea0003800200 */
.L_x_268:
[----:B------:R-:W-:Y:S04]  /*50e0*/  BSSY.RECONVERGENT B1, `(.L_x_270) ;  /* 0x000000c000017945 */ /* 0x000fe80003800200 */
[----:B------:R-:W-:Y:S05]  /*50f0*/  @P3 BRA `(.L_x_271) ;  /* 0x0000000000283947 */ /* 0x000fea0003800000 */
[----:B------:R-:W0:Y:S01]  /*5100*/  S2R R8, SR_CgaCtaId ;  /* 0x0000000000087919 */ /* 0x000e220000008800 */
[----:B------:R-:W-:Y:S02]  /*5110*/  MOV R7, 0x400 ;  /* 0x0000040000077802 */ /* 0x000fe40000000f00 */
[----:B------:R-:W-:-:S04]  /*5120*/  SHF.R.U32.HI R6, RZ, 0x1, R5 ;  /* 0x00000001ff067819 */ /* 0x000fc80000011605 */
[----:B------:R-:W-:Y:S02]  /*5130*/  LOP3.LUT R6, R6, 0x1f0, RZ, 0xc0, !PT ;  /* 0x000001f006067812 */ /* 0x000fe400078ec0ff */
[----:B0-----:R-:W-:-:S05]  /*5140*/  LEA R7, R8, R7, 0x18 ;  /* 0x0000000708077211 */ /* 0x001fca00078ec0ff */
[----:B------:R-:W-:Y:S02]  /*5150*/  IMAD.IADD R9, R6, 0x1, R7 ;  /* 0x0000000106097824 */ /* 0x000fe400078e0207 */
[----:B------:R-:W-:Y:S02]  /*5160*/  IMAD.MOV.U32 R6, RZ, RZ, R3 ;  /* 0x000000ffff067224 */ /* 0x000fe400078e0003 */
[----:B------:R-:W-:Y:S01]  /*5170*/  IMAD.MOV.U32 R7, RZ, RZ, R2 ;  /* 0x000000ffff077224 */ /* 0x000fe200078e0002 */
[----:B------:R0:W-:Y:S04]  /*5180*/  STS [R9+0x8], R4 ;  /* 0x0000080409007388 */ /* 0x0001e80000000800 */
[----:B------:R0:W-:Y:S02]  /*5190*/  STS.64 [R9+0x10], R6 ;  /* 0x0000100609007388 */ /* 0x0001e40000000a00 */
.L_x_271:
[----:B------:R-:W-:Y:S05]  /*51a0*/  BSYNC.RECONVERGENT B1 ;  /* 0x0000000000017941 */ /* 0x000fea0003800200 */
.L_x_270:
        /* <DEDUP_REMOVED lines=24> */
[CC--:B------:R-:W-:Y:S02]  /*5330*/  @P3 ISETP.LT.U32.AND P1, PT, R3.reuse, R10.reuse, PT ;  /* 0x0000000a0300320c */ /* 0x0c0fe40003f21070 */
[CC--:B------:R-:W-:Y:S02]  /*5340*/  @P3 ISETP.GE.AND.EX P0, PT, R2.reuse, R11.reuse, PT, P0 ;  /* 0x0000000b0200320c */ /* 0x0c0fe40003f06300 */
[----:B------:R-:W-:Y:S02]  /*5350*/  @P3 ISETP.LT.AND.EX P1, PT, R2, R11, PT, P1 ;  /* 0x0000000b0200320c */ /* 0x000fe40003f21310 */
[----:B------:R-:W-:Y:S02]  /*5360*/  @P3 FSEL R12, R4, R13, !P0 ;  /* 0x0000000d040c3208 */ /* 0x000fe40004000000 */
[----:B------:R-:W-:-:S02]  /*5370*/  @P3 SEL R10, R3, R10, P1 ;  /* 0x0000000a030a3207 */ /* 0x000fc40000800000 */
[----:B------:R-:W-:-:S07]  /*5380*/  @P3 SEL R14, R2, R11, P1 ;  /* 0x0000000b020e3207 */ /* 0x000fce0000800000 */
.L_x_273:
[----:B------:R-:W-:Y:S05]  /*5390*/  BSYNC.RECONVERGENT B1 ;  /* 0x0000000000017941 */ /* 0x000fea0003800200 */
.L_x_272:
        /* <DEDUP_REMOVED lines=11> */
[-C--:B------:R-:W-:Y:S02]  /*5450*/  @P3 ISETP.LT.U32.AND P1, PT, R10, R2.reuse, PT ;  /* 0x000000020a00320c */ /* 0x080fe40003f21070 */
[CC--:B------:R-:W-:Y:S02]  /*5460*/  @P3 ISETP.GE.AND.EX P0, PT, R14.reuse, R3.reuse, PT, P0 ;  /* 0x000000030e00320c */ /* 0x0c0fe40003f06300 */
[----:B------:R-:W-:Y:S02]  /*5470*/  @P3 ISETP.LT.AND.EX P1, PT, R14, R3, PT, P1 ;  /* 0x000000030e00320c */ /* 0x000fe40003f21310 */
[----:B------:R-:W-:Y:S02]  /*5480*/  @P3 FSEL R4, R12, R15, !P0 ;  /* 0x0000000f0c043208 */ /* 0x000fe40004000000 */
[----:B------:R-:W-:-:S02]  /*5490*/  @P3 SEL R11, R10, R2, P1 ;  /* 0x000000020a0b3207 */ /* 0x000fc40000800000 */
[----:B------:R-:W-:-:S07]  /*54a0*/  @P3 SEL R3, R14, R3, P1 ;  /* 0x000000030e033207 */ /* 0x000fce0000800000 */
.L_x_275:
[----:B------:R-:W-:Y:S05]  /*54b0*/  BSYNC.RECONVERGENT B1 ;  /* 0x0000000000017941 */ /* 0x000fea0003800200 */
.L_x_274:
        /* <DEDUP_REMOVED lines=18> */
.L_x_277:
[----:B------:R-:W-:Y:S05]  /*55e0*/  BSYNC.RECONVERGENT B1 ;  /* 0x0000000000017941 */ /* 0x000fea0003800200 */
.L_x_276:
        /* <DEDUP_REMOVED lines=18> */
.L_x_279:
[----:B------:R-:W-:Y:S05]  /*5710*/  BSYNC.RECONVERGENT B1 ;  /* 0x0000000000017941 */ /* 0x000fea0003800200 */
.L_x_278:
        /* <DEDUP_REMOVED lines=18> */
.L_x_281:
[----:B------:R-:W-:Y:S05]  /*5840*/  BSYNC.RECONVERGENT B1 ;  /* 0x0000000000017941 */ /* 0x000fea0003800200 */
.L_x_280:
        /* <DEDUP_REMOVED lines=18> */
.L_x_283:
[----:B------:R-:W-:Y:S05]  /*5970*/  BSYNC.RECONVERGENT B1 ;  /* 0x0000000000017941 */ /* 0x000fea0003800200 */
.L_x_282:
        /* <DEDUP_REMOVED lines=17> */
.L_x_187:
[----:B------:R-:W-:Y:S05]  /*5a90*/  BSYNC.RECONVERGENT B0 ;  /* 0x0000000000007941 */ /* 0x000fea0003800200 */
.L_x_154:
[----:B------:R-:W-:Y:S05]  /*5aa0*/  @P2 EXIT ;  /* 0x000000000000294d */ /* 0x000fea0003800000 */
[----:B0-----:R-:W0:Y:S01]  /*5ab0*/  LDC.64 R6, c[0x0][0x390] ;  /* 0x0000e400ff067b82 */ /* 0x001e220000000a00 */
[----:B------:R-:W-:-:S04]  /*5ac0*/  LOP3.LUT R3, R3, R2, RZ, 0x3c, !PT ;  /* 0x0000000203037212 */ /* 0x000fc800078e3cff */
[----:B------:R-:W-:-:S04]  /*5ad0*/  LOP3.LUT R2, R3, R2, RZ, 0x3c, !PT ;  /* 0x0000000203027212 */ /* 0x000fc800078e3cff */
[----:B------:R-:W-:Y:S01]  /*5ae0*/  LOP3.LUT R3, R3, R2, RZ, 0x3c, !PT ;  /* 0x0000000203037212 */ /* 0x000fe200078e3cff */
[----:B0-----:R-:W-:-:S05]  /*5af0*/  IMAD.WIDE.U32 R6, R0, 0x10, R6 ;  /* 0x0000001000067825 */ /* 0x001fca00078e0006 */
[----:B------:R-:W-:Y:S04]  /*5b00*/  STG.E.64 desc[UR10][R6.64+0x8], R2 ;  /* 0x0000080206007986 */ /* 0x000fe8000c101b0a */
[----:B------:R-:W-:Y:S01]  /*5b10*/  STG.E desc[UR10][R6.64], R4 ;  /* 0x0000000406007986 */ /* 0x000fe2000c10190a */
[----:B------:R-:W-:Y:S05]  /*5b20*/  EXIT ;  /* 0x000000000000794d */ /* 0x000fea0003800000 */
.L_x_284:
        /* <DEDUP_REMOVED lines=13> */
.L_x_822:


//--------------------- .text._ZN6thrust24THRUST_300001_SM_1000_NS8cuda_cub4core6detail13_kernel_agentINS1_8__reduce11ReduceAgentINS0_12zip_iteratorIN4cuda3std3__45tupleIJNS0_6detail15normal_iteratorINS0_10device_ptrIfEEEENS0_17counting_iteratorIlNS0_11use_defaultESI_SI_EEEEEEEPNSB_IJflEEESM_lNS1_9__extrema9arg_min_fIflNSA_4lessIfEEEEEEJSL_SN_lSS_EEEvDpT0_ --------------------------
	.section	.text._ZN6thrust24THRUST_300001_SM_1000_NS8cuda_cub4core6detail13_kernel_agentINS1_8__reduce11ReduceAgentINS0_12zip_iteratorIN4cuda3std3__45tupleIJNS0_6detail15normal_iteratorINS0_10device_ptrIfEEEENS0_17counting_iteratorIlNS0_11use_defaultESI_SI_EEEEEEEPNSB_IJflEEESM_lNS1_9__extrema9arg_min_fIflNSA_4lessIfEEEEEEJSL_SN_lSS_EEEvDpT0_,"ax",@progbits
	.align	128
        .global         _ZN6thrust24THRUST_300001_SM_1000_NS8cuda_cub4core6detail13_kernel_agentINS1_8__reduce11ReduceAgentINS0_12zip_iteratorIN4cuda3std3__45tupleIJNS0_6detail15normal_iteratorINS0_10device_ptrIfEEEENS0_17counting_iteratorIlNS0_11use_defaultESI_SI_EEEEEEEPNSB_IJflEEESM_lNS1_9__extrema9arg_min_fIflNSA_4lessIfEEEEEEJSL_SN_lSS_EEEvDpT0_
        .type           _ZN6thrust24THRUST_300001_SM_1000_NS8cuda_cub4core6detail13_kernel_agentINS1_8__reduce11ReduceAgentINS0_12zip_iteratorIN4cuda3std3__45tupleIJNS0_6detail15normal_iteratorINS0_10device_ptrIfEEEENS0_17counting_iteratorIlNS0_11use_defaultESI_SI_EEEEEEEPNSB_IJflEEESM_lNS1_9__extrema9arg_min_fIflNSA_4lessIfEEEEEEJSL_SN_lSS_EEEvDpT0_,@function
        .size           _ZN6thrust24THRUST_300001_SM_1000_NS8cuda_cub4core6detail13_kernel_agentINS1_8__reduce11ReduceAgentINS0_12zip_iteratorIN4cuda3std3__45tupleIJNS0_6detail15normal_iteratorINS0_10device_ptrIfEEEENS0_17counting_iteratorIlNS0_11use_defaultESI_SI_EEEEEEEPNSB_IJflEEESM_lNS1_9__extrema9arg_min_fIflNSA_4lessIfEEEEEEJSL_SN_lSS_EEEvDpT0_,(.L_x_823 - _ZN6thrust24THRUST_300001_SM_1000_NS8cuda_cub4core6detail13_kernel_agentINS1_8__reduce11ReduceAgentINS0_12zip_iteratorIN4cuda3std3__45tupleIJNS0_6detail15normal_iteratorINS0_10device_ptrIfEEEENS0_17counting_iteratorIlNS0_11use_defaultESI_SI_EEEEEEEPNSB_IJflEEESM_lNS1_9__extrema9arg_min_fIflNSA_4lessIfEEEEEEJSL_SN_lSS_EEEvDpT0_)
        .other          _ZN6thrust24THRUST_300001_SM_1000_NS8cuda_cub4core6detail13_kernel_agentINS1_8__reduce11ReduceAgentINS0_12zip_iteratorIN4cuda3std3__45tupleIJNS0_6detail15normal_iteratorINS0_10device_ptrIfEEEENS0_17counting_iteratorIlNS0_11use_defaultESI_SI_EEEEEEEPNSB_IJflEEESM_lNS1_9__extrema9arg_min_fIflNSA_4lessIfEEEEEEJSL_SN_lSS_EEEvDpT0_,@"STO_CUDA_ENTRY STV_DEFAULT"
_ZN6thrust24THRUST_300001_SM_1000_NS8cuda_cub4core6detail13_kernel_agentINS1_8__reduce11ReduceAgentINS0_12zip_iteratorIN4cuda3std3__45tupleIJNS0_6detail15normal_iteratorINS0_10device_ptrIfEEEENS0_17counting_iteratorIlNS0_11use_defaultESI_SI_EEEEEEEPNSB_IJflEEESM_lNS1_9__extrema9arg_min_fIflNSA_4lessIfEEEEEEJSL_SN_lSS_EEEvDpT0_:
.text._ZN6thrust24THRUST_300001_SM_1000_NS8cuda_cub4core6detail13_kernel_agentINS1_8__reduce11ReduceAgentINS0_12zip_iteratorIN4cuda3std3__45tupleIJNS0_6detail15normal_iteratorINS0_10device_ptrIfEEEENS0_17counting_iteratorIlNS0_11use_defaultESI_SI_EEEEEEEPNSB_IJflEEESM_lNS1_9__extrema9arg_min_fIflNSA_4lessIfEEEEEEJSL_SN_lSS_EEEvDpT0_:
[----:B------:R-:W-:Y:S01]  /*0000*/  LDC R1, c[0x0][0x37c] ;  /* 0x0000df00ff017b82 */ /* 0x000fe20000000800 */
[----:B------:R-:W0:Y:S02]  /*0010*/  LDCU.64 UR4, c[0x0][0x398] ;  /* 0x00007300ff0477ac */ /* 0x000e240008000a00 */
[----:B0-----:R-:W-:-:S04]  /*0020*/  ISETP.NE.U32.AND P0, PT, RZ, UR4, PT ;  /* 0x00000004ff007c0c */ /* 0x001fc8000bf05070 */
[----:B------:R-:W-:-:S13]  /*0030*/  ISETP.NE.AND.EX P0, PT, RZ, UR5, PT, P0 ;  /* 0x00000005ff007c0c */ /* 0x000fda000bf05300 */
[----:B------:R-:W-:Y:S05]  /*0040*/  @!P0 EXIT ;  /* 0x000000000000894d */ /* 0x000fea0003800000 */
[----:B------:R-:W-:Y:S01]  /*0050*/  UISETP.GT.U32.AND UP0, UPT, UR4, 0x4ff, UPT ;  /* 0x000004ff0400788c */ /* 0x000fe2000bf04070 */
[----:B------:R-:W-:Y:S01]  /*0060*/  BSSY.RECONVERGENT B0, `(.L_x_285) ;  /* 0x0000558000007945 */ /* 0x000fe20003800200 */
[----:B------:R-:W0:Y:S02]  /*0070*/  LDCU.64 UR8, c[0x0][0x358] ;  /* 0x00006b00ff0877ac */ /* 0x000e240008000a00 */
[----:B------:R-:W-:-:S09]  /*0080*/  UISETP.GT.AND.EX UP0, UPT, UR5, URZ, UPT, UP0 ;  /* 0x000000ff0500728c */ /* 0x000fd2000bf04300 */
        /* <DEDUP_REMOVED lines=9> */
[----:B------:R-:W1:Y:S01]  /*0120*/  LDC.64 R4, c[0x0][0x380] ;  /* 0x0000e000ff047b82 */ /* 0x000e620000000a00 */
[----:B------:R-:W2:Y:S01]  /*0130*/  LDCU.64 UR6, c[0x0][0x388] ;  /* 0x00007100ff0677ac */ /* 0x000ea20008000a00 */
[----:B-1----:R-:W-:-:S06]  /*0140*/  IMAD.WIDE.U32 R4, R0, 0x4, R4 ;  /* 0x0000000400047825 */ /* 0x002fcc00078e0004 */
[----:B0-----:R1:W5:Y:S01]  /*0150*/  LDG.E R4, desc[UR8][R4.64] ;  /* 0x0000000804047981 */ /* 0x001362000c1e1900 */
[C---:B--2---:R-:W-:Y:S01]  /*0160*/  IADD3 R3, P0, PT, R0.reuse, UR6, RZ ;  /* 0x0000000600037c10 */ /* 0x044fe2000ff1e0ff */
[----:B------:R-:W-:-:S04]  /*0170*/  VIADD R11, R0, 0x100 ;  /* 0x00000100000b7836 */ /* 0x000fc80000000000 */
[----:B------:R-:W-:-:S08]  /*0180*/  IMAD.X R2, RZ, RZ, UR7, P0 ;  /* 0x00000007ff027e24 */ /* 0x000fd000080e06ff */
.L_x_288:
[----:B0-----:R-:W-:Y:S05]  /*0190*/  BSYNC.RECONVERGENT B1 ;  /* 0x0000000000017941 */ /* 0x001fea0003800200 */
.L_x_287:
        /* <DEDUP_REMOVED lines=10> */
[----:B------:R-:W1:Y:S01]  /*0240*/  LDCU.64 UR6, c[0x0][0x388] ;  /* 0x00007100ff0677ac */ /* 0x000e620008000a00 */
[----:B------:R-:W-:-:S04]  /*0250*/  LEA.HI R5, R14, 0x1, RZ, 0x18 ;  /* 0x000000010e057811 */ /* 0x000fc800078fc0ff */
[----:B------:R-:W-:-:S05]  /*0260*/  LOP3.LUT R5, R5, 0x3, RZ, 0xc0, !PT ;  /* 0x0000000305057812 */ /* 0x000fca00078ec0ff */
[----:B------:R-:W-:Y:S01]  /*0270*/  IMAD.MOV R5, RZ, RZ, -R5 ;  /* 0x000000ffff057224 */ /* 0x000fe200078e0a05 */
[C---:B-1----:R-:W-:Y:S01]  /*0280*/  IADD3 R12, P0, PT, R11.reuse, UR6, RZ ;  /* 0x000000060b0c7c10 */ /* 0x042fe2000ff1e0ff */
[----:B0-----:R-:W-:-:S04]  /*0290*/  IMAD.WIDE.U32 R6, R11, 0x4, R6 ;  /* 0x000000040b067825 */ /* 0x001fc800078e0006 */
[----:B------:R-:W-:Y:S02]  /*02a0*/  IMAD.MOV.U32 R9, RZ, RZ, R6 ;  /* 0x000000ffff097224 */ /* 0x000fe400078e0006 */
[----:B------:R-:W-:Y:S02]  /*02b0*/  IMAD.MOV.U32 R10, RZ, RZ, R7 ;  /* 0x000000ffff0a7224 */ /* 0x000fe400078e0007 */
[----:B------:R-:W-:-:S07]  /*02c0*/  IMAD.X R13, RZ, RZ, UR7, P0 ;  /* 0x00000007ff0d7e24 */ /* 0x000fce00080e06ff */
.L_x_295:
        /* <DEDUP_REMOVED lines=17> */
[CC--:B------:R-:W-:Y:S02]  /*03e0*/  @P4 ISETP.LT.U32.AND P0, PT, R7.reuse, R12.reuse, PT ;  /* 0x0000000c0700420c */ /* 0x0c0fe40003f01070 */
[CC--:B------:R-:W-:Y:S02]  /*03f0*/  @P4 ISETP.GE.AND.EX P1, PT, R8.reuse, R13.reuse, PT, P1 ;  /* 0x0000000d0800420c */ /* 0x0c0fe40003f26310 */
[----:B------:R-:W-:Y:S02]  /*0400*/  @P4 ISETP.LT.AND.EX P0, PT, R8, R13, PT, P0 ;  /* 0x0000000d0800420c */ /* 0x000fe40003f01300 */
[----:B------:R-:W-:Y:S02]  /*0410*/  @P4 FSEL R4, R6, R15, !P1 ;  /* 0x0000000f06044208 */ /* 0x000fe40004800000 */
[----:B------:R-:W-:-:S02]  /*0420*/  @P4 SEL R3, R7, R12, P0 ;  /* 0x0000000c07034207 */ /* 0x000fc40000000000 */
[----:B------:R-:W-:-:S07]  /*0430*/  @P4 SEL R2, R8, R13, P0 ;  /* 0x0000000d08024207 */ /* 0x000fce0000000000 */
.L_x_294:
[----:B------:R-:W-:Y:S05]  /*0440*/  BSYNC.RECONVERGENT B3 ;  /* 0x0000000000037941 */ /* 0x000fea0003800200 */
.L_x_293:
[----:B------:R-:W-:Y:S01]  /*0450*/  IADD3 R12, P0, PT, R12, 0x100, RZ ;  /* 0x000001000c0c7810 */ /* 0x000fe20007f1e0ff */
[----:B------:R-:W-:Y:S02]  /*0460*/  VIADD R11, R11, 0x100 ;  /* 0x000001000b0b7836 */ /* 0x000fe40000000000 */
[----:B------:R-:W-:Y:S02]  /*0470*/  IMAD.X R10, RZ, RZ, R10, P3 ;  /* 0x000000ffff0a7224 */ /* 0x000fe400018e060a */
[----:B------:R-:W-:Y:S01]  /*0480*/  IMAD.X R13, RZ, RZ, R13, P0 ;  /* 0x000000ffff0d7224 */ /* 0x000fe200000e060d */
[----:B------:R-:W-:Y:S07]  /*0490*/  @P2 BRA `(.L_x_295) ;  /* 0xfffffffc008c2947 */ /* 0x000fee000383ffff */
.L_x_292:
[----:B------:R-:W-:Y:S05]  /*04a0*/  BSYNC.RECONVERGENT B2 ;  /* 0x0000000000027941 */ /* 0x000fea0003800200 */
.L_x_291:
[----:B------:R-:W-:-:S13]  /*04b0*/  ISETP.GE.U32.AND P0, PT, R14, 0x300, PT ;  /* 0x000003000e00780c */ /* 0x000fda0003f06070 */
[----:B------:R-:W-:Y:S05]  /*04c0*/  @!P0 BRA `(.L_x_290) ;  /* 0x00000004007c8947 */ /* 0x000fea0003800000 */
[----:B------:R-:W0:Y:S01]  /*04d0*/  LDC.64 R8, c[0x0][0x380] ;  /* 0x0000e000ff087b82 */ /* 0x000e220000000a00 */
[----:B------:R-:W-:-:S07]  /*04e0*/  VIADD R10, R11, 0x200 ;  /* 0x000002000b0a7836 */ /* 0x000fce0000000000 */
[----:B------:R-:W1:Y:S02]  /*04f0*/  LDC.64 R6, c[0x0][0x388] ;  /* 0x0000e200ff067b82 */ /* 0x000e640000000a00 */
.L_x_304:
[----:B------:R-:W-:-:S04]  /*0500*/  VIADD R15, R10, 0xfffffe00 ;  /* 0xfffffe000a0f7836 */ /* 0x000fc80000000000 */
[----:B0-----:R-:W-:-:S05]  /*0510*/  IMAD.WIDE R12, R15, 0x4, R8 ;  /* 0x000000040f0c7825 */ /* 0x001fca00078e0208 */
[----:B------:R-:W2:Y:S04]  /*0520*/  LDG.E R19, desc[UR8][R12.64] ;  /* 0x000000080c137981 */ /* 0x000ea8000c1e1900 */
[----:B-----5:R0:W5:Y:S04]  /*0530*/  LDG.E R21, desc[UR8][R12.64+0x400] ;  /* 0x000400080c157981 */ /* 0x020168000c1e1900 */
[----:B------:R0:W5:Y:S04]  /*0540*/  LDG.E R5, desc[UR8][R12.64+0x800] ;  /* 0x000800080c057981 */ /* 0x000168000c1e1900 */
[----:B------:R0:W5:Y:S01]  /*0550*/  LDG.E R11, desc[UR8][R12.64+0xc00] ;  /* 0x000c00080c0b7981 */ /* 0x000162000c1e1900 */
[----:B-1----:R-:W-:Y:S01]  /*0560*/  IADD3 R20, P1, PT, R15, R6, RZ ;  /* 0x000000060f147210 */ /* 0x002fe20007f3e0ff */
[----:B------:R-:W-:Y:S01]  /*0570*/  BSSY.RECONVERGENT B2, `(.L_x_296) ;  /* 0x0000013000027945 */ /* 0x000fe20003800200 */
[----:B------:R-:W-:-:S02]  /*0580*/  IMAD.MOV.U32 R17, RZ, RZ, R3 ;  /* 0x000000ffff117224 */ /* 0x000fc400078e0003 */
[----:B------:R-:W-:Y:S01]  /*0590*/  IMAD.MOV.U32 R18, RZ, RZ, R2 ;  /* 0x000000ffff127224 */ /* 0x000fe200078e0002 */
[----:B------:R-:W-:Y:S01]  /*05a0*/  LEA.HI.X.SX32 R15, R15, R7, 0x1, P1 ;  /* 0x000000070f0f7211 */ /* 0x000fe200008f0eff */
[----:B------:R-:W-:Y:S02]  /*05b0*/  IMAD.MOV.U32 R14, RZ, RZ, R4 ;  /* 0x000000ffff0e7224 */ /* 0x000fe400078e0004 */
[----:B------:R-:W-:Y:S01]  /*05c0*/  VIADD R16, R10, 0xffffff00 ;  /* 0xffffff000a107836 */ /* 0x000fe20000000000 */
[----:B--2---:R-:W-:-:S13]  /*05d0*/  FSETP.GEU.AND P0, PT, R4, R19, PT ;  /* 0x000000130400720b */ /* 0x004fda0003f0e000 */
[----:B0-----:R-:W-:Y:S05]  /*05e0*/  @!P0 BRA `(.L_x_297) ;  /* 0x00000000002c8947 */ /* 0x001fea0003800000 */
        /* <DEDUP_REMOVED lines=11> */
.L_x_297:
[----:B------:R-:W-:Y:S05]  /*06a0*/  BSYNC.RECONVERGENT B2 ;  /* 0x0000000000027941 */ /* 0x000fea0003800200 */
.L_x_296:
[----:B-----5:R-:W-:Y:S01]  /*06b0*/  FSETP.GEU.AND P0, PT, R14, R21, PT ;  /* 0x000000150e00720b */ /* 0x020fe20003f0e000 */
[----:B------:R-:W-:Y:S01]  /*06c0*/  BSSY.RECONVERGENT B2, `(.L_x_298) ;  /* 0x0000013000027945 */ /* 0x000fe20003800200 */
[----:B------:R-:W-:Y:S01]  /*06d0*/  IADD3 R12, P1, PT, R16, R6, RZ ;  /* 0x00000006100c7210 */ /* 0x000fe20007f3e0ff */
[----:B------:R-:W-:Y:S02]  /*06e0*/  VIADD R3, R10, 0x100 ;  /* 0x000001000a037836 */ /* 0x000fe40000000000 */
[----:B------:R-:W-:Y:S01]  /*06f0*/  IMAD.MOV.U32 R4, RZ, RZ, R17 ;  /* 0x000000ffff047224 */ /* 0x000fe200078e0011 */
[----:B------:R-:W-:Y:S01]  /*0700*/  LEA.HI.X.SX32 R13, R16, R7, 0x1, P1 ;  /* 0x00000007100d7211 */ /* 0x000fe200008f0eff */
        /* <DEDUP_REMOVED lines=14> */
.L_x_299:
[----:B------:R-:W-:Y:S05]  /*07f0*/  BSYNC.RECONVERGENT B2 ;  /* 0x0000000000027941 */ /* 0x000fea0003800200 */
.L_x_298:
[----:B------:R-:W-:Y:S01]  /*0800*/  FSETP.GEU.AND P0, PT, R2, R5, PT ;  /* 0x000000050200720b */ /* 0x000fe20003f0e000 */
[----:B------:R-:W-:Y:S01]  /*0810*/  BSSY.RECONVERGENT B2, `(.L_x_300) ;  /* 0x0000013000027945 */ /* 0x000fe20003800200 */
[CC--:B------:R-:W-:Y:S01]  /*0820*/  IADD3 R17, P1, PT, R10.reuse, R6.reuse, RZ ;  /* 0x000000060a117210 */ /* 0x0c0fe20007f3e0ff */
[----:B------:R-:W-:Y:S01]  /*0830*/  IMAD.MOV.U32 R13, RZ, RZ, R4 ;  /* 0x000000ffff0d7224 */ /* 0x000fe200078e0004 */
[----:B------:R-:W-:Y:S01]  /*0840*/  IADD3 R18, P2, PT, R3, R6, RZ ;  /* 0x0000000603127210 */ /* 0x000fe20007f5e0ff */
[----:B------:R-:W-:Y:S01]  /*0850*/  IMAD.MOV.U32 R14, RZ, RZ, R15 ;  /* 0x000000ffff0e7224 */ /* 0x000fe200078e000f */
[----:B------:R-:W-:Y:S01]  /*0860*/  LEA.HI.X.SX32 R16, R10, R7, 0x1, P1 ;  /* 0x000000070a107211 */ /* 0x000fe200008f0eff */
        /* <DEDUP_REMOVED lines=13> */
.L_x_301:
[----:B------:R-:W-:Y:S05]  /*0940*/  BSYNC.RECONVERGENT B2 ;  /* 0x0000000000027941 */ /* 0x000fea0003800200 */
.L_x_300:
[----:B------:R-:W-:Y:S01]  /*0950*/  FSETP.GEU.AND P0, PT, R12, R11, PT ;  /* 0x0000000b0c00720b */ /* 0x000fe20003f0e000 */
[----:B------:R-:W-:Y:S01]  /*0960*/  BSSY.RECONVERGENT B2, `(.L_x_302) ;  /* 0x0000011000027945 */ /* 0x000fe20003800200 */
[----:B------:R-:W-:Y:S01]  /*0970*/  LEA.HI.X.SX32 R5, R3, R7, 0x1, P2 ;  /* 0x0000000703057211 */ /* 0x000fe200010f0eff */
        /* <DEDUP_REMOVED lines=15> */
.L_x_303:
[----:B------:R-:W-:Y:S05]  /*0a70*/  BSYNC.RECONVERGENT B2 ;  /* 0x0000000000027941 */ /* 0x000fea0003800200 */
.L_x_302:
[C---:B------:R-:W-:Y:S02]  /*0a80*/  VIADD R5, R10.reuse, 0x200 ;  /* 0x000002000a057836 */ /* 0x040fe40000000000 */
[----:B------:R-:W-:-:S03]  /*0a90*/  VIADD R10, R10, 0x400 ;  /* 0x000004000a0a7836 */ /* 0x000fc60000000000 */
[----:B------:R-:W-:-:S13]  /*0aa0*/  ISETP.GE.AND P0, PT, R5, UR5, PT ;  /* 0x0000000505007c0c */ /* 0x000fda000bf06270 */
[----:B------:R-:W-:Y:S05]  /*0ab0*/  @!P0 BRA `(.L_x_304) ;  /* 0xfffffff800908947 */ /* 0x000fea000383ffff */
.L_x_290:
[----:B------:R-:W-:Y:S05]  /*0ac0*/  BSYNC.RECONVERGENT B1 ;  /* 0x0000000000017941 */ /* 0x000fea0003800200 */
.L_x_289:
[----:B------:R-:W0:Y:S02]  /*0ad0*/  LDCU UR4, c[0x0][0x398] ;  /* 0x00007300ff0477ac */ /* 0x000e240008000800 */
[----:B0-----:R-:W-:-:S09]  /*0ae0*/  UISETP.GE.AND UP0, UPT, UR4, 0x100, UPT ;  /* 0x000001000400788c */ /* 0x001fd2000bf06270 */
[----:B------:R-:W-:Y:S05]  /*0af0*/  BRA.U !UP0, `(.L_x_305) ;  /* 0x00000011083c7547 */ /* 0x000fea000b800000 */
[----:B------:R-:W0:Y:S01]  /*0b00*/  S2R R12, SR_LANEID ;  /* 0x00000000000c7919 */ /* 0x000e220000000000 */
[----:B------:R-:W-:Y:S01]  /*0b10*/  BSSY.RECONVERGENT B1, `(.L_x_306) ;  /* 0x0000015000017945 */ /* 0x000fe20003800200 */
[----:B------:R-:W-:Y:S01]  /*0b20*/  IMAD.MOV.U32 R8, RZ, RZ, R3 ;  /* 0x000000ffff087224 */ /* 0x000fe200078e0003 */
[----:B-----5:R-:W2:Y:S01]  /*0b30*/  SHFL.DOWN PT, R7, R4, 0x1, 0x1f ;  /* 0x08201f0004077f89 */ /* 0x020ea200000e0000 */
[----:B------:R-:W-:Y:S02]  /*0b40*/  IMAD.MOV.U32 R9, RZ, RZ, R2 ;  /* 0x000000ffff097224 */ /* 0x000fe400078e0002 */
[----:B-1----:R-:W-:Y:S01]  /*0b50*/  IMAD.MOV.U32 R5, RZ, RZ, R4 ;  /* 0x000000ffff057224 */ /* 0x002fe200078e0004 */
[----:B------:R1:W3:Y:S04]  /*0b60*/  SHFL.DOWN PT, R6, R3, 0x1, 0x1f ;  /* 0x08201f0003067f89 */ /* 0x0002e800000e0000 */
[----:B------:R1:W4:Y:S01]  /*0b70*/  SHFL.DOWN PT, R11, R2, 0x1, 0x1f ;  /* 0x08201f00020b7f89 */ /* 0x00032200000e0000 */
[----:B--2---:R-:W-:-:S04]  /*0b80*/  FSETP.GEU.AND P0, PT, R4, R7, PT ;  /* 0x000000070400720b */ /* 0x004fc80003f0e000 */
[----:B0-----:R-:W-:-:S13]  /*0b90*/  ISETP.GT.OR P0, PT, R12, 0x1e, !P0 ;  /* 0x0000001e0c00780c */ /* 0x001fda0004704670 */
[----:B-1-34-:R-:W-:Y:S05]  /*0ba0*/  @P0 BRA `(.L_x_307) ;  /* 0x00000000002c0947 */ /* 0x01afea0003800000 */
        /* <DEDUP_REMOVED lines=11> */
.L_x_307:
[----:B------:R-:W-:Y:S05]  /*0c60*/  BSYNC.RECONVERGENT B1 ;  /* 0x0000000000017941 */ /* 0x000fea0003800200 */
.L_x_306:
        /* <DEDUP_REMOVED lines=21> */
.L_x_309:
[----:B------:R-:W-:Y:S05]  /*0dc0*/  BSYNC.RECONVERGENT B1 ;  /* 0x0000000000017941 */ /* 0x000fea0003800200 */
.L_x_308:
        /* <DEDUP_REMOVED lines=21> */
.L_x_311:
[----:B------:R-:W-:Y:S05]  /*0f20*/  BSYNC.RECONVERGENT B1 ;  /* 0x0000000000017941 */ /* 0x000fea0003800200 */
.L_x_310:
        /* <DEDUP_REMOVED lines=21> */
.L_x_313:
[----:B------:R-:W-:Y:S05]  /*1080*/  BSYNC.RECONVERGENT B1 ;  /* 0x0000000000017941 */ /* 0x000fea0003800200 */
.L_x_312:
        /* <DEDUP_REMOVED lines=22> */
.L_x_315:
[----:B------:R-:W-:Y:S05]  /*11f0*/  BSYNC.RECONVERGENT B1 ;  /* 0x0000000000017941 */ /* 0x000fea0003800200 */
.L_x_314:
        /* <DEDUP_REMOVED lines=12> */
.L_x_317:
[----:B------:R-:W-:Y:S05]  /*12c0*/  BSYNC.RECONVERGENT B1 ;  /* 0x0000000000017941 */ /* 0x000fea0003800200 */
.L_x_316:
        /* <DEDUP_REMOVED lines=31> */
.L_x_320:
[----:B------:R-:W-:Y:S05]  /*14c0*/  BSYNC.RECONVERGENT B1 ;  /* 0x0000000000017941 */ /* 0x000fea0003800200 */
.L_x_319:
        /* <DEDUP_REMOVED lines=18> */
.L_x_322:
[----:B------:R-:W-:Y:S05]  /*15f0*/  BSYNC.RECONVERGENT B1 ;  /* 0x0000000000017941 */ /* 0x000fea0003800200 */
.L_x_321:
        /* <DEDUP_REMOVED lines=18> */
.L_x_324:
[----:B------:R-:W-:Y:S05]  /*1720*/  BSYNC.RECONVERGENT B1 ;  /* 0x0000000000017941 */ /* 0x000fea0003800200 */
.L_x_323:
        /* <DEDUP_REMOVED lines=18> */
.L_x_326:
[----:B------:R-:W-:Y:S05]  /*1850*/  BSYNC.RECONVERGENT B1 ;  /* 0x0000000000017941 */ /* 0x000fea0003800200 */
.L_x_325:
        /* <DEDUP_REMOVED lines=18> */
.L_x_328:
[----:B------:R-:W-:Y:S05]  /*1980*/  BSYNC.RECONVERGENT B1 ;  /* 0x0000000000017941 */ /* 0x000fea0003800200 */
.L_x_327:
        /* <DEDUP_REMOVED lines=18> */
.L_x_330:
[----:B------:R-:W-:Y:S05]  /*1ab0*/  BSYNC.RECONVERGENT B1 ;  /* 0x0000000000017941 */ /* 0x000fea0003800200 */
.L_x_329:
        /* <DEDUP_REMOVED lines=19> */
.L_x_305:
[----:B-1----:R-:W-:Y:S01]  /*1bf0*/  LOP3.LUT R5, R0, 0x3e0, RZ, 0xc0, !PT ;  /* 0x000003e000057812 */ /* 0x002fe200078ec0ff */
[----:B------:R-:W-:Y:S01]  /*1c00*/  BSSY.RECONVERGENT B1, `(.L_x_331) ;  /* 0x000001b000017945 */ /* 0x000fe20003800200 */
[----:B-----5:R-:W-:Y:S02]  /*1c10*/  IMAD.MOV.U32 R7, RZ, RZ, R4 ;  /* 0x000000ffff077224 */ /* 0x020fe400078e0004 */
[----:B------:R-:W-:Y:S02]  /*1c20*/  IMAD.MOV.U32 R13, RZ, RZ, R3 ;  /* 0x000000ffff0d7224 */ /* 0x000fe400078e0003 */
[----:B------:R-:W-:Y:S01]  /*1c30*/  VIADD R6, R5, 0x20 ;  /* 0x0000002005067836 */ /* 0x000fe20000000000 */
[----:B------:R-:W-:Y:S01]  /*1c40*/  LOP3.LUT R5, RZ, R5, RZ, 0x33, !PT ;  /* 0x00000005ff057212 */ /* 0x000fe200078e33ff */
[----:B------:R-:W-:-:S03]  /*1c50*/  IMAD.MOV.U32 R15, RZ, RZ, R2 ;  /* 0x000000ffff0f7224 */ /* 0x000fc600078e0002 */
[----:B------:R-:W-:Y:S01]  /*1c60*/  ISETP.GT.AND P0, PT, R6, UR4, PT ;  /* 0x0000000406007c0c */ /* 0x000fe2000bf04270 */
[----:B------:R-:W-:-:S05]  /*1c70*/  VIADD R5, R5, UR4 ;  /* 0x0000000405057c36 */ /* 0x000fca0008000000 */
        /* <DEDUP_REMOVED lines=19> */
.L_x_332:
[----:B------:R-:W-:Y:S05]  /*1db0*/  BSYNC.RECONVERGENT B1 ;  /* 0x0000000000017941 */ /* 0x000fea0003800200 */
.L_x_331:
        /* <DEDUP_REMOVED lines=22> */
.L_x_334:
[----:B------:R-:W-:Y:S05]  /*1f20*/  BSYNC.RECONVERGENT B1 ;  /* 0x0000000000017941 */ /* 0x000fea0003800200 */
.L_x_333:
        /* <DEDUP_REMOVED lines=22> */
.L_x_336:
[----:B------:R-:W-:Y:S05]  /*2090*/  BSYNC.RECONVERGENT B1 ;  /* 0x0000000000017941 */ /* 0x000fea0003800200 */
.L_x_335:
        /* <DEDUP_REMOVED lines=22> */
.L_x_338:
[----:B------:R-:W-:Y:S05]  /*2200*/  BSYNC.RECONVERGENT B1 ;  /* 0x0000000000017941 */ /* 0x000fea0003800200 */
.L_x_337:
        /* <DEDUP_REMOVED lines=23> */
.L_x_340:
[----:B------:R-:W-:Y:S05]  /*2380*/  BSYNC.RECONVERGENT B1 ;  /* 0x0000000000017941 */ /* 0x000fea0003800200 */
.L_x_339:
        /* <DEDUP_REMOVED lines=12> */
.L_x_342:
[----:B------:R-:W-:Y:S05]  /*2450*/  BSYNC.RECONVERGENT B1 ;  /* 0x0000000000017941 */ /* 0x000fea0003800200 */
.L_x_341:
        /* <DEDUP_REMOVED lines=30> */
.L_x_344:
[----:B------:R-:W-:Y:S05]  /*2640*/  BSYNC.RECONVERGENT B1 ;  /* 0x0000000000017941 */ /* 0x000fea0003800200 */
.L_x_343:
        /* <DEDUP_REMOVED lines=27> */
.L_x_346:
[----:B------:R-:W-:Y:S05]  /*2800*/  BSYNC.RECONVERGENT B1 ;  /* 0x0000000000017941 */ /* 0x000fea0003800200 */
.L_x_345:
        /* <DEDUP_REMOVED lines=27> */
.L_x_348:
[----:B------:R-:W-:Y:S05]  /*29c0*/  BSYNC.RECONVERGENT B1 ;  /* 0x0000000000017941 */ /* 0x000fea0003800200 */
.L_x_347:
        /* <DEDUP_REMOVED lines=27> */
.L_x_350:
[----:B------:R-:W-:Y:S05]  /*2b80*/  BSYNC.RECONVERGENT B1 ;  /* 0x0000000000017941 */ /* 0x000fea0003800200 */
.L_x_349:
        /* <DEDUP_REMOVED lines=27> */
.L_x_352:
[----:B------:R-:W-:Y:S05]  /*2d40*/  BSYNC.RECONVERGENT B1 ;  /* 0x0000000000017941 */ /* 0x000fea0003800200 */
.L_x_351:
        /* <DEDUP_REMOVED lines=27> */
.L_x_354:
[----:B------:R-:W-:Y:S05]  /*2f00*/  BSYNC.RECONVERGENT B1 ;  /* 0x0000000000017941 */ /* 0x000fea0003800200 */
.L_x_353:
        /* <DEDUP_REMOVED lines=28> */
.L_x_286:
[----:B------:R-:W1:Y:S01]  /*30d0*/  S2R R0, SR_TID.X ;  /* 0x0000000000007919 */ /* 0x000e620000002100 */
[----:B------:R-:W1:Y:S01]  /*30e0*/  LDC.64 R2, c[0x0][0x380] ;  /* 0x0000e000ff027b82 */ /* 0x000e620000000a00 */
[----:B------:R-:W2:Y:S01]  /*30f0*/  LDCU.64 UR6, c[0x0][0x388] ;  /* 0x00007100ff0677ac */ /* 0x000ea20008000a00 */
[----:B-1----:R-:W-:-:S05]  /*3100*/  IMAD.WIDE.U32 R2, R0, 0x4, R2 ;  /* 0x0000000400027825 */ /* 0x002fca00078e0002 */
[----:B0-----:R-:W3:Y:S04]  /*3110*/  LDG.E R4, desc[UR8][R2.64] ;  /* 0x0000000802047981 */ /* 0x001ee8000c1e1900 */
[----:B------:R-:W3:Y:S04]  /*3120*/  LDG.E R5, desc[UR8][R2.64+0x400] ;  /* 0x0004000802057981 */ /* 0x000ee8000c1e1900 */
[----:B------:R-:W4:Y:S04]  /*3130*/  LDG.E R6, desc[UR8][R2.64+0x800] ;  /* 0x0008000802067981 */ /* 0x000f28000c1e1900 */
[----:B------:R-:W2:Y:S04]  /*3140*/  LDG.E R7, desc[UR8][R2.64+0xc00] ;  /* 0x000c000802077981 */ /* 0x000ea8000c1e1900 */
[----:B------:R0:W5:Y:S01]  /*3150*/  LDG.E R9, desc[UR8][R2.64+0x1000] ;  /* 0x0010000802097981 */ /* 0x000162000c1e1900 */
[----:B------:R-:W-:Y:S01]  /*3160*/  BSSY.RECONVERGENT B1, `(.L_x_355) ;  /* 0x0000011000017945 */ /* 0x000fe20003800200 */
[----:B---3--:R-:W-:-:S04]  /*3170*/  FSETP.GEU.AND P0, PT, R5, R4, PT ;  /* 0x000000040500720b */ /* 0x008fc80003f0e000 */
[----:B------:R-:W-:Y:S01]  /*3180*/  FSEL R5, R5, R4, !P0 ;  /* 0x0000000405057208 */ /* 0x000fe20004000000 */
[----:B------:R-:W-:-:S03]  /*3190*/  VIADD R4, R0, 0x200 ;  /* 0x0000020000047836 */ /* 0x000fc60000000000 */
[----:B----4-:R-:W-:-:S04]  /*31a0*/  FSETP.GEU.AND P1, PT, R6, R5, PT ;  /* 0x000000050600720b */ /* 0x010fc80003f2e000 */
[----:B------:R-:W-:Y:S01]  /*31b0*/  FSEL R6, R6, R5, !P1 ;  /* 0x0000000506067208 */ /* 0x000fe20004800000 */
[----:B------:R-:W-:-:S03]  /*31c0*/  VIADD R5, R0, 0x100 ;  /* 0x0000010000057836 */ /* 0x000fc60000000000 */
[----:B--2---:R-:W-:Y:S01]  /*31d0*/  FSETP.GEU.AND P2, PT, R6, R7, PT ;  /* 0x000000070600720b */ /* 0x004fe20003f4e000 */
        /* <DEDUP_REMOVED lines=9> */
.L_x_356:
[----:B------:R-:W-:Y:S05]  /*3270*/  BSYNC.RECONVERGENT B1 ;  /* 0x0000000000017941 */ /* 0x000fea0003800200 */
.L_x_355:
[----:B-----5:R-:W-:Y:S01]  /*3280*/  FSETP.GEU.AND P0, PT, R10, R9, PT ;  /* 0x000000090a00720b */ /* 0x020fe20003f0e000 */
[----:B------:R-:W-:Y:S01]  /*3290*/  IMAD.MOV.U32 R15, RZ, RZ, RZ ;  /* 0x000000ffff0f7224 */ /* 0x000fe200078e00ff */
[----:B------:R-:W-:Y:S01]  /*32a0*/  LOP3.LUT R4, R0, 0x400, RZ, 0xfc, !PT ;  /* 0x0000040000047812 */ /* 0x000fe200078efcff */
[----:B------:R-:W-:Y:S01]  /*32b0*/  BSSY.RECONVERGENT B1, `(.L_x_357) ;  /* 0x0000012000017945 */ /* 0x000fe20003800200 */
[----:B------:R-:W-:Y:S01]  /*32c0*/  IADD3 R14, P2, PT, R5, UR6, RZ ;  /* 0x00000006050e7c10 */ /* 0x000fe2000ff5e0ff */
[----:B------:R-:W-:Y:S01]  /*32d0*/  IMAD.MOV.U32 R6, RZ, RZ, R10 ;  /* 0x000000ffff067224 */ /* 0x000fe200078e000a */
[----:B------:R-:W-:Y:S02]  /*32e0*/  IADD3 R11, P1, PT, R4, UR6, RZ ;  /* 0x00000006040b7c10 */ /* 0x000fe4000ff3e0ff */
[----:B------:R-:W-:Y:S01]  /*32f0*/  IADD3.X R13, PT, PT, R15, UR7, RZ, P2, !PT ;  /* 0x000000070f0d7c10 */ /* 0x000fe200097fe4ff */
[----:B------:R-:W-:Y:S02]  /*3300*/  IMAD.MOV.U32 R7, RZ, RZ, R14 ;  /* 0x000000ffff077224 */ /* 0x000fe400078e000e */
[----:B------:R-:W-:-:S02]  /*3310*/  IMAD.X R12, RZ, RZ, UR7, P1 ;  /* 0x00000007ff0c7e24 */ /* 0x000fc400088e06ff */
[----:B------:R-:W-:Y:S01]  /*3320*/  IMAD.MOV.U32 R8, RZ, RZ, R13 ;  /* 0x000000ffff087224 */ /* 0x000fe200078e000d */
[----:B------:R-:W-:Y:S06]  /*3330*/  @!P0 BRA `(.L_x_358) ;  /* 0x0000000000248947 */ /* 0x000fec0003800000 */
[----:B------:R-:W-:Y:S01]  /*3340*/  FSETP.GEU.AND P1, PT, R9, R10, PT ;  /* 0x0000000a0900720b */ /* 0x000fe20003f2e000 */
[----:B------:R-:W-:Y:S02]  /*3350*/  IMAD.MOV.U32 R6, RZ, RZ, R9 ;  /* 0x000000ffff067224 */ /* 0x000fe400078e0009 */
[----:B------:R-:W-:Y:S02]  /*3360*/  IMAD.MOV.U32 R7, RZ, RZ, R11 ;  /* 0x000000ffff077224 */ /* 0x000fe400078e000b */
[----:B------:R-:W-:-:S08]  /*3370*/  IMAD.MOV.U32 R8, RZ, RZ, R12 ;  /* 0x000000ffff087224 */ /* 0x000fd000078e000c */
[----:B------:R-:W-:-:S04]  /*3380*/  @P1 ISETP.GE.U32.AND P0, PT, R5, R4, PT ;  /* 0x000000040500120c */ /* 0x000fc80003f06070 */
[----:B------:R-:W-:-:S04]  /*3390*/  @P1 ISETP.GE.AND.EX P0, PT, R15, RZ, PT, P0 ;  /* 0x000000ff0f00120c */ /* 0x000fc80003f06300 */
[----:B------:R-:W-:Y:S02]  /*33a0*/  @P1 FSEL R6, R10, R9, !P0 ;  /* 0x000000090a061208 */ /* 0x000fe40004000000 */
[----:B------:R-:W-:Y:S02]  /*33b0*/  @P1 SEL R7, R14, R11, !P0 ;  /* 0x0000000b0e071207 */ /* 0x000fe40004000000 */
[----:B------:R-:W-:-:S07]  /*33c0*/  @P1 SEL R8, R13, R12, !P0 ;  /* 0x0000000c0d081207 */ /* 0x000fce0004000000 */
.L_x_358:
[----:B------:R-:W-:Y:S05]  /*33d0*/  BSYNC.RECONVERGENT B1 ;  /* 0x0000000000017941 */ /* 0x000fea0003800200 */
.L_x_357:
[----:B------:R-:W-:Y:S01]  /*33e0*/  UISETP.GE.U32.AND UP0, UPT, UR4, 0xa00, UPT ;  /* 0x00000a000400788c */ /* 0x000fe2000bf06070 */
[----:B------:R-:W-:Y:S02]  /*33f0*/  IMAD.MOV.U32 R9, RZ, RZ, 0x500 ;  /* 0x00000500ff097424 */ /* 0x000fe400078e00ff */
[----:B------:R-:W-:Y:S01]  /*3400*/  IMAD.MOV.U32 R10, RZ, RZ, RZ ;  /* 0x000000ffff0a7224 */ /* 0x000fe200078e00ff */
[----:B------:R-:W-:-:S09]  /*3410*/  UISETP.GE.U32.AND.EX UP0, UPT, UR5, URZ, UPT, UP0 ;  /* 0x000000ff0500728c */ /* 0x000fd2000bf06100 */
[----:B------:R-:W-:Y:S05]  /*3420*/  BRA.U !UP0, `(.L_x_359) ;  /* 0x0000000508c87547 */ /* 0x000fea000b800000 */
[----:B------:R-:W-:Y:S01]  /*3430*/  IMAD.MOV.U32 R9, RZ, RZ, 0x500 ;  /* 0x00000500ff097424 */ /* 0x000fe200078e00ff */
[----:B------:R-:W0:Y:S01]  /*3440*/  LDCU.64 UR6, c[0x0][0x388] ;  /* 0x00007100ff0677ac */ /* 0x000e220008000a00 */
[----:B------:R-:W-:Y:S01]  /*3450*/  IMAD.MOV.U32 R10, RZ, RZ, RZ ;  /* 0x000000ffff0a7224 */ /* 0x000fe200078e00ff */
[----:B------:R-:W1:Y:S06]  /*3460*/  LDCU.64 UR4, c[0x0][0x398] ;  /* 0x00007300ff0477ac */ /* 0x000e6c0008000a00 */
.L_x_370:
[----:B------:R-:W-:-:S04]  /*3470*/  LEA R14, P0, R9, R2, 0x2 ;  /* 0x00000002090e7211 */ /* 0x000fc800078010ff */
[----:B------:R-:W-:-:S05]  /*3480*/  LEA.HI.X R15, R9, R3, R10, 0x2, P0 ;  /* 0x00000003090f7211 */ /* 0x000fca00000f140a */
[----:B------:R-:W2:Y:S04]  /*3490*/  LDG.E R21, desc[UR8][R14.64] ;  /* 0x000000080e157981 */ /* 0x000ea8000c1e1900 */
[----:B------:R3:W5:Y:S04]  /*34a0*/  LDG.E R18, desc[UR8][R14.64+0x400] ;  /* 0x000400080e127981 */ /* 0x000768000c1e1900 */
[----:B------:R3:W5:Y:S04]  /*34b0*/  LDG.E R23, desc[UR8][R14.64+0x800] ;  /* 0x000800080e177981 */ /* 0x000768000c1e1900 */
[----:B------:R3:W5:Y:S04]  /*34c0*/  LDG.E R4, desc[UR8][R14.64+0xc00] ;  /* 0x000c00080e047981 */ /* 0x000768000c1e1900 */
[----:B------:R3:W5:Y:S01]  /*34d0*/  LDG.E R11, desc[UR8][R14.64+0x1000] ;  /* 0x001000080e0b7981 */ /* 0x000762000c1e1900 */
[----:B0-----:R-:W-:Y:S01]  /*34e0*/  IADD3 R12, P1, P2, R9, UR6, R0 ;  /* 0x00000006090c7c10 */ /* 0x001fe2000fa3e000 */
[----:B------:R-:W-:Y:S01]  /*34f0*/  BSSY.RECONVERGENT B1, `(.L_x_360) ;  /* 0x0000012000017945 */ /* 0x000fe20003800200 */
[----:B------:R-:W-:-:S02]  /*3500*/  IMAD.MOV.U32 R13, RZ, RZ, R6 ;  /* 0x000000ffff0d7224 */ /* 0x000fc400078e0006 */
[----:B------:R-:W-:Y:S01]  /*3510*/  IMAD.MOV.U32 R17, RZ, RZ, R7 ;  /* 0x000000ffff117224 */ /* 0x000fe200078e0007 */
[----:B------:R-:W-:Y:S01]  /*3520*/  IADD3.X R5, PT, PT, R10, UR7, RZ, P1, P2 ;  /* 0x000000070a057c10 */ /* 0x000fe20008fe44ff */
[----:B------:R-:W-:Y:S01]  /*3530*/  IMAD.MOV.U32 R19, RZ, RZ, R8 ;  /* 0x000000ffff137224 */ /* 0x000fe200078e0008 */
[----:B--2---:R-:W-:-:S13]  /*3540*/  FSETP.GEU.AND P0, PT, R6, R21, PT ;  /* 0x000000150600720b */ /* 0x004fda0003f0e000 */
[----:B---3--:R-:W-:Y:S05]  /*3550*/  @!P0 BRA `(.L_x_361) ;  /* 0x00000000002c8947 */ /* 0x008fea0003800000 */
        /* <DEDUP_REMOVED lines=11> */
.L_x_361:
[----:B-1----:R-:W-:Y:S05]  /*3610*/  BSYNC.RECONVERGENT B1 ;  /* 0x0000000000017941 */ /* 0x002fea0003800200 */
.L_x_360:
[----:B-----5:R-:W-:Y:S01]  /*3620*/  FSETP.GEU.AND P0, PT, R13, R18, PT ;  /* 0x000000120d00720b */ /* 0x020fe20003f0e000 */
[----:B------:R-:W-:Y:S01]  /*3630*/  BSSY.RECONVERGENT B1, `(.L_x_362) ;  /* 0x0000010000017945 */ /* 0x000fe20003800200 */
[----:B------:R-:W-:Y:S02]  /*3640*/  IMAD.MOV.U32 R6, RZ, RZ, R13 ;  /* 0x000000ffff067224 */ /* 0x000fe400078e000d */
[----:B------:R-:W-:Y:S02]  /*3650*/  IMAD.MOV.U32 R14, RZ, RZ, R17 ;  /* 0x000000ffff0e7224 */ /* 0x000fe400078e0011 */
[----:B------:R-:W-:-:S07]  /*3660*/  IMAD.MOV.U32 R16, RZ, RZ, R19 ;  /* 0x000000ffff107224 */ /* 0x000fce00078e0013 */
[----:B------:R-:W-:Y:S05]  /*3670*/  @!P0 BRA `(.L_x_363) ;  /* 0x00000000002c8947 */ /* 0x000fea0003800000 */
[----:B------:R-:W-:Y:S01]  /*3680*/  FSETP.GEU.AND P2, PT, R18, R13, PT ;  /* 0x0000000d1200720b */ /* 0x000fe20003f4e000 */
[----:B------:R-:W-:Y:S01]  /*3690*/  IMAD.MOV.U32 R6, RZ, RZ, R18 ;  /* 0x000000ffff067224 */ /* 0x000fe200078e0012 */
[----:B------:R-:W-:-:S05]  /*36a0*/  IADD3 R14, P1, PT, R12, 0x100, RZ ;  /* 0x000001000c0e7810 */ /* 0x000fca0007f3e0ff */
[----:B------:R-:W-:-:S06]  /*36b0*/  IMAD.X R16, RZ, RZ, R5, P1 ;  /* 0x000000ffff107224 */ /* 0x000fcc00008e0605 */
[CC--:B------:R-:W-:Y:S02]  /*36c0*/  @P2 ISETP.GE.U32.AND P0, PT, R17.reuse, R14.reuse, PT ;  /* 0x0000000e1100220c */ /* 0x0c0fe40003f06070 */
[----:B------:R-:W-:Y:S02]  /*36d0*/  @P2 ISETP.LT.U32.AND P1, PT, R17, R14, PT ;  /* 0x0000000e1100220c */ /* 0x000fe40003f21070 */
[CC--:B------:R-:W-:Y:S02]  /*36e0*/  @P2 ISETP.GE.AND.EX P0, PT, R19.reuse, R16.reuse, PT, P0 ;  /* 0x000000101300220c */ /* 0x0c0fe40003f06300 */
[----:B------:R-:W-:Y:S02]  /*36f0*/  @P2 ISETP.LT.AND.EX P1, PT, R19, R16, PT, P1 ;  /* 0x000000101300220c */ /* 0x000fe40003f21310 */
[----:B------:R-:W-:Y:S02]  /*3700*/  @P2 FSEL R6, R13, R18, !P0 ;  /* 0x000000120d062208 */ /* 0x000fe40004000000 */
[----:B------:R-:W-:-:S02]  /*3710*/  @P2 SEL R14, R17, R14, P1 ;  /* 0x0000000e110e2207 */ /* 0x000fc40000800000 */
[----:B------:R-:W-:-:S07]  /*3720*/  @P2 SEL R16, R19, R16, P1 ;  /* 0x0000001013102207 */ /* 0x000fce0000800000 */
.L_x_363:
[----:B------:R-:W-:Y:S05]  /*3730*/  BSYNC.RECONVERGENT B1 ;  /* 0x0000000000017941 */ /* 0x000fea0003800200 */
.L_x_362:
        /* <DEDUP_REMOVED lines=19> */
.L_x_365:
[----:B------:R-:W-:Y:S05]  /*3870*/  BSYNC.RECONVERGENT B1 ;  /* 0x0000000000017941 */ /* 0x000fea0003800200 */
.L_x_364:
        /* <DEDUP_REMOVED lines=19> */
.L_x_367:
[----:B------:R-:W-:Y:S05]  /*39b0*/  BSYNC.RECONVERGENT B1 ;  /* 0x0000000000017941 */ /* 0x000fea0003800200 */
.L_x_366:
[----:B------:R-:W-:Y:S01]  /*39c0*/  FSETP.GEU.AND P0, PT, R14, R11, PT ;  /* 0x0000000b0e00720b */ /* 0x000fe20003f0e000 */
        /* <DEDUP_REMOVED lines=16> */
.L_x_369:
[----:B------:R-:W-:Y:S05]  /*3ad0*/  BSYNC.RECONVERGENT B1 ;  /* 0x0000000000017941 */ /* 0x000fea0003800200 */
.L_x_368:
[----:B------:R-:W-:-:S04]  /*3ae0*/  IADD3 R4, P1, PT, R9, 0xa00, RZ ;  /* 0x00000a0009047810 */ /* 0x000fc80007f3e0ff */
[----:B------:R-:W-:Y:S01]  /*3af0*/  ISETP.GT.U32.AND P0, PT, R4, UR4, PT ;  /* 0x0000000404007c0c */ /* 0x000fe2000bf04070 */
[----:B------:R-:W-:Y:S01]  /*3b00*/  IMAD.X R4, RZ, RZ, R10, P1 ;  /* 0x000000ffff047224 */ /* 0x000fe200008e060a */
[----:B------:R-:W-:-:S04]  /*3b10*/  IADD3 R9, P1, PT, R9, 0x500, RZ ;  /* 0x0000050009097810 */ /* 0x000fc80007f3e0ff */
[----:B------:R-:W-:Y:S01]  /*3b20*/  ISETP.GT.AND.EX P0, PT, R4, UR5, PT, P0 ;  /* 0x0000000504007c0c */ /* 0x000fe2000bf04300 */
[----:B------:R-:W-:-:S12]  /*3b30*/  IMAD.X R10, RZ, RZ, R10, P1 ;  /* 0x000000ffff0a7224 */ /* 0x000fd800008e060a */
[----:B------:R-:W-:Y:S05]  /*3b40*/  @!P0 BRA `(.L_x_370) ;  /* 0xfffffff800488947 */ /* 0x000fea000383ffff */
.L_x_359:
        /* <DEDUP_REMOVED lines=8> */
[----:B------:R-:W-:Y:S01]  /*3bd0*/  BSSY.RECONVERGENT B2, `(.L_x_373) ;  /* 0x000002e000027945 */ /* 0x000fe20003800200 */
[----:B------:R-:W-:Y:S02]  /*3be0*/  IMAD.MOV.U32 R12, RZ, RZ, R0 ;  /* 0x000000ffff0c7224 */ /* 0x000fe400078e0000 */
[----:B------:R-:W-:-:S04]  /*3bf0*/  IADD3 R15, PT, PT, -R9, UR4, R2 ;  /* 0x00000004090f7c10 */ /* 0x000fc8000fffe102 */
[----:B------:R-:W-:-:S04]  /*3c00*/  LOP3.LUT R2, R15, 0x300, RZ, 0xc0, !PT ;  /* 0x000003000f027812 */ /* 0x000fc800078ec0ff */
[----:B------:R-:W-:-:S13]  /*3c10*/  ISETP.NE.AND P0, PT, R2, 0x300, PT ;  /* 0x000003000200780c */ /* 0x000fda0003f05270 */
[----:B------:R-:W-:Y:S05]  /*3c20*/  @!P0 BRA `(.L_x_374) ;  /* 0x0000000000a08947 */ /* 0x000fea0003800000 */
[----:B------:R-:W0:Y:S01]  /*3c30*/  LDCU.64 UR10, c[0x0][0x380] ;  /* 0x00007000ff0a77ac */ /* 0x000e220008000a00 */
[----:B------:R-:W-:Y:S01]  /*3c40*/  IADD3 R14, P0, PT, R0, R9, RZ ;  /* 0x00000009000e7210 */ /* 0x000fe20007f1e0ff */
[----:B------:R-:W-:Y:S01]  /*3c50*/  IMAD.MOV.U32 R12, RZ, RZ, R0 ;  /* 0x000000ffff0c7224 */ /* 0x000fe200078e0000 */
[----:B------:R-:W-:-:S03]  /*3c60*/  LEA.HI R2, R15, 0x1, RZ, 0x18 ;  /* 0x000000010f027811 */ /* 0x000fc600078fc0ff */
[----:B------:R-:W-:Y:S01]  /*3c70*/  IMAD.X R3, RZ, RZ, R10, P0 ;  /* 0x000000ffff037224 */ /* 0x000fe200000e060a */
[----:B------:R-:W-:Y:S02]  /*3c80*/  LOP3.LUT R2, R2, 0x3, RZ, 0xc0, !PT ;  /* 0x0000000302027812 */ /* 0x000fe400078ec0ff */
[----:B------:R-:W-:-:S03]  /*3c90*/  IADD3 R16, P0, PT, R14, UR6, RZ ;  /* 0x000000060e107c10 */ /* 0x000fc6000ff1e0ff */
[----:B------:R-:W-:Y:S01]  /*3ca0*/  IMAD.MOV R4, RZ, RZ, -R2 ;  /* 0x000000ffff047224 */ /* 0x000fe200078e0a02 */
[----:B------:R-:W-:Y:S02]  /*3cb0*/  IADD3.X R18, PT, PT, R3, UR7, RZ, P0, !PT ;  /* 0x0000000703127c10 */ /* 0x000fe400087fe4ff */
[----:B0-----:R-:W-:-:S04]  /*3cc0*/  LEA R13, P1, R14, UR10, 0x2 ;  /* 0x0000000a0e0d7c11 */ /* 0x001fc8000f8210ff */
[----:B------:R-:W-:-:S09]  /*3cd0*/  LEA.HI.X R14, R14, UR11, R3, 0x2, P1 ;  /* 0x0000000b0e0e7c11 */ /* 0x000fd200088f1403 */
.L_x_377:
        /* <DEDUP_REMOVED lines=23> */
.L_x_376:
[----:B------:R-:W-:Y:S05]  /*3e50*/  BSYNC.RECONVERGENT B3 ;  /* 0x0000000000037941 */ /* 0x000fea0003800200 */
.L_x_375:
[----:B------:R-:W-:Y:S01]  /*3e60*/  IADD3 R16, P0, PT, R16, 0x100, RZ ;  /* 0x0000010010107810 */ /* 0x000fe20007f1e0ff */
[----:B------:R-:W-:Y:S02]  /*3e70*/  VIADD R12, R12, 0x100 ;  /* 0x000001000c0c7836 */ /* 0x000fe40000000000 */
[----:B------:R-:W-:Y:S02]  /*3e80*/  IMAD.X R14, RZ, RZ, R14, P3 ;  /* 0x000000ffff0e7224 */ /* 0x000fe400018e060e */
[----:B------:R-:W-:Y:S01]  /*3e90*/  IMAD.X R18, RZ, RZ, R18, P0 ;  /* 0x000000ffff127224 */ /* 0x000fe200000e0612 */
[----:B------:R-:W-:Y:S07]  /*3ea0*/  @P2 BRA `(.L_x_377) ;  /* 0xfffffffc008c2947 */ /* 0x000fee000383ffff */
.L_x_374:
[----:B------:R-:W-:Y:S05]  /*3eb0*/  BSYNC.RECONVERGENT B2 ;  /* 0x0000000000027941 */ /* 0x000fea0003800200 */
.L_x_373:
[----:B------:R-:W-:-:S13]  /*3ec0*/  ISETP.GE.U32.AND P0, PT, R15, 0x300, PT ;  /* 0x000003000f00780c */ /* 0x000fda0003f06070 */
[----:B------:R-:W-:Y:S05]  /*3ed0*/  @!P0 BRA `(.L_x_372) ;  /* 0x0000000400888947 */ /* 0x000fea0003800000 */
[----:B------:R-:W0:Y:S01]  /*3ee0*/  LDC.64 R4, c[0x0][0x380] ;  /* 0x0000e000ff047b82 */ /* 0x000e220000000a00 */
[----:B------:R-:W-:-:S07]  /*3ef0*/  VIADD R12, R12, 0x200 ;  /* 0x000002000c0c7836 */ /* 0x000fce0000000000 */
[----:B------:R-:W1:Y:S02]  /*3f00*/  LDC.64 R2, c[0x0][0x388] ;  /* 0x0000e200ff027b82 */ /* 0x000e640000000a00 */
.L_x_386:
        /* <DEDUP_REMOVED lines=29> */
.L_x_379:
[----:B------:R-:W-:Y:S05]  /*40e0*/  BSYNC.RECONVERGENT B2 ;  /* 0x0000000000027941 */ /* 0x000fea0003800200 */
.L_x_378:
        /* <DEDUP_REMOVED lines=20> */
.L_x_381:
[----:B------:R-:W-:Y:S05]  /*4230*/  BSYNC.RECONVERGENT B2 ;  /* 0x0000000000027941 */ /* 0x000fea0003800200 */
.L_x_380:
        /* <DEDUP_REMOVED lines=20> */
.L_x_383:
[----:B------:R-:W-:Y:S05]  /*4380*/  BSYNC.RECONVERGENT B2 ;  /* 0x0000000000027941 */ /* 0x000fea0003800200 */
.L_x_382:
        /* <DEDUP_REMOVED lines=18> */
.L_x_385:
[----:B------:R-:W-:Y:S05]  /*44b0*/  BSYNC.RECONVERGENT B2 ;  /* 0x0000000000027941 */ /* 0x000fea0003800200 */
.L_x_384:
[C---:B------:R-:W-:Y:S02]  /*44c0*/  VIADD R14, R12.reuse, 0x200 ;  /* 0x000002000c0e7836 */ /* 0x040fe40000000000 */
[----:B------:R-:W-:-:S03]  /*44d0*/  VIADD R12, R12, 0x400 ;  /* 0x000004000c0c7836 */ /* 0x000fc60000000000 */
[----:B------:R-:W-:-:S13]  /*44e0*/  ISETP.GE.AND P0, PT, R14, R11, PT ;  /* 0x0000000b0e00720c */ /* 0x000fda0003f06270 */
[----:B------:R-:W-:Y:S05]  /*44f0*/  @!P0 BRA `(.L_x_386) ;  /* 0xfffffff800848947 */ /* 0x000fea000383ffff */
.L_x_372:
[----:B------:R-:W-:Y:S05]  /*4500*/  BSYNC.RECONVERGENT B1 ;  /* 0x0000000000017941 */ /* 0x000fea0003800200 */
.L_x_371:
        /* <DEDUP_REMOVED lines=22> */
.L_x_388:
[----:B------:R-:W-:Y:S05]  /*4670*/  BSYNC.RECONVERGENT B1 ;  /* 0x0000000000017941 */ /* 0x000fea0003800200 */
.L_x_387:
        /* <DEDUP_REMOVED lines=21> */
.L_x_390:
[----:B------:R-:W-:Y:S05]  /*47d0*/  BSYNC.RECONVERGENT B1 ;  /* 0x0000000000017941 */ /* 0x000fea0003800200 */
.L_x_389:
        /* <DEDUP_REMOVED lines=21> */
.L_x_392:
[----:B------:R-:W-:Y:S05]  /*4930*/  BSYNC.RECONVERGENT B1 ;  /* 0x0000000000017941 */ /* 0x000fea0003800200 */
.L_x_391:
        /* <DEDUP_REMOVED lines=21> */
.L_x_394:
[----:B------:R-:W-:Y:S05]  /*4a90*/  BSYNC.RECONVERGENT B1 ;  /* 0x0000000000017941 */ /* 0x000fea0003800200 */
.L_x_393:
        /* <DEDUP_REMOVED lines=22> */
.L_x_396:
[----:B------:R-:W-:Y:S05]  /*4c00*/  BSYNC.RECONVERGENT B1 ;  /* 0x0000000000017941 */ /* 0x000fea0003800200 */
.L_x_395:
        /* <DEDUP_REMOVED lines=12> */
.L_x_398:
[----:B------:R-:W-:Y:S05]  /*4cd0*/  BSYNC.RECONVERGENT B1 ;  /* 0x0000000000017941 */ /* 0x000fea0003800200 */
.L_x_397:
        /* <DEDUP_REMOVED lines=31> */
.L_x_400:
[----:B------:R-:W-:Y:S05]  /*4ed0*/  BSYNC.RECONVERGENT B1 ;  /* 0x0000000000017941 */ /* 0x000fea0003800200 */
.L_x_399:
        /* <DEDUP_REMOVED lines=18> */
.L_x_402:
[----:B------:R-:W-:Y:S05]  /*5000*/  BSYNC.RECONVERGENT B1 ;  /* 0x0000000000017941 */ /* 0x000fea0003800200 */
.L_x_401:
        /* <DEDUP_REMOVED lines=18> */
.L_x_404:
[----:B------:R-:W-:Y:S05]  /*5130*/  BSYNC.RECONVERGENT B1 ;  /* 0x0000000000017941 */ /* 0x000fea0003800200 */
.L_x_403:
        /* <DEDUP_REMOVED lines=18> */
.L_x_406:
[----:B------:R-:W-:Y:S05]  /*5260*/  BSYNC.RECONVERGENT B1 ;  /* 0x0000000000017941 */ /* 0x000fea0003800200 */
.L_x_405:
        /* <DEDUP_REMOVED lines=18> */
.L_x_408:
[----:B------:R-:W-:Y:S05]  /*5390*/  BSYNC.RECONVERGENT B1 ;  /* 0x0000000000017941 */ /* 0x000fea0003800200 */
.L_x_407:
        /* <DEDUP_REMOVED lines=18> */
.L_x_410:
[----:B------:R-:W-:Y:S05]  /*54c0*/  BSYNC.RECONVERGENT B1 ;  /* 0x0000000000017941 */ /* 0x000fea0003800200 */
.L_x_409:
        /* <DEDUP_REMOVED lines=17> */
.L_x_318:
[----:B------:R-:W-:Y:S05]  /*55e0*/  BSYNC.RECONVERGENT B0 ;  /* 0x0000000000007941 */ /* 0x000fea0003800200 */
.L_x_285:
[----:B------:R-:W-:Y:S05]  /*55f0*/  @P1 EXIT ;  /* 0x000000000000194d */ /* 0x000fea0003800000 */
[----:B0-----:R-:W0:Y:S01]  /*5600*/  LDC.64 R6, c[0x0][0x390] ;  /* 0x0000e400ff067b82 */ /* 0x001e220000000a00 */
[----:B------:R-:W-:Y:S02]  /*5610*/  IMAD.MOV.U32 R5, RZ, RZ, R4 ;  /* 0x000000ffff057224 */ /* 0x000fe400078e0004 */
[----:B------:R-:W-:-:S05]  /*5620*/  IMAD.MOV.U32 R4, RZ, RZ, R3 ;  /* 0x000000ffff047224 */ /* 0x000fca00078e0003 */
[----:B0-----:R-:W-:Y:S04]  /*5630*/  STG.E.64 desc[UR8][R6.64+0x8], R4 ;  /* 0x0000080406007986 */ /* 0x001fe8000c101b08 */
[----:B------:R-:W-:Y:S01]  /*5640*/  STG.E desc[UR8][R6.64], R2 ;  /* 0x0000000206007986 */ /* 0x000fe2000c101908 */
[----:B------:R-:W-:Y:S05]  /*5650*/  EXIT ;  /* 0x000000000000794d */ /* 0x000fea0003800000 */
.L_x_411:
        /* <DEDUP_REMOVED lines=10> */
.L_x_823:


//--------------------- .text._ZN6thrust24THRUST_300001_SM_1000_NS8cuda_cub4core6detail13_kernel_agentINS1_8__reduce11ReduceAgentIPN4cuda3std3__45tupleIJflEEESC_SB_iNS1_9__extrema9arg_min_fIflNS9_4lessIfEEEEEEJSC_SC_iSH_EEEvDpT0_ --------------------------
	.section	.text._ZN6thrust24THRUST_300001_SM_1000_NS8cuda_cub4core6detail13_kernel_agentINS1_8__reduce11ReduceAgentIPN4cuda3std3__45tupleIJflEEESC_SB_iNS1_9__extrema9arg_min_fIflNS9_4lessIfEEEEEEJSC_SC_iSH_EEEvDpT0_,"ax",@progbits
	.align	128
        .global         _ZN6thrust24THRUST_300001_SM_1000_NS8cuda_cub4core6detail13_kernel_agentINS1_8__reduce11ReduceAgentIPN4cuda3std3__45tupleIJflEEESC_SB_iNS1_9__extrema9arg_min_fIflNS9_4lessIfEEEEEEJSC_SC_iSH_EEEvDpT0_
        .type           _ZN6thrust24THRUST_300001_SM_1000_NS8cuda_cub4core6detail13_kernel_agentINS1_8__reduce11ReduceAgentIPN4cuda3std3__45tupleIJflEEESC_SB_iNS1_9__extrema9arg_min_fIflNS9_4lessIfEEEEEEJSC_SC_iSH_EEEvDpT0_,@function
        .size           _ZN6thrust24THRUST_300001_SM_1000_NS8cuda_cub4core6detail13_kernel_agentINS1_8__reduce11ReduceAgentIPN4cuda3std3__45tupleIJflEEESC_SB_iNS1_9__extrema9arg_min_fIflNS9_4lessIfEEEEEEJSC_SC_iSH_EEEvDpT0_,(.L_x_824 - _ZN6thrust24THRUST_300001_SM_1000_NS8cuda_cub4core6detail13_kernel_agentINS1_8__reduce11ReduceAgentIPN4cuda3std3__45tupleIJflEEESC_SB_iNS1_9__extrema9arg_min_fIflNS9_4lessIfEEEEEEJSC_SC_iSH_EEEvDpT0_)
        .other          _ZN6thrust24THRUST_300001_SM_1000_NS8cuda_cub4core6detail13_kernel_agentINS1_8__reduce11ReduceAgentIPN4cuda3std3__45tupleIJflEEESC_SB_iNS1_9__extrema9arg_min_fIflNS9_4lessIfEEEEEEJSC_SC_iSH_EEEvDpT0_,@"STO_CUDA_ENTRY STV_DEFAULT"
_ZN6thrust24THRUST_300001_SM_1000_NS8cuda_cub4core6detail13_kernel_agentINS1_8__reduce11ReduceAgentIPN4cuda3std3__45tupleIJflEEESC_SB_iNS1_9__extrema9arg_min_fIflNS9_4lessIfEEEEEEJSC_SC_iSH_EEEvDpT0_:
.text._ZN6thrust24THRUST_300001_SM_1000_NS8cuda_cub4core6detail13_kernel_agentINS1_8__reduce11ReduceAgentIPN4cuda3std3__45tupleIJflEEESC_SB_iNS1_9__extrema9arg_min_fIflNS9_4lessIfEEEEEEJSC_SC_iSH_EEEvDpT0_:
        /* <DEDUP_REMOVED lines=21> */
.L_x_415:
[----:B0-----:R-:W-:Y:S05]  /*0150*/  BSYNC.RECONVERGENT B1 ;  /* 0x0000000000017941 */ /* 0x001fea0003800200 */
.L_x_414:
        /* <DEDUP_REMOVED lines=15> */
.L_x_422:
        /* <DEDUP_REMOVED lines=24> */
.L_x_421:
[----:B------:R-:W-:Y:S05]  /*03d0*/  BSYNC.RECONVERGENT B3 ;  /* 0x0000000000037941 */ /* 0x000fea0003800200 */
.L_x_420:
[----:B------:R-:W-:Y:S02]  /*03e0*/  IMAD.X R7, RZ, RZ, R7, P3 ;  /* 0x000000ffff077224 */ /* 0x000fe400018e0607 */
[----:B------:R-:W-:Y:S01]  /*03f0*/  VIADD R4, R4, 0x100 ;  /* 0x0000010004047836 */ /* 0x000fe20000000000 */
[----:B------:R-:W-:Y:S06]  /*0400*/  @P2 BRA `(.L_x_422) ;  /* 0xfffffffc00902947 */ /* 0x000fec000383ffff */
.L_x_419:
[----:B------:R-:W-:Y:S05]  /*0410*/  BSYNC.RECONVERGENT B2 ;  /* 0x0000000000027941 */ /* 0x000fea0003800200 */
.L_x_418:
[----:B------:R-:W0:Y:S01]  /*0420*/  LDC.64 R6, c[0x0][0x380] ;  /* 0x0000e000ff067b82 */ /* 0x000e220000000a00 */
[----:B------:R-:W-:-:S13]  /*0430*/  ISETP.GE.U32.AND P0, PT, R14, 0x300, PT ;  /* 0x000003000e00780c */ /* 0x000fda0003f06070 */
[----:B------:R-:W-:Y:S05]  /*0440*/  @!P0 BRA `(.L_x_417) ;  /* 0x0000000400508947 */ /* 0x000fea0003800000 */
.L_x_431:
        /* <DEDUP_REMOVED lines=23> */
.L_x_424:
[----:B------:R-:W-:Y:S05]  /*05c0*/  BSYNC.RECONVERGENT B2 ;  /* 0x0000000000027941 */ /* 0x000fea0003800200 */
.L_x_423:
        /* <DEDUP_REMOVED lines=18> */
.L_x_426:
[----:B------:R-:W-:Y:S05]  /*06f0*/  BSYNC.RECONVERGENT B2 ;  /* 0x0000000000027941 */ /* 0x000fea0003800200 */
.L_x_425:
        /* <DEDUP_REMOVED lines=18> */
.L_x_428:
[----:B------:R-:W-:Y:S05]  /*0820*/  BSYNC.RECONVERGENT B2 ;  /* 0x0000000000027941 */ /* 0x000fea0003800200 */
.L_x_427:
        /* <DEDUP_REMOVED lines=18> */
.L_x_430:
[----:B------:R-:W-:Y:S05]  /*0950*/  BSYNC.RECONVERGENT B2 ;  /* 0x0000000000027941 */ /* 0x000fea0003800200 */
.L_x_429:
[----:B------:R-:W-:-:S05]  /*0960*/  VIADD R4, R4, 0x400 ;  /* 0x0000040004047836 */ /* 0x000fca0000000000 */
[----:B------:R-:W-:-:S13]  /*0970*/  ISETP.GE.AND P0, PT, R4, UR5, PT ;  /* 0x0000000504007c0c */ /* 0x000fda000bf06270 */
[----:B------:R-:W-:Y:S05]  /*0980*/  @!P0 BRA `(.L_x_431) ;  /* 0xfffffff800b08947 */ /* 0x000fea000383ffff */
.L_x_417:
[----:B------:R-:W-:Y:S05]  /*0990*/  BSYNC.RECONVERGENT B1 ;  /* 0x0000000000017941 */ /* 0x000fea0003800200 */
.L_x_416:
        /* <DEDUP_REMOVED lines=25> */
.L_x_434:
[----:B------:R-:W-:Y:S05]  /*0b30*/  BSYNC.RECONVERGENT B1 ;  /* 0x0000000000017941 */ /* 0x000fea0003800200 */
.L_x_433:
        /* <DEDUP_REMOVED lines=21> */
.L_x_436:
[----:B------:R-:W-:Y:S05]  /*0c90*/  BSYNC.RECONVERGENT B1 ;  /* 0x0000000000017941 */ /* 0x000fea0003800200 */
.L_x_435:
        /* <DEDUP_REMOVED lines=21> */
.L_x_438:
[----:B------:R-:W-:Y:S05]  /*0df0*/  BSYNC.RECONVERGENT B1 ;  /* 0x0000000000017941 */ /* 0x000fea0003800200 */
.L_x_437:
        /* <DEDUP_REMOVED lines=21> */
.L_x_440:
[----:B------:R-:W-:Y:S05]  /*0f50*/  BSYNC.RECONVERGENT B1 ;  /* 0x0000000000017941 */ /* 0x000fea0003800200 */
.L_x_439:
        /* <DEDUP_REMOVED lines=22> */
.L_x_442:
[----:B------:R-:W-:Y:S05]  /*10c0*/  BSYNC.RECONVERGENT B1 ;  /* 0x0000000000017941 */ /* 0x000fea0003800200 */
.L_x_441:
        /* <DEDUP_REMOVED lines=12> */
.L_x_444:
[----:B------:R-:W-:Y:S05]  /*1190*/  BSYNC.RECONVERGENT B1 ;  /* 0x0000000000017941 */ /* 0x000fea0003800200 */
.L_x_443:
        /* <DEDUP_REMOVED lines=31> */
.L_x_447:
[----:B------:R-:W-:Y:S05]  /*1390*/  BSYNC.RECONVERGENT B1 ;  /* 0x0000000000017941 */ /* 0x000fea0003800200 */
.L_x_446:
        /* <DEDUP_REMOVED lines=18> */
.L_x_449:
[----:B------:R-:W-:Y:S05]  /*14c0*/  BSYNC.RECONVERGENT B1 ;  /* 0x0000000000017941 */ /* 0x000fea0003800200 */
.L_x_448:
        /* <DEDUP_REMOVED lines=18> */
.L_x_451:
[----:B------:R-:W-:Y:S05]  /*15f0*/  BSYNC.RECONVERGENT B1 ;  /* 0x0000000000017941 */ /* 0x000fea0003800200 */
.L_x_450:
        /* <DEDUP_REMOVED lines=18> */
.L_x_453:
[----:B------:R-:W-:Y:S05]  /*1720*/  BSYNC.RECONVERGENT B1 ;  /* 0x0000000000017941 */ /* 0x000fea0003800200 */
.L_x_452:
        /* <DEDUP_REMOVED lines=18> */
.L_x_455:
[----:B------:R-:W-:Y:S05]  /*1850*/  BSYNC.RECONVERGENT B1 ;  /* 0x0000000000017941 */ /* 0x000fea0003800200 */
.L_x_454:
        /* <DEDUP_REMOVED lines=18> */
.L_x_457:
[----:B------:R-:W-:Y:S05]  /*1980*/  BSYNC.RECONVERGENT B1 ;  /* 0x0000000000017941 */ /* 0x000fea0003800200 */
.L_x_456:
        /* <DEDUP_REMOVED lines=19> */
.L_x_432:
        /* <DEDUP_REMOVED lines=28> */
.L_x_459:
[----:B------:R-:W-:Y:S05]  /*1c80*/  BSYNC.RECONVERGENT B1 ;  /* 0x0000000000017941 */ /* 0x000fea0003800200 */
.L_x_458:
        /* <DEDUP_REMOVED lines=22> */
.L_x_461:
[----:B------:R-:W-:Y:S05]  /*1df0*/  BSYNC.RECONVERGENT B1 ;  /* 0x0000000000017941 */ /* 0x000fea0003800200 */
.L_x_460:
        /* <DEDUP_REMOVED lines=22> */
.L_x_463:
[----:B------:R-:W-:Y:S05]  /*1f60*/  BSYNC.RECONVERGENT B1 ;  /* 0x0000000000017941 */ /* 0x000fea0003800200 */
.L_x_462:
        /* <DEDUP_REMOVED lines=22> */
.L_x_465:
[----:B------:R-:W-:Y:S05]  /*20d0*/  BSYNC.RECONVERGENT B1 ;  /* 0x0000000000017941 */ /* 0x000fea0003800200 */
.L_x_464:
        /* <DEDUP_REMOVED lines=23> */
.L_x_467:
[----:B------:R-:W-:Y:S05]  /*2250*/  BSYNC.RECONVERGENT B1 ;  /* 0x0000000000017941 */ /* 0x000fea0003800200 */
.L_x_466:
        /* <DEDUP_REMOVED lines=12> */
.L_x_469:
[----:B------:R-:W-:Y:S05]  /*2320*/  BSYNC.RECONVERGENT B1 ;  /* 0x0000000000017941 */ /* 0x000fea0003800200 */
.L_x_468:
        /* <DEDUP_REMOVED lines=30> */
.L_x_471:
[----:B------:R-:W-:Y:S05]  /*2510*/  BSYNC.RECONVERGENT B1 ;  /* 0x0000000000017941 */ /* 0x000fea0003800200 */
.L_x_470:
        /* <DEDUP_REMOVED lines=27> */
.L_x_473:
[----:B------:R-:W-:Y:S05]  /*26d0*/  BSYNC.RECONVERGENT B1 ;  /* 0x0000000000017941 */ /* 0x000fea0003800200 */
.L_x_472:
        /* <DEDUP_REMOVED lines=27> */
.L_x_475:
[----:B------:R-:W-:Y:S05]  /*2890*/  BSYNC.RECONVERGENT B1 ;  /* 0x0000000000017941 */ /* 0x000fea0003800200 */
.L_x_474:
        /* <DEDUP_REMOVED lines=27> */
.L_x_477:
[----:B------:R-:W-:Y:S05]  /*2a50*/  BSYNC.RECONVERGENT B1 ;  /* 0x0000000000017941 */ /* 0x000fea0003800200 */
.L_x_476:
        /* <DEDUP_REMOVED lines=27> */
.L_x_479:
[----:B------:R-:W-:Y:S05]  /*2c10*/  BSYNC.RECONVERGENT B1 ;  /* 0x0000000000017941 */ /* 0x000fea0003800200 */
.L_x_478:
        /* <DEDUP_REMOVED lines=27> */
.L_x_481:
[----:B------:R-:W-:Y:S05]  /*2dd0*/  BSYNC.RECONVERGENT B1 ;  /* 0x0000000000017941 */ /* 0x000fea0003800200 */
.L_x_480:
        /* <DEDUP_REMOVED lines=28> */
.L_x_413:
        /* <DEDUP_REMOVED lines=22> */
[-C--:B------:R-:W-:Y:S02]  /*3100*/  @P2 ISETP.LT.U32.AND P1, PT, R14, R8.reuse, PT ;  /* 0x000000080e00220c */ /* 0x080fe40003f21070 */
[CC--:B------:R-:W-:Y:S02]  /*3110*/  @P2 ISETP.GE.AND.EX P0, PT, R15.reuse, R9.reuse, PT, P0 ;  /* 0x000000090f00220c */ /* 0x0c0fe40003f06300 */
[----:B------:R-:W-:Y:S02]  /*3120*/  @P2 ISETP.LT.AND.EX P1, PT, R15, R9, PT, P1 ;  /* 0x000000090f00220c */ /* 0x000fe40003f21310 */
[----:B------:R-:W-:Y:S02]  /*3130*/  @P2 FSEL R19, R18, R11, !P0 ;  /* 0x0000000b12132208 */ /* 0x000fe40004000000 */
[----:B------:R-:W-:-:S02]  /*3140*/  @P2 SEL R11, R14, R8, P1 ;  /* 0x000000080e0b2207 */ /* 0x000fc40000800000 */
[----:B------:R-:W-:-:S03]  /*3150*/  @P2 SEL R14, R15, R9, P1 ;  /* 0x000000090f0e2207 */ /* 0x000fc60000800000 */
[----:B------:R-:W-:Y:S02]  /*3160*/  @P2 IMAD.MOV.U32 R8, RZ, RZ, R11 ;  /* 0x000000ffff082224 */ /* 0x000fe400078e000b */
[----:B------:R-:W-:-:S07]  /*3170*/  @P2 IMAD.MOV.U32 R9, RZ, RZ, R14 ;  /* 0x000000ffff092224 */ /* 0x000fce00078e000e */
.L_x_483:
[----:B------:R-:W-:Y:S05]  /*3180*/  BSYNC.RECONVERGENT B1 ;  /* 0x0000000000017941 */ /* 0x000fea0003800200 */
.L_x_482:
        /* <DEDUP_REMOVED lines=17> */
.L_x_485:
[----:B------:R-:W-:Y:S05]  /*32a0*/  BSYNC.RECONVERGENT B1 ;  /* 0x0000000000017941 */ /* 0x000fea0003800200 */
.L_x_484:
        /* <DEDUP_REMOVED lines=17> */
.L_x_487:
[----:B------:R-:W-:Y:S05]  /*33c0*/  BSYNC.RECONVERGENT B1 ;  /* 0x0000000000017941 */ /* 0x000fea0003800200 */
.L_x_486:
        /* <DEDUP_REMOVED lines=17> */
.L_x_489:
[----:B------:R-:W-:Y:S05]  /*34e0*/  BSYNC.RECONVERGENT B1 ;  /* 0x0000000000017941 */ /* 0x000fea0003800200 */
.L_x_488:
[----:B------:R-:W-:Y:S01]  /*34f0*/  UISETP.GE.U32.AND UP0, UPT, UR4, 0xa00, UPT ;  /* 0x00000a000400788c */ /* 0x000fe2000bf06070 */
[----:B------:R-:W-:-:S08]  /*3500*/  IMAD.MOV.U32 R5, RZ, RZ, 0x500 ;  /* 0x00000500ff057424 */ /* 0x000fd000078e00ff */
[----:B------:R-:W-:Y:S05]  /*3510*/  BRA.U !UP0, `(.L_x_490) ;  /* 0x0000000508b47547 */ /* 0x000fea000b800000 */
[----:B------:R-:W0:Y:S01]  /*3520*/  LDC.64 R6, c[0x0][0x380] ;  /* 0x0000e000ff067b82 */ /* 0x000e220000000a00 */
[----:B------:R-:W-:Y:S01]  /*3530*/  IMAD.MOV.U32 R5, RZ, RZ, 0x500 ;  /* 0x00000500ff057424 */ /* 0x000fe200078e00ff */
[----:B------:R-:W1:Y:S06]  /*3540*/  LDCU UR4, c[0x0][0x390] ;  /* 0x00007200ff0477ac */ /* 0x000e6c0008000800 */
.L_x_501:
[----:B------:R-:W-:-:S04]  /*3550*/  IMAD.IADD R17, R0, 0x1, R5 ;  /* 0x0000000100117824 */ /* 0x000fc800078e0205 */
[----:B0-----:R-:W-:-:S05]  /*3560*/  IMAD.WIDE.U32 R16, R17, 0x10, R6 ;  /* 0x0000001011107825 */ /* 0x001fca00078e0006 */
        /* <DEDUP_REMOVED lines=27> */
.L_x_492:
[----:B-1----:R-:W-:Y:S05]  /*3720*/  BSYNC.RECONVERGENT B1 ;  /* 0x0000000000017941 */ /* 0x002fea0003800200 */
.L_x_491:
        /* <DEDUP_REMOVED lines=17> */
.L_x_494:
[----:B------:R-:W-:Y:S05]  /*3840*/  BSYNC.RECONVERGENT B1 ;  /* 0x0000000000017941 */ /* 0x000fea0003800200 */
.L_x_493:
        /* <DEDUP_REMOVED lines=17> */
.L_x_496:
[----:B------:R-:W-:Y:S05]  /*3960*/  BSYNC.RECONVERGENT B1 ;  /* 0x0000000000017941 */ /* 0x000fea0003800200 */
.L_x_495:
        /* <DEDUP_REMOVED lines=17> */
.L_x_498:
[----:B------:R-:W-:Y:S05]  /*3a80*/  BSYNC.RECONVERGENT B1 ;  /* 0x0000000000017941 */ /* 0x000fea0003800200 */
.L_x_497:
        /* <DEDUP_REMOVED lines=17> */
.L_x_500:
[----:B------:R-:W-:Y:S05]  /*3ba0*/  BSYNC.RECONVERGENT B1 ;  /* 0x0000000000017941 */ /* 0x000fea0003800200 */
.L_x_499:
[C---:B------:R-:W-:Y:S02]  /*3bb0*/  VIADD R8, R5.reuse, 0xa00 ;  /* 0x00000a0005087836 */ /* 0x040fe40000000000 */
[----:B------:R-:W-:-:S03]  /*3bc0*/  VIADD R5, R5, 0x500 ;  /* 0x0000050005057836 */ /* 0x000fc60000000000 */
[----:B------:R-:W-:-:S13]  /*3bd0*/  ISETP.GT.AND P0, PT, R8, UR4, PT ;  /* 0x0000000408007c0c */ /* 0x000fda000bf04270 */
[----:B------:R-:W-:Y:S05]  /*3be0*/  @!P0 BRA `(.L_x_501) ;  /* 0xfffffff800588947 */ /* 0x000fea000383ffff */
.L_x_490:
[----:B------:R-:W-:-:S13]  /*3bf0*/  ISETP.GE.AND P0, PT, R5, UR4, PT ;  /* 0x0000000405007c0c */ /* 0x000fda000bf06270 */
        /* <DEDUP_REMOVED lines=12> */
[----:B------:R-:W0:Y:S01]  /*3cc0*/  LDC.64 R6, c[0x0][0x380] ;  /* 0x0000e000ff067b82 */ /* 0x000e220000000a00 */
[----:B------:R-:W-:Y:S01]  /*3cd0*/  LEA.HI R8, R16, 0x1, RZ, 0x18 ;  /* 0x0000000110087811 */ /* 0x000fe200078fc0ff */
[----:B------:R-:W-:Y:S02]  /*3ce0*/  IMAD.IADD R13, R0, 0x1, R5 ;  /* 0x00000001000d7824 */ /* 0x000fe400078e0205 */
[----:B------:R-:W-:Y:S01]  /*3cf0*/  IMAD.MOV.U32 R10, RZ, RZ, R0 ;  /* 0x000000ffff0a7224 */ /* 0x000fe200078e0000 */
[----:B------:R-:W-:-:S05]  /*3d00*/  LOP3.LUT R8, R8, 0x3, RZ, 0xc0, !PT ;  /* 0x0000000308087812 */ /* 0x000fca00078ec0ff */
[----:B------:R-:W-:-:S07]  /*3d10*/  IMAD.MOV R12, RZ, RZ, -R8 ;  /* 0x000000ffff0c7224 */ /* 0x000fce00078e0a08 */
.L_x_508:
[----:B0-----:R-:W-:-:S05]  /*3d20*/  IMAD.WIDE.U32 R8, R13, 0x10, R6 ;  /* 0x000000100d087825 */ /* 0x001fca00078e0006 */
[----:B------:R-:W2:Y:S01]  /*3d30*/  LDG.E.CONSTANT R19, desc[UR6][R8.64] ;  /* 0x0000000608137981 */ /* 0x000ea2000c1e9900 */
[----:B------:R-:W-:Y:S01]  /*3d40*/  VIADD R12, R12, 0x1 ;  /* 0x000000010c0c7836 */ /* 0x000fe20000000000 */
[----:B------:R-:W-:Y:S04]  /*3d50*/  BSSY.RECONVERGENT B3, `(.L_x_506) ;  /* 0x0000013000037945 */ /* 0x000fe80003800200 */
        /* <DEDUP_REMOVED lines=18> */
.L_x_507:
[----:B------:R-:W-:Y:S05]  /*3e80*/  BSYNC.RECONVERGENT B3 ;  /* 0x0000000000037941 */ /* 0x000fea0003800200 */
.L_x_506:
[----:B------:R-:W-:Y:S02]  /*3e90*/  VIADD R10, R10, 0x100 ;  /* 0x000001000a0a7836 */ /* 0x000fe40000000000 */
[----:B------:R-:W-:Y:S01]  /*3ea0*/  VIADD R13, R13, 0x100 ;  /* 0x000001000d0d7836 */ /* 0x000fe20000000000 */
[----:B------:R-:W-:Y:S06]  /*3eb0*/  @P2 BRA `(.L_x_508) ;  /* 0xfffffffc00982947 */ /* 0x000fec000383ffff */
.L_x_505:
[----:B------:R-:W-:Y:S05]  /*3ec0*/  BSYNC.RECONVERGENT B2 ;  /* 0x0000000000027941 */ /* 0x000fea0003800200 */
.L_x_504:
[----:B------:R-:W-:-:S13]  /*3ed0*/  ISETP.GE.U32.AND P0, PT, R16, 0x300, PT ;  /* 0x000003001000780c */ /* 0x000fda0003f06070 */
[----:B------:R-:W-:Y:S05]  /*3ee0*/  @!P0 BRA `(.L_x_503) ;  /* 0x0000000400808947 */ /* 0x000fea0003800000 */
[----:B------:R-:W0:Y:S01]  /*3ef0*/  LDCU.64 UR8, c[0x0][0x380] ;  /* 0x00007000ff0877ac */ /* 0x000e220008000a00 */
[----:B------:R-:W1:Y:S01]  /*3f00*/  LDC.64 R6, c[0x0][0x380] ;  /* 0x0000e000ff067b82 */ /* 0x000e620000000a00 */
[C---:B------:R-:W-:Y:S01]  /*3f10*/  IADD3 R9, P0, PT, R10.reuse, R5, RZ ;  /* 0x000000050a097210 */ /* 0x040fe20007f1e0ff */
[----:B------:R-:W-:-:S04]  /*3f20*/  IMAD.IADD R13, R10, 0x1, R5 ;  /* 0x000000010a0d7824 */ /* 0x000fc800078e0205 */
[----:B------:R-:W-:Y:S01]  /*3f30*/  IMAD.X R12, RZ, RZ, RZ, P0 ;  /* 0x000000ffff0c7224 */ /* 0x000fe200000e06ff */
[----:B0-----:R-:W-:-:S04]  /*3f40*/  LEA R8, P1, R9, UR8, 0x4 ;  /* 0x0000000809087c11 */ /* 0x001fc8000f8220ff */
[----:B------:R-:W-:Y:S02]  /*3f50*/  IADD3 R8, P0, PT, R8, 0x3008, RZ ;  /* 0x0000300808087810 */ /* 0x000fe40007f1e0ff */
[----:B------:R-:W-:-:S05]  /*3f60*/  LEA.HI.X R9, R9, UR9, R12, 0x4, P1 ;  /* 0x0000000909097c11 */ /* 0x000fca00088f240c */
[----:B------:R-:W-:-:S07]  /*3f70*/  IMAD.X R9, RZ, RZ, R9, P0 ;  /* 0x000000ffff097224 */ /* 0x000fce00000e0609 */
.L_x_517:
[----:B-1----:R-:W-:Y:S01]  /*3f80*/  IMAD.WIDE.U32 R14, R13, 0x10, R6 ;  /* 0x000000100d0e7825 */ /* 0x002fe200078e0006 */
[----:B------:R0:W5:Y:S04]  /*3f90*/  LDG.E.CONSTANT R25, desc[UR6][R8.64+-0x2008] ;  /* 0xffdff80608197981 */ /* 0x000168000c1e9900 */
[----:B------:R-:W2:Y:S04]  /*3fa0*/  LDG.E.CONSTANT R21, desc[UR6][R14.64] ;  /* 0x000000060e157981 */ /* 0x000ea8000c1e9900 */
        /* <DEDUP_REMOVED lines=20> */
.L_x_510:
[----:B------:R-:W-:Y:S05]  /*40f0*/  BSYNC.RECONVERGENT B2 ;  /* 0x0000000000027941 */ /* 0x000fea0003800200 */
.L_x_509:
        /* <DEDUP_REMOVED lines=18> */
.L_x_512:
[----:B------:R-:W-:Y:S05]  /*4220*/  BSYNC.RECONVERGENT B2 ;  /* 0x0000000000027941 */ /* 0x000fea0003800200 */
.L_x_511:
        /* <DEDUP_REMOVED lines=18> */
.L_x_514:
[----:B------:R-:W-:Y:S05]  /*4350*/  BSYNC.RECONVERGENT B2 ;  /* 0x0000000000027941 */ /* 0x000fea0003800200 */
.L_x_513:
        /* <DEDUP_REMOVED lines=18> */
.L_x_516:
[----:B------:R-:W-:Y:S05]  /*4480*/  BSYNC.RECONVERGENT B2 ;  /* 0x0000000000027941 */ /* 0x000fea0003800200 */
.L_x_515:
[----:B------:R-:W-:Y:S01]  /*4490*/  VIADD R10, R10, 0x400 ;  /* 0x000004000a0a7836 */ /* 0x000fe20000000000 */
[----:B------:R-:W-:Y:S01]  /*44a0*/  IADD3 R8, P1, PT, R8, 0x4000, RZ ;  /* 0x0000400008087810 */ /* 0x000fe20007f3e0ff */
[----:B------:R-:W-:-:S03]  /*44b0*/  VIADD R13, R13, 0x400 ;  /* 0x000004000d0d7836 */ /* 0x000fc60000000000 */
[----:B------:R-:W-:Y:S01]  /*44c0*/  ISETP.GE.AND P0, PT, R10, R11, PT ;  /* 0x0000000b0a00720c */ /* 0x000fe20003f06270 */
[----:B------:R-:W-:-:S12]  /*44d0*/  IMAD.X R9, RZ, RZ, R9, P1 ;  /* 0x000000ffff097224 */ /* 0x000fd800008e0609 */
[----:B------:R-:W-:Y:S05]  /*44e0*/  @!P0 BRA `(.L_x_517) ;  /* 0xfffffff800a48947 */ /* 0x000fea000383ffff */
.L_x_503:
[----:B------:R-:W-:Y:S05]  /*44f0*/  BSYNC.RECONVERGENT B1 ;  /* 0x0000000000017941 */ /* 0x000fea0003800200 */
.L_x_502:
        /* <DEDUP_REMOVED lines=22> */
.L_x_519:
[----:B------:R-:W-:Y:S05]  /*4660*/  BSYNC.RECONVERGENT B1 ;  /* 0x0000000000017941 */ /* 0x000fea0003800200 */
.L_x_518:
        /* <DEDUP_REMOVED lines=21> */
.L_x_521:
[----:B------:R-:W-:Y:S05]  /*47c0*/  BSYNC.RECONVERGENT B1 ;  /* 0x0000000000017941 */ /* 0x000fea0003800200 */
.L_x_520:
        /* <DEDUP_REMOVED lines=21> */
.L_x_523:
[----:B------:R-:W-:Y:S05]  /*4920*/  BSYNC.RECONVERGENT B1 ;  /* 0x0000000000017941 */ /* 0x000fea0003800200 */
.L_x_522:
        /* <DEDUP_REMOVED lines=21> */
.L_x_525:
[----:B------:R-:W-:Y:S05]  /*4a80*/  BSYNC.RECONVERGENT B1 ;  /* 0x0000000000017941 */ /* 0x000fea0003800200 */
.L_x_524:
        /* <DEDUP_REMOVED lines=22> */
.L_x_527:
[----:B------:R-:W-:Y:S05]  /*4bf0*/  BSYNC.RECONVERGENT B1 ;  /* 0x0000000000017941 */ /* 0x000fea0003800200 */
.L_x_526:
        /* <DEDUP_REMOVED lines=12> */
.L_x_529:
[----:B------:R-:W-:Y:S05]  /*4cc0*/  BSYNC.RECONVERGENT B1 ;  /* 0x0000000000017941 */ /* 0x000fea0003800200 */
.L_x_528:
        /* <DEDUP_REMOVED lines=31> */
.L_x_531:
[----:B------:R-:W-:Y:S05]  /*4ec0*/  BSYNC.RECONVERGENT B1 ;  /* 0x0000000000017941 */ /* 0x000fea0003800200 */
.L_x_530:
        /* <DEDUP_REMOVED lines=18> */
.L_x_533:
[----:B------:R-:W-:Y:S05]  /*4ff0*/  BSYNC.RECONVERGENT B1 ;  /* 0x0000000000017941 */ /* 0x000fea0003800200 */
.L_x_532:
        /* <DEDUP_REMOVED lines=18> */
.L_x_535:
[----:B------:R-:W-:Y:S05]  /*5120*/  BSYNC.RECONVERGENT B1 ;  /* 0x0000000000017941 */ /* 0x000fea0003800200 */
.L_x_534:
        /* <DEDUP_REMOVED lines=18> */
.L_x_537:
[----:B------:R-:W-:Y:S05]  /*5250*/  BSYNC.RECONVERGENT B1 ;  /* 0x0000000000017941 */ /* 0x000fea0003800200 */
.L_x_536:
        /* <DEDUP_REMOVED lines=18> */
.L_x_539:
[----:B------:R-:W-:Y:S05]  /*5380*/  BSYNC.RECONVERGENT B1 ;  /* 0x0000000000017941 */ /* 0x000fea0003800200 */
.L_x_538:
        /* <DEDUP_REMOVED lines=18> */
.L_x_541:
[----:B------:R-:W-:Y:S05]  /*54b0*/  BSYNC.RECONVERGENT B1 ;  /* 0x0000000000017941 */ /* 0x000fea0003800200 */
.L_x_540:
        /* <DEDUP_REMOVED lines=17> */
.L_x_445:
[----:B------:R-:W-:Y:S05]  /*55d0*/  BSYNC.RECONVERGENT B0 ;  /* 0x0000000000007941 */ /* 0x000fea0003800200 */
.L_x_412:
[----:B------:R-:W-:Y:S05]  /*55e0*/  @P1 EXIT ;  /* 0x000000000000194d */ /* 0x000fea0003800000 */
[----:B0-----:R-:W0:Y:S01]  /*55f0*/  LDC.64 R6, c[0x0][0x388] ;  /* 0x0000e200ff067b82 */ /* 0x001e220000000a00 */
[----:B------:R-:W-:Y:S02]  /*5600*/  IMAD.MOV.U32 R5, RZ, RZ, R4 ;  /* 0x000000ffff057224 */ /* 0x000fe400078e0004 */
[----:B------:R-:W-:-:S05]  /*5610*/  IMAD.MOV.U32 R4, RZ, RZ, R3 ;  /* 0x000000ffff047224 */ /* 0x000fca00078e0003 */
[----:B0-----:R-:W-:Y:S04]  /*5620*/  STG.E.64 desc[UR6][R6.64+0x8], R4 ;  /* 0x0000080406007986 */ /* 0x001fe8000c101b06 */
[----:B------:R-:W-:Y:S01]  /*5630*/  STG.E desc[UR6][R6.64], R2 ;  /* 0x0000000206007986 */ /* 0x000fe2000c101906 */
[----:B------:R-:W-:Y:S05]  /*5640*/  EXIT ;  /* 0x000000000000794d */ /* 0x000fea0003800000 */
.L_x_542:
        /* <DEDUP_REMOVED lines=11> */
.L_x_824:


//--------------------- .text._ZN6thrust24THRUST_300001_SM_1000_NS8cuda_cub4core6detail13_kernel_agentINS1_8__reduce10DrainAgentIiEEJN3cub18CUB_300001_SM_10009GridQueueIjEEiEEEvDpT0_ --------------------------
	.section	.text._ZN6thrust24THRUST_300001_SM_1000_NS8cuda_cub4core6detail13_kernel_agentINS1_8__reduce10DrainAgentIiEEJN3cub18CUB_300001_SM_10009GridQueueIjEEiEEEvDpT0_,"ax",@progbits
	.align	128
        .global         _ZN6thrust24THRUST_300001_SM_1000_NS8cuda_cub4core6detail13_kernel_agentINS1_8__reduce10DrainAgentIiEEJN3cub18CUB_300001_SM_10009GridQueueIjEEiEEEvDpT0_
        .type           _ZN6thrust24THRUST_300001_SM_1000_NS8cuda_cub4core6detail13_kernel_agentINS1_8__reduce10DrainAgentIiEEJN3cub18CUB_300001_SM_10009GridQueueIjEEiEEEvDpT0_,@function
        .size           _ZN6thrust24THRUST_300001_SM_1000_NS8cuda_cub4core6detail13_kernel_agentINS1_8__reduce10DrainAgentIiEEJN3cub18CUB_300001_SM_10009GridQueueIjEEiEEEvDpT0_,(.L_x_825 - _ZN6thrust24THRUST_300001_SM_1000_NS8cuda_cub4core6detail13_kernel_agentINS1_8__reduce10DrainAgentIiEEJN3cub18CUB_300001_SM_10009GridQueueIjEEiEEEvDpT0_)
        .other          _ZN6thrust24THRUST_300001_SM_1000_NS8cuda_cub4core6detail13_kernel_agentINS1_8__reduce10DrainAgentIiEEJN3cub18CUB_300001_SM_10009GridQueueIjEEiEEEvDpT0_,@"STO_CUDA_ENTRY STV_DEFAULT"
_ZN6thrust24THRUST_300001_SM_1000_NS8cuda_cub4core6detail13_kernel_agentINS1_8__reduce10DrainAgentIiEEJN3cub18CUB_300001_SM_10009GridQueueIjEEiEEEvDpT0_:
.text._ZN6thrust24THRUST_300001_SM_1000_NS8cuda_cub4core6detail13_kernel_agentINS1_8__reduce10DrainAgentIiEEJN3cub18CUB_300001_SM_10009GridQueueIjEEiEEEvDpT0_:
[----:B------:R-:W-:Y:S08]  /*0000*/  LDC R1, c[0x0][0x37c] ;  /* 0x0000df00ff017b82 */ /* 0x000ff00000000800 */
[----:B------:R-:W0:Y:S01]  /*0010*/  LDC.64 R2, c[0x0][0x380] ;  /* 0x0000e000ff027b82 */ /* 0x000e220000000a00 */
[----:B------:R-:W0:Y:S07]  /*0020*/  LDCU.64 UR4, c[0x0][0x358] ;  /* 0x00006b00ff0477ac */ /* 0x000e2e0008000a00 */
[----:B------:R-:W1:Y:S01]  /*0030*/  LDC R5, c[0x0][0x388] ;  /* 0x0000e200ff057b82 */ /* 0x000e620000000800 */
[----:B0-----:R-:W-:Y:S04]  /*0040*/  STG.E desc[UR4][R2.64+0x4], RZ ;  /* 0x000004ff02007986 */ /* 0x001fe8000c101904 */
[----:B-1----:R-:W-:Y:S01]  /*0050*/  STG.E desc[UR4][R2.64], R5 ;  /* 0x0000000502007986 */ /* 0x002fe2000c101904 */
[----:B------:R-:W-:Y:S05]  /*0060*/  EXIT ;  /* 0x000000000000794d */ /* 0x000fea0003800000 */
.L_x_543:
        /* <DEDUP_REMOVED lines=9> */
.L_x_825:


//--------------------- .text._ZN6thrust24THRUST_300001_SM_1000_NS8cuda_cub4core6detail13_kernel_agentINS1_8__reduce11ReduceAgentINS0_12zip_iteratorIN4cuda3std3__45tupleIJNS0_6detail15normal_iteratorINS0_10device_ptrIfEEEENS0_17counting_iteratorIlNS0_11use_defaultESI_SI_EEEEEEEPNSB_IJflEEESM_iNS1_9__extrema9arg_min_fIflNSA_4lessIfEEEEEEJSL_SN_iN3cub18CUB_300001_SM_100013GridEvenShareIiEENSV_9GridQueueIjEESS_EEEvDpT0_ --------------------------
	.section	.text._ZN6thrust24THRUST_300001_SM_1000_NS8cuda_cub4core6detail13_kernel_agentINS1_8__reduce11ReduceAgentINS0_12zip_iteratorIN4cuda3std3__45tupleIJNS0_6detail15normal_iteratorINS0_10device_ptrIfEEEENS0_17counting_iteratorIlNS0_11use_defaultESI_SI_EEEEEEEPNSB_IJflEEESM_iNS1_9__extrema9arg_min_fIflNSA_4lessIfEEEEEEJSL_SN_iN3cub18CUB_300001_SM_100013GridEvenShareIiEENSV_9GridQueueIjEESS_EEEvDpT0_,"ax",@progbits
	.align	128
        .global         _ZN6thrust24THRUST_300001_SM_1000_NS8cuda_cub4core6detail13_kernel_agentINS1_8__reduce11ReduceAgentINS0_12zip_iteratorIN4cuda3std3__45tupleIJNS0_6detail15normal_iteratorINS0_10device_ptrIfEEEENS0_17counting_iteratorIlNS0_11use_defaultESI_SI_EEEEEEEPNSB_IJflEEESM_iNS1_9__extrema9arg_min_fIflNSA_4lessIfEEEEEEJSL_SN_iN3cub18CUB_300001_SM_100013GridEvenShareIiEENSV_9GridQueueIjEESS_EEEvDpT0_
        .type           _ZN6thrust24THRUST_300001_SM_1000_NS8cuda_cub4core6detail13_kernel_agentINS1_8__reduce11ReduceAgentINS0_12zip_iteratorIN4cuda3std3__45tupleIJNS0_6detail15normal_iteratorINS0_10device_ptrIfEEEENS0_17counting_iteratorIlNS0_11use_defaultESI_SI_EEEEEEEPNSB_IJflEEESM_iNS1_9__extrema9arg_min_fIflNSA_4lessIfEEEEEEJSL_SN_iN3cub18CUB_300001_SM_100013GridEvenShareIiEENSV_9GridQueueIjEESS_EEEvDpT0_,@function
        .size           _ZN6thrust24THRUST_300001_SM_1000_NS8cuda_cub4core6detail13_kernel_agentINS1_8__reduce11ReduceAgentINS0_12zip_iteratorIN4cuda3std3__45tupleIJNS0_6detail15normal_iteratorINS0_10device_ptrIfEEEENS0_17counting_iteratorIlNS0_11use_defaultESI_SI_EEEEEEEPNSB_IJflEEESM_iNS1_9__extrema9arg_min_fIflNSA_4lessIfEEEEEEJSL_SN_iN3cub18CUB_300001_SM_100013GridEvenShareIiEENSV_9GridQueueIjEESS_EEEvDpT0_,(.L_x_826 - _ZN6thrust24THRUST_300001_SM_1000_NS8cuda_cub4core6detail13_kernel_agentINS1_8__reduce11ReduceAgentINS0_12zip_iteratorIN4cuda3std3__45tupleIJNS0_6detail15normal_iteratorINS0_10device_ptrIfEEEENS0_17counting_iteratorIlNS0_11use_defaultESI_SI_EEEEEEEPNSB_IJflEEESM_iNS1_9__extrema9arg_min_fIflNSA_4lessIfEEEEEEJSL_SN_iN3cub18CUB_300001_SM_100013GridEvenShareIiEENSV_9GridQueueIjEESS_EEEvDpT0_)
        .other          _ZN6thrust24THRUST_300001_SM_1000_NS8cuda_cub4core6detail13_kernel_agentINS1_8__reduce11ReduceAgentINS0_12zip_iteratorIN4cuda3std3__45tupleIJNS0_6detail15normal_iteratorINS0_10device_ptrIfEEEENS0_17counting_iteratorIlNS0_11use_defaultESI_SI_EEEEEEEPNSB_IJflEEESM_iNS1_9__extrema9arg_min_fIflNSA_4lessIfEEEEEEJSL_SN_iN3cub18CUB_300001_SM_100013GridEvenShareIiEENSV_9GridQueueIjEESS_EEEvDpT0_,@"STO_CUDA_ENTRY STV_DEFAULT"
_ZN6thrust24THRUST_300001_SM_1000_NS8cuda_cub4core6detail13_kernel_agentINS1_8__reduce11ReduceAgentINS0_12zip_iteratorIN4cuda3std3__45tupleIJNS0_6detail15normal_iteratorINS0_10device_ptrIfEEEENS0_17counting_iteratorIlNS0_11use_defaultESI_SI_EEEEEEEPNSB_IJflEEESM_iNS1_9__extrema9arg_min_fIflNSA_4lessIfEEEEEEJSL_SN_iN3cub18CUB_300001_SM_100013GridEvenShareIiEENSV_9GridQueueIjEESS_EEEvDpT0_:
.text._ZN6thrust24THRUST_300001_SM_1000_NS8cuda_cub4core6detail13_kernel_agentINS1_8__reduce11ReduceAgentINS0_12zip_iteratorIN4cuda3std3__45tupleIJNS0_6detail15normal_iteratorINS0_10device_ptrIfEEEENS0_17counting_iteratorIlNS0_11use_defaultESI_SI_EEEEEEEPNSB_IJflEEESM_iNS1_9__extrema9arg_min_fIflNSA_4lessIfEEEEEEJSL_SN_iN3cub18CUB_300001_SM_100013GridEvenShareIiEENSV_9GridQueueIjEESS_EEEvDpT0_:
[----:B------:R-:W-:Y:S01]  /*0000*/  LDC R1, c[0x0][0x37c] ;  /* 0x0000df00ff017b82 */ /* 0x000fe20000000800 */
[----:B------:R-:W0:Y:S01]  /*0010*/  S2R R0, SR_CTAID.X ;  /* 0x0000000000007919 */ /* 0x000e220000002500 */
[----:B------:R-:W1:Y:S01]  /*0020*/  LDCU UR4, c[0x0][0x398] ;  /* 0x00007300ff0477ac */ /* 0x000e620008000800 */
[----:B------:R-:W-:Y:S01]  /*0030*/  BSSY.RECONVERGENT B0, `(.L_x_544) ;  /* 0x0000586000007945 */ /* 0x000fe20003800200 */
[----:B------:R-:W2:Y:S01]  /*0040*/  LDCU UR6, c[0x0][0x370] ;  /* 0x00006e00ff0677ac */ /* 0x000ea20008000800 */
[----:B------:R-:W3:Y:S01]  /*0050*/  LDCU.64 UR10, c[0x0][0x358] ;  /* 0x00006b00ff0a77ac */ /* 0x000ee20008000a00 */
[----:B-1----:R-:W-:Y:S01]  /*0060*/  IMAD.U32 R10, RZ, RZ, UR4 ;  /* 0x00000004ff0a7e24 */ /* 0x002fe2000f8e00ff */
[----:B--2---:R-:W-:Y:S01]  /*0070*/  UIMAD UR6, UR6, 0x500, URZ ;  /* 0x00000500060678a4 */ /* 0x004fe2000f8e02ff */
[----:B0-----:R-:W-:-:S04]  /*0080*/  IMAD R11, R0, 0x500, RZ ;  /* 0x00000500000b7824 */ /* 0x001fc800078e02ff */
[----:B------:R-:W-:-:S05]  /*0090*/  VIADD R3, R11, 0x500 ;  /* 0x000005000b037836 */ /* 0x000fca0000000000 */
[----:B------:R-:W-:-:S13]  /*00a0*/  ISETP.GT.AND P0, PT, R3, R10, PT ;  /* 0x0000000a0300720c */ /* 0x000fda0003f04270 */
[----:B---3--:R-:W-:Y:S05]  /*00b0*/  @!P0 BRA `(.L_x_545) ;  /* 0x0000003000088947 */ /* 0x008fea0003800000 */
[----:B------:R-:W0:Y:S01]  /*00c0*/  S2R R2, SR_TID.X ;  /* 0x0000000000027919 */ /* 0x000e220000002100 */
[----:B------:R-:W-:Y:S01]  /*00d0*/  IMAD.IADD R3, R10, 0x1, -R11 ;  /* 0x000000010a037824 */ /* 0x000fe200078e0a0b */
[----:B------:R-:W1:Y:S01]  /*00e0*/  LDCU.64 UR6, c[0x0][0x388] ;  /* 0x00007100ff0677ac */ /* 0x000e620008000a00 */
[----:B------:R-:W-:Y:S01]  /*00f0*/  BSSY.RECONVERGENT B1, `(.L_x_546) ;  /* 0x000000f000017945 */ /* 0x000fe20003800200 */
[----:B------:R-:W-:Y:S01]  /*0100*/  CS2R R6, SRZ ;  /* 0x0000000000067805 */ /* 0x000fe2000001ff00 */
[----:B------:R-:W-:Y:S01]  /*0110*/  IMAD.MOV.U32 R9, RZ, RZ, RZ ;  /* 0x000000ffff097224 */ /* 0x000fe200078e00ff */
[----:B------:R-:W2:Y:S01]  /*0120*/  LDCU.64 UR8, c[0x0][0x388] ;  /* 0x00007100ff0877ac */ /* 0x000ea20008000a00 */
[----:B0-----:R-:W-:Y:S01]  /*0130*/  ISETP.GE.AND P0, PT, R2, R3, PT ;  /* 0x000000030200720c */ /* 0x001fe20003f06270 */
[----:B------:R-:W-:-:S12]  /*0140*/  IMAD.MOV.U32 R8, RZ, RZ, R2 ;  /* 0x000000ffff087224 */ /* 0x000fd800078e0002 */
[----:B-12---:R-:W-:Y:S05]  /*0150*/  @P0 BRA `(.L_x_547) ;  /* 0x0000000000200947 */ /* 0x006fea0003800000 */
[----:B------:R-:W0:Y:S01]  /*0160*/  LDC.64 R4, c[0x0][0x380] ;  /* 0x0000e000ff047b82 */ /* 0x000e220000000a00 */
[----:B------:R-:W-:Y:S01]  /*0170*/  IMAD.IADD R9, R11, 0x1, R2 ;  /* 0x000000010b097824 */ /* 0x000fe200078e0202 */
[----:B------:R-:W1:Y:S03]  /*0180*/  LDCU.64 UR4, c[0x0][0x388] ;  /* 0x00007100ff0477ac */ /* 0x000e660008000a00 */
[----:B0-----:R-:W-:-:S05]  /*0190*/  IMAD.WIDE R4, R9, 0x4, R4 ;  /* 0x0000000409047825 */ /* 0x001fca00078e0204 */
[----:B------:R0:W5:Y:S01]  /*01a0*/  LDG.E R7, desc[UR10][R4.64] ;  /* 0x0000000a04077981 */ /* 0x000162000c1e1900 */
[----:B-1----:R-:W-:Y:S01]  /*01b0*/  IADD3 R6, P0, PT, R9, UR4, RZ ;  /* 0x0000000409067c10 */ /* 0x002fe2000ff1e0ff */
[----:B------:R-:W-:-:S03]  /*01c0*/  VIADD R8, R2, 0x100 ;  /* 0x0000010002087836 */ /* 0x000fc60000000000 */
[----:B------:R-:W-:-:S09]  /*01d0*/  LEA.HI.X.SX32 R9, R9, UR5, 0x1, P0 ;  /* 0x0000000509097c11 */ /* 0x000fd200080f0eff */
.L_x_547:
[----:B------:R-:W-:Y:S05]  /*01e0*/  BSYNC.RECONVERGENT B1 ;  /* 0x0000000000017941 */ /* 0x000fea0003800200 */
.L_x_546:
        /* <DEDUP_REMOVED lines=9> */
[----:B------:R-:W0:Y:S01]  /*0280*/  LDC.64 R4, c[0x0][0x380] ;  /* 0x0000e000ff047b82 */ /* 0x000e220000000a00 */
[----:B------:R-:W-:Y:S01]  /*0290*/  LEA.HI R10, R16, 0x1, RZ, 0x18 ;  /* 0x00000001100a7811 */ /* 0x000fe200078fc0ff */
[----:B------:R-:W-:-:S03]  /*02a0*/  IMAD.IADD R15, R11, 0x1, R8 ;  /* 0x000000010b0f7824 */ /* 0x000fc600078e0208 */
[----:B------:R-:W-:-:S05]  /*02b0*/  LOP3.LUT R10, R10, 0x3, RZ, 0xc0, !PT ;  /* 0x000000030a0a7812 */ /* 0x000fca00078ec0ff */
[----:B------:R-:W-:-:S07]  /*02c0*/  IMAD.MOV R10, RZ, RZ, -R10 ;  /* 0x000000ffff0a7224 */ /* 0x000fce00078e0a0a */
.L_x_554:
[----:B0-----:R-:W-:-:S05]  /*02d0*/  IMAD.WIDE R12, R15, 0x4, R4 ;  /* 0x000000040f0c7825 */ /* 0x001fca00078e0204 */
[----:B------:R-:W2:Y:S01]  /*02e0*/  LDG.E R20, desc[UR10][R12.64] ;  /* 0x0000000a0c147981 */ /* 0x000ea2000c1e1900 */
[----:B------:R-:W-:Y:S01]  /*02f0*/  VIADD R10, R10, 0x1 ;  /* 0x000000010a0a7836 */ /* 0x000fe20000000000 */
[C---:B------:R-:W-:Y:S01]  /*0300*/  IADD3 R18, P1, PT, R15.reuse, UR6, RZ ;  /* 0x000000060f127c10 */ /* 0x040fe2000ff3e0ff */
[----:B------:R-:W-:Y:S03]  /*0310*/  BSSY.RECONVERGENT B3, `(.L_x_552) ;  /* 0x0000013000037945 */ /* 0x000fe60003800200 */
[----:B------:R-:W-:Y:S02]  /*0320*/  ISETP.NE.AND P2, PT, R10, RZ, PT ;  /* 0x000000ff0a00720c */ /* 0x000fe40003f45270 */
[----:B------:R-:W-:Y:S02]  /*0330*/  LEA.HI.X.SX32 R17, R15, UR7, 0x1, P1 ;  /* 0x000000070f117c11 */ /* 0x000fe400088f0eff */
        /* <DEDUP_REMOVED lines=10> */
[C---:B------:R-:W-:Y:S02]  /*03e0*/  @P3 ISETP.LT.U32.AND P1, PT, R13.reuse, R18, PT ;  /* 0x000000120d00320c */ /* 0x040fe40003f21070 */
[CC--:B------:R-:W-:Y:S02]  /*03f0*/  @P3 ISETP.GE.AND.EX P0, PT, R14.reuse, R17.reuse, PT, P0 ;  /* 0x000000110e00320c */ /* 0x0c0fe40003f06300 */
[----:B------:R-:W-:Y:S02]  /*0400*/  @P3 ISETP.LT.AND.EX P1, PT, R14, R17, PT, P1 ;  /* 0x000000110e00320c */ /* 0x000fe40003f21310 */
[----:B------:R-:W-:Y:S02]  /*0410*/  @P3 FSEL R7, R12, R20, !P0 ;  /* 0x000000140c073208 */ /* 0x000fe40004000000 */
[----:B------:R-:W-:-:S02]  /*0420*/  @P3 SEL R6, R13, R18, P1 ;  /* 0x000000120d063207 */ /* 0x000fc40000800000 */
[----:B------:R-:W-:-:S07]  /*0430*/  @P3 SEL R9, R14, R17, P1 ;  /* 0x000000110e093207 */ /* 0x000fce0000800000 */
.L_x_553:
[----:B------:R-:W-:Y:S05]  /*0440*/  BSYNC.RECONVERGENT B3 ;  /* 0x0000000000037941 */ /* 0x000fea0003800200 */
.L_x_552:
[----:B------:R-:W-:Y:S02]  /*0450*/  VIADD R8, R8, 0x100 ;  /* 0x0000010008087836 */ /* 0x000fe40000000000 */
[----:B------:R-:W-:Y:S01]  /*0460*/  VIADD R15, R15, 0x100 ;  /* 0x000001000f0f7836 */ /* 0x000fe20000000000 */
[----:B------:R-:W-:Y:S06]  /*0470*/  @P2 BRA `(.L_x_554) ;  /* 0xfffffffc00942947 */ /* 0x000fec000383ffff */
.L_x_551:
[----:B------:R-:W-:Y:S05]  /*0480*/  BSYNC.RECONVERGENT B2 ;  /* 0x0000000000027941 */ /* 0x000fea0003800200 */
.L_x_550:
[----:B------:R-:W-:-:S13]  /*0490*/  ISETP.GE.U32.AND P0, PT, R16, 0x300, PT ;  /* 0x000003001000780c */ /* 0x000fda0003f06070 */
[----:B------:R-:W-:Y:S05]  /*04a0*/  @!P0 BRA `(.L_x_549) ;  /* 0x00000004008c8947 */ /* 0x000fea0003800000 */
[----:B------:R-:W0:Y:S01]  /*04b0*/  LDC.64 R4, c[0x0][0x380] ;  /* 0x0000e000ff047b82 */ /* 0x000e220000000a00 */
[----:B------:R-:W-:-:S04]  /*04c0*/  IMAD.IADD R11, R11, 0x1, R8 ;  /* 0x000000010b0b7824 */ /* 0x000fc800078e0208 */
[C---:B------:R-:W-:Y:S02]  /*04d0*/  VIADD R19, R11.reuse, 0x100 ;  /* 0x000001000b137836 */ /* 0x040fe40000000000 */
[C---:B------:R-:W-:Y:S02]  /*04e0*/  VIADD R18, R11.reuse, 0x200 ;  /* 0x000002000b127836 */ /* 0x040fe40000000000 */
[----:B------:R-:W-:Y:S01]  /*04f0*/  VIADD R20, R11, 0x300 ;  /* 0x000003000b147836 */ /* 0x000fe20000000000 */
[----:B0-----:R-:W-:-:S05]  /*0500*/  IADD3 R4, P0, PT, R4, 0x800, RZ ;  /* 0x0000080004047810 */ /* 0x001fca0007f1e0ff */
[----:B------:R-:W-:-:S08]  /*0510*/  IMAD.X R5, RZ, RZ, R5, P0 ;  /* 0x000000ffff057224 */ /* 0x000fd000000e0605 */
.L_x_563:
[----:B------:R-:W-:-:S05]  /*0520*/  IMAD.WIDE R14, R11, 0x4, R4 ;  /* 0x000000040b0e7825 */ /* 0x000fca00078e0204 */
[----:B------:R-:W2:Y:S04]  /*0530*/  LDG.E R24, desc[UR10][R14.64+-0x800] ;  /* 0xfff8000a0e187981 */ /* 0x000ea8000c1e1900 */
[----:B-----5:R0:W5:Y:S04]  /*0540*/  LDG.E R26, desc[UR10][R14.64+-0x400] ;  /* 0xfffc000a0e1a7981 */ /* 0x020168000c1e1900 */
[----:B------:R0:W5:Y:S04]  /*0550*/  LDG.E R10, desc[UR10][R14.64] ;  /* 0x0000000a0e0a7981 */ /* 0x000168000c1e1900 */
[----:B------:R0:W5:Y:S01]  /*0560*/  LDG.E R12, desc[UR10][R14.64+0x400] ;  /* 0x0004000a0e0c7981 */ /* 0x000162000c1e1900 */
[----:B------:R-:W-:Y:S01]  /*0570*/  IADD3 R21, P1, PT, R11, UR8, RZ ;  /* 0x000000080b157c10 */ /* 0x000fe2000ff3e0ff */
[----:B------:R-:W-:Y:S01]  /*0580*/  BSSY.RECONVERGENT B2, `(.L_x_555) ;  /* 0x0000012000027945 */ /* 0x000fe20003800200 */
[----:B------:R-:W-:-:S02]  /*0590*/  IMAD.MOV.U32 R16, RZ, RZ, R6 ;  /* 0x000000ffff107224 */ /* 0x000fc400078e0006 */
[----:B------:R-:W-:Y:S01]  /*05a0*/  IMAD.MOV.U32 R17, RZ, RZ, R9 ;  /* 0x000000ffff117224 */ /* 0x000fe200078e0009 */
[----:B------:R-:W-:Y:S01]  /*05b0*/  LEA.HI.X.SX32 R22, R11, UR9, 0x1, P1 ;  /* 0x000000090b167c11 */ /* 0x000fe200088f0eff */
[----:B------:R-:W-:Y:S01]  /*05c0*/  IMAD.MOV.U32 R13, RZ, RZ, R7 ;  /* 0x000000ffff0d7224 */ /* 0x000fe200078e0007 */
        /* <DEDUP_REMOVED lines=13> */
.L_x_556:
[----:B------:R-:W-:Y:S05]  /*06a0*/  BSYNC.RECONVERGENT B2 ;  /* 0x0000000000027941 */ /* 0x000fea0003800200 */
.L_x_555:
[----:B-----5:R-:W-:Y:S01]  /*06b0*/  FSETP.GEU.AND P0, PT, R13, R26, PT ;  /* 0x0000001a0d00720b */ /* 0x020fe20003f0e000 */
[----:B------:R-:W-:Y:S01]  /*06c0*/  BSSY.RECONVERGENT B2, `(.L_x_557) ;  /* 0x0000012000027945 */ /* 0x000fe20003800200 */
[C---:B------:R-:W-:Y:S01]  /*06d0*/  IADD3 R15, P1, PT, R19.reuse, UR8, RZ ;  /* 0x00000008130f7c10 */ /* 0x040fe2000ff3e0ff */
[----:B------:R-:W-:Y:S02]  /*06e0*/  IMAD.MOV.U32 R6, RZ, RZ, R16 ;  /* 0x000000ffff067224 */ /* 0x000fe400078e0010 */
[----:B------:R-:W-:Y:S01]  /*06f0*/  IMAD.MOV.U32 R9, RZ, RZ, R17 ;  /* 0x000000ffff097224 */ /* 0x000fe200078e0011 */
[----:B------:R-:W-:Y:S01]  /*0700*/  LEA.HI.X.SX32 R14, R19, UR9, 0x1, P1 ;  /* 0x00000009130e7c11 */ /* 0x000fe200088f0eff */
        /* <DEDUP_REMOVED lines=13> */
.L_x_558:
[----:B------:R-:W-:Y:S05]  /*07e0*/  BSYNC.RECONVERGENT B2 ;  /* 0x0000000000027941 */ /* 0x000fea0003800200 */
.L_x_557:
[----:B------:R-:W-:Y:S01]  /*07f0*/  FSETP.GEU.AND P0, PT, R7, R10, PT ;  /* 0x0000000a0700720b */ /* 0x000fe20003f0e000 */
[----:B------:R-:W-:Y:S01]  /*0800*/  BSSY.RECONVERGENT B2, `(.L_x_559) ;  /* 0x0000013000027945 */ /* 0x000fe20003800200 */
[----:B------:R-:W-:Y:S01]  /*0810*/  IADD3 R17, P1, PT, R18, UR8, RZ ;  /* 0x0000000812117c10 */ /* 0x000fe2000ff3e0ff */
[----:B------:R-:W-:Y:S01]  /*0820*/  IMAD.MOV.U32 R14, RZ, RZ, R6 ;  /* 0x000000ffff0e7224 */ /* 0x000fe200078e0006 */
[----:B------:R-:W-:Y:S01]  /*0830*/  IADD3 R21, P2, PT, R20, UR8, RZ ;  /* 0x0000000814157c10 */ /* 0x000fe2000ff5e0ff */
        /* <DEDUP_REMOVED lines=15> */
.L_x_560:
[----:B------:R-:W-:Y:S05]  /*0930*/  BSYNC.RECONVERGENT B2 ;  /* 0x0000000000027941 */ /* 0x000fea0003800200 */
.L_x_559:
[----:B------:R-:W-:Y:S01]  /*0940*/  FSETP.GEU.AND P0, PT, R13, R12, PT ;  /* 0x0000000c0d00720b */ /* 0x000fe20003f0e000 */
[----:B------:R-:W-:Y:S01]  /*0950*/  BSSY.RECONVERGENT B2, `(.L_x_561) ;  /* 0x0000011000027945 */ /* 0x000fe20003800200 */
[----:B------:R-:W-:Y:S01]  /*0960*/  LEA.HI.X.SX32 R10, R20, UR9, 0x1, P2 ;  /* 0x00000009140a7c11 */ /* 0x000fe200090f0eff */
        /* <DEDUP_REMOVED lines=15> */
.L_x_562:
[----:B------:R-:W-:Y:S05]  /*0a60*/  BSYNC.RECONVERGENT B2 ;  /* 0x0000000000027941 */ /* 0x000fea0003800200 */
.L_x_561:
[----:B------:R-:W-:Y:S02]  /*0a70*/  VIADD R8, R8, 0x400 ;  /* 0x0000040008087836 */ /* 0x000fe40000000000 */
[----:B------:R-:W-:Y:S02]  /*0a80*/  VIADD R19, R19, 0x400 ;  /* 0x0000040013137836 */ /* 0x000fe40000000000 */
[----:B------:R-:W-:Y:S01]  /*0a90*/  VIADD R18, R18, 0x400 ;  /* 0x0000040012127836 */ /* 0x000fe20000000000 */
[----:B------:R-:W-:Y:S01]  /*0aa0*/  ISETP.GE.AND P0, PT, R8, R3, PT ;  /* 0x000000030800720c */ /* 0x000fe20003f06270 */
[----:B------:R-:W-:Y:S02]  /*0ab0*/  VIADD R20, R20, 0x400 ;  /* 0x0000040014147836 */ /* 0x000fe40000000000 */
[----:B------:R-:W-:-:S10]  /*0ac0*/  VIADD R11, R11, 0x400 ;  /* 0x000004000b0b7836 */ /* 0x000fd40000000000 */
[----:B------:R-:W-:Y:S05]  /*0ad0*/  @!P0 BRA `(.L_x_563) ;  /* 0xfffffff800908947 */ /* 0x000fea000383ffff */
.L_x_549:
[----:B------:R-:W-:Y:S05]  /*0ae0*/  BSYNC.RECONVERGENT B1 ;  /* 0x0000000000017941 */ /* 0x000fea0003800200 */
.L_x_548:
[----:B------:R-:W-:-:S13]  /*0af0*/  ISETP.GE.AND P0, PT, R3, 0x100, PT ;  /* 0x000001000300780c */ /* 0x000fda0003f06270 */
[----:B------:R-:W-:Y:S05]  /*0b00*/  @!P0 BRA `(.L_x_564) ;  /* 0x00000010003c8947 */ /* 0x000fea0003800000 */
[----:B------:R-:W1:Y:S01]  /*0b10*/  S2R R13, SR_LANEID ;  /* 0x00000000000d7919 */ /* 0x000e620000000000 */
[----:B------:R-:W-:Y:S01]  /*0b20*/  BSSY.RECONVERGENT B1, `(.L_x_565) ;  /* 0x0000015000017945 */ /* 0x000fe20003800200 */
[----:B0-----:R-:W-:Y:S01]  /*0b30*/  IMAD.MOV.U32 R5, RZ, RZ, R6 ;  /* 0x000000ffff057224 */ /* 0x001fe200078e0006 */
[----:B-----5:R-:W0:Y:S01]  /*0b40*/  SHFL.DOWN PT, R4, R7, 0x1, 0x1f ;  /* 0x08201f0007047f89 */ /* 0x020e2200000e0000 */
        /* <DEDUP_REMOVED lines=18> */
.L_x_566:
[----:B------:R-:W-:Y:S05]  /*0c70*/  BSYNC.RECONVERGENT B1 ;  /* 0x0000000000017941 */ /* 0x000fea0003800200 */
.L_x_565:
        /* <DEDUP_REMOVED lines=21> */
.L_x_568:
[----:B------:R-:W-:Y:S05]  /*0dd0*/  BSYNC.RECONVERGENT B1 ;  /* 0x0000000000017941 */ /* 0x000fea0003800200 */
.L_x_567:
        /* <DEDUP_REMOVED lines=21> */
.L_x_570:
[----:B------:R-:W-:Y:S05]  /*0f30*/  BSYNC.RECONVERGENT B1 ;  /* 0x0000000000017941 */ /* 0x000fea0003800200 */
.L_x_569:
        /* <DEDUP_REMOVED lines=21> */
.L_x_572:
[----:B------:R-:W-:Y:S05]  /*1090*/  BSYNC.RECONVERGENT B1 ;  /* 0x0000000000017941 */ /* 0x000fea0003800200 */
.L_x_571:
        /* <DEDUP_REMOVED lines=22> */
.L_x_574:
[----:B------:R-:W-:Y:S05]  /*1200*/  BSYNC.RECONVERGENT B1 ;  /* 0x0000000000017941 */ /* 0x000fea0003800200 */
.L_x_573:
        /* <DEDUP_REMOVED lines=12> */
.L_x_576:
[----:B------:R-:W-:Y:S05]  /*12d0*/  BSYNC.RECONVERGENT B1 ;  /* 0x0000000000017941 */ /* 0x000fea0003800200 */
.L_x_575:
        /* <DEDUP_REMOVED lines=31> */
.L_x_579:
[----:B------:R-:W-:Y:S05]  /*14d0*/  BSYNC.RECONVERGENT B1 ;  /* 0x0000000000017941 */ /* 0x000fea0003800200 */
.L_x_578:
        /* <DEDUP_REMOVED lines=18> */
.L_x_581:
[----:B------:R-:W-:Y:S05]  /*1600*/  BSYNC.RECONVERGENT B1 ;  /* 0x0000000000017941 */ /* 0x000fea0003800200 */
.L_x_580:
        /* <DEDUP_REMOVED lines=18> */
.L_x_583:
[----:B------:R-:W-:Y:S05]  /*1730*/  BSYNC.RECONVERGENT B1 ;  /* 0x0000000000017941 */ /* 0x000fea0003800200 */
.L_x_582:
        /* <DEDUP_REMOVED lines=18> */
.L_x_585:
[----:B------:R-:W-:Y:S05]  /*1860*/  BSYNC.RECONVERGENT B1 ;  /* 0x0000000000017941 */ /* 0x000fea0003800200 */
.L_x_584:
        /* <DEDUP_REMOVED lines=18> */
.L_x_587:
[----:B------:R-:W-:Y:S05]  /*1990*/  BSYNC.RECONVERGENT B1 ;  /* 0x0000000000017941 */ /* 0x000fea0003800200 */
.L_x_586:
        /* <DEDUP_REMOVED lines=18> */
.L_x_589:
[----:B------:R-:W-:Y:S05]  /*1ac0*/  BSYNC.RECONVERGENT B1 ;  /* 0x0000000000017941 */ /* 0x000fea0003800200 */
.L_x_588:
        /* <DEDUP_REMOVED lines=19> */
.L_x_564:
[----:B0-----:R-:W-:Y:S01]  /*1c00*/  LOP3.LUT R4, R2, 0x3e0, RZ, 0xc0, !PT ;  /* 0x000003e002047812 */ /* 0x001fe200078ec0ff */
[----:B------:R-:W-:Y:S01]  /*1c10*/  BSSY.RECONVERGENT B1, `(.L_x_590) ;  /* 0x000001b000017945 */ /* 0x000fe20003800200 */
[----:B-----5:R-:W-:Y:S02]  /*1c20*/  IMAD.MOV.U32 R5, RZ, RZ, R7 ;  /* 0x000000ffff057224 */ /* 0x020fe400078e0007 */
[----:B------:R-:W-:Y:S02]  /*1c30*/  IMAD.MOV.U32 R13, RZ, RZ, R6 ;  /* 0x000000ffff0d7224 */ /* 0x000fe400078e0006 */
[----:B------:R-:W-:Y:S01]  /*1c40*/  VIADD R8, R4, 0x20 ;  /* 0x0000002004087836 */ /* 0x000fe20000000000 */
[----:B------:R-:W-:Y:S01]  /*1c50*/  LOP3.LUT R4, RZ, R4, RZ, 0x33, !PT ;  /* 0x00000004ff047212 */ /* 0x000fe200078e33ff */
[----:B------:R-:W-:-:S03]  /*1c60*/  IMAD.MOV.U32 R15, RZ, RZ, R9 ;  /* 0x000000ffff0f7224 */ /* 0x000fc600078e0009 */
[----:B------:R-:W-:Y:S01]  /*1c70*/  ISETP.GT.AND P0, PT, R8, R3, PT ;  /* 0x000000030800720c */ /* 0x000fe20003f04270 */
[----:B------:R-:W-:-:S05]  /*1c80*/  IMAD.IADD R4, R3, 0x1, R4 ;  /* 0x0000000103047824 */ /* 0x000fca00078e0204 */
        /* <DEDUP_REMOVED lines=19> */
.L_x_591:
[----:B------:R-:W-:Y:S05]  /*1dc0*/  BSYNC.RECONVERGENT B1 ;  /* 0x0000000000017941 */ /* 0x000fea0003800200 */
.L_x_590:
        /* <DEDUP_REMOVED lines=22> */
.L_x_593:
[----:B------:R-:W-:Y:S05]  /*1f30*/  BSYNC.RECONVERGENT B1 ;  /* 0x0000000000017941 */ /* 0x000fea0003800200 */
.L_x_592:
        /* <DEDUP_REMOVED lines=22> */
.L_x_595:
[----:B------:R-:W-:Y:S05]  /*20a0*/  BSYNC.RECONVERGENT B1 ;  /* 0x0000000000017941 */ /* 0x000fea0003800200 */
.L_x_594:
        /* <DEDUP_REMOVED lines=22> */
.L_x_597:
[----:B------:R-:W-:Y:S05]  /*2210*/  BSYNC.RECONVERGENT B1 ;  /* 0x0000000000017941 */ /* 0x000fea0003800200 */
.L_x_596:
        /* <DEDUP_REMOVED lines=23> */
.L_x_599:
[----:B------:R-:W-:Y:S05]  /*2390*/  BSYNC.RECONVERGENT B1 ;  /* 0x0000000000017941 */ /* 0x000fea0003800200 */
.L_x_598:
        /* <DEDUP_REMOVED lines=12> */
.L_x_601:
[----:B------:R-:W-:Y:S05]  /*2460*/  BSYNC.RECONVERGENT B1 ;  /* 0x0000000000017941 */ /* 0x000fea0003800200 */
.L_x_600:
[----:B------:R-:W-:Y:S01]  /*2470*/  BAR.SYNC.DEFER_BLOCKING 0x0 ;  /* 0x0000000000007b1d */ /* 0x000fe20000010000 */
[----:B------:R-:W-:-:S13]  /*2480*/  ISETP.NE.AND P2, PT, R2, RZ, PT ;  /* 0x000000ff0200720c */ /* 0x000fda0003f45270 */
[----:B------:R-:W-:Y:S05]  /*2490*/  @P2 BRA `(.L_x_577) ;  /* 0x0000003000fc2947 */ /* 0x000fea0003800000 */
[C---:B------:R-:W-:Y:S01]  /*24a0*/  ISETP.GE.AND P0, PT, R3.reuse, 0x21, PT ;  /* 0x000000210300780c */ /* 0x040fe20003f06270 */
[----:B------:R-:W-:Y:S01]  /*24b0*/  IMAD.MOV.U32 R2, RZ, RZ, R6 ;  /* 0x000000ffff027224 */ /* 0x000fe200078e0006 */
[C---:B------:R-:W-:Y:S01]  /*24c0*/  ISETP.GE.AND P5, PT, R3.reuse, 0x41, PT ;  /* 0x000000410300780c */ /* 0x040fe20003fa6270 */
[----:B0-----:R-:W-:Y:S01]  /*24d0*/  IMAD.MOV.U32 R9, RZ, RZ, R5 ;  /* 0x000000ffff097224 */ /* 0x001fe200078e0005 */
        /* <DEDUP_REMOVED lines=26> */
.L_x_603:
[----:B------:R-:W-:Y:S05]  /*2680*/  BSYNC.RECONVERGENT B1 ;  /* 0x0000000000017941 */ /* 0x000fea0003800200 */
.L_x_602:
        /* <DEDUP_REMOVED lines=26> */
.L_x_605:
[----:B------:R-:W-:Y:S05]  /*2830*/  BSYNC.RECONVERGENT B1 ;  /* 0x0000000000017941 */ /* 0x000fea0003800200 */
.L_x_604:
        /* <DEDUP_REMOVED lines=29> */
.L_x_607:
[----:B------:R-:W-:Y:S05]  /*2a10*/  BSYNC.RECONVERGENT B1 ;  /* 0x0000000000017941 */ /* 0x000fea0003800200 */
.L_x_606:
        /* <DEDUP_REMOVED lines=26> */
.L_x_609:
[----:B------:R-:W-:Y:S05]  /*2bc0*/  BSYNC.RECONVERGENT B1 ;  /* 0x0000000000017941 */ /* 0x000fea0003800200 */
.L_x_608:
        /* <DEDUP_REMOVED lines=26> */
.L_x_611:
[----:B------:R-:W-:Y:S05]  /*2d70*/  BSYNC.RECONVERGENT B1 ;  /* 0x0000000000017941 */ /* 0x000fea0003800200 */
.L_x_610:
        /* <DEDUP_REMOVED lines=26> */
.L_x_613:
[----:B------:R-:W-:Y:S05]  /*2f20*/  BSYNC.RECONVERGENT B1 ;  /* 0x0000000000017941 */ /* 0x000fea0003800200 */
.L_x_612:
[----:B------:R-:W-:Y:S02]  /*2f30*/  IMAD.MOV.U32 R6, RZ, RZ, R3 ;  /* 0x000000ffff067224 */ /* 0x000fe400078e0003 */
[----:B------:R-:W-:Y:S02]  /*2f40*/  IMAD.MOV.U32 R5, RZ, RZ, R7 ;  /* 0x000000ffff057224 */ /* 0x000fe400078e0007 */
[----:B------:R-:W-:Y:S01]  /*2f50*/  IMAD.MOV.U32 R4, RZ, RZ, R8 ;  /* 0x000000ffff047224 */ /* 0x000fe200078e0008 */
[----:B------:R-:W-:Y:S06]  /*2f60*/  @!P6 BRA `(.L_x_577) ;  /* 0x000000280048e947 */ /* 0x000fec0003800000 */
        /* <DEDUP_REMOVED lines=23> */
.L_x_545:
[----:B------:R-:W0:Y:S01]  /*30e0*/  S2R R2, SR_TID.X ;  /* 0x0000000000027919 */ /* 0x000e220000002100 */
[----:B------:R-:W1:Y:S01]  /*30f0*/  LDCU.128 UR12, c[0x0][0x380] ;  /* 0x00007000ff0c77ac */ /* 0x000e620008000c00 */
[----:B------:R-:W-:Y:S02]  /*3100*/  SHF.R.S32.HI R12, RZ, 0x1f, R11 ;  /* 0x0000001fff0c7819 */ /* 0x000fe4000001140b */
[----:B0-----:R-:W-:-:S04]  /*3110*/  IADD3 R3, P0, PT, R11, R2, RZ ;  /* 0x000000020b037210 */ /* 0x001fc80007f1e0ff */
[----:B-1----:R-:W-:Y:S01]  /*3120*/  LEA R4, P1, R3, UR12, 0x2 ;  /* 0x0000000c03047c11 */ /* 0x002fe2000f8210ff */
[----:B------:R-:W-:-:S05]  /*3130*/  IMAD.X R6, RZ, RZ, R12, P0 ;  /* 0x000000ffff067224 */ /* 0x000fca00000e060c */
[----:B------:R-:W-:-:S05]  /*3140*/  LEA.HI.X R5, R3, UR13, R6, 0x2, P1 ;  /* 0x0000000d03057c11 */ /* 0x000fca00088f1406 */
[----:B------:R-:W2:Y:S04]  /*3150*/  LDG.E R3, desc[UR10][R4.64] ;  /* 0x0000000a04037981 */ /* 0x000ea8000c1e1900 */
[----:B------:R-:W2:Y:S04]  /*3160*/  LDG.E R6, desc[UR10][R4.64+0x400] ;  /* 0x0004000a04067981 */ /* 0x000ea8000c1e1900 */
[----:B------:R-:W3:Y:S04]  /*3170*/  LDG.E R7, desc[UR10][R4.64+0x800] ;  /* 0x0008000a04077981 */ /* 0x000ee8000c1e1900 */
[----:B------:R-:W4:Y:S01]  /*3180*/  LDG.E R8, desc[UR10][R4.64+0xc00] ;  /* 0x000c000a04087981 */ /* 0x000f22000c1e1900 */
[C---:B------:R-:W-:Y:S01]  /*3190*/  VIADD R13, R2.reuse, 0x100 ;  /* 0x00000100020d7836 */ /* 0x040fe20000000000 */
[----:B------:R-:W-:Y:S01]  /*31a0*/  IADD3 R11, P3, PT, R11, UR14, RZ ;  /* 0x0000000e0b0b7c10 */ /* 0x000fe2000ff7e0ff */
[----:B------:R-:W-:Y:S01]  /*31b0*/  UMOV UR4, URZ ;  /* 0x000000ff00047c82 */ /* 0x000fe20008000000 */
[----:B------:R-:W-:Y:S01]  /*31c0*/  BSSY.RECONVERGENT B1, `(.L_x_614) ;  /* 0x0000013000017945 */ /* 0x000fe20003800200 */
[----:B------:R0:W5:Y:S02]  /*31d0*/  LDG.E R9, desc[UR10][R4.64+0x1000] ;  /* 0x0010000a04097981 */ /* 0x000164000c1e1900 */
[----:B0-----:R-:W-:-:S02]  /*31e0*/  LOP3.LUT R4, R2, 0x400, RZ, 0xfc, !PT ;  /* 0x0000040002047812 */ /* 0x001fc400078efcff */
[----:B--2---:R-:W-:-:S04]  /*31f0*/  FSETP.GEU.AND P0, PT, R6, R3, PT ;  /* 0x000000030600720b */ /* 0x004fc80003f0e000 */
[----:B------:R-:W-:Y:S01]  /*3200*/  FSEL R6, R6, R3, !P0 ;  /* 0x0000000306067208 */ /* 0x000fe20004000000 */
[----:B------:R-:W-:-:S03]  /*3210*/  VIADD R3, R2, 0x200 ;  /* 0x0000020002037836 */ /* 0x000fc60000000000 */
[----:B---3--:R-:W-:-:S04]  /*3220*/  FSETP.GEU.AND P1, PT, R7, R6, PT ;  /* 0x000000060700720b */ /* 0x008fc80003f2e000 */
[----:B------:R-:W-:Y:S02]  /*3230*/  FSEL R7, R7, R6, !P1 ;  /* 0x0000000607077208 */ /* 0x000fe40004800000 */
[----:B------:R-:W-:Y:S02]  /*3240*/  IADD3.X R6, PT, PT, R12, UR15, RZ, P3, !PT ;  /* 0x0000000f0c067c10 */ /* 0x000fe40009ffe4ff */
[----:B----4-:R-:W-:Y:S01]  /*3250*/  FSETP.GEU.AND P2, PT, R7, R8, PT ;  /* 0x000000080700720b */ /* 0x010fe20003f4e000 */
[----:B------:R-:W-:-:S04]  /*3260*/  IMAD.MOV.U32 R12, RZ, RZ, R7 ;  /* 0x000000ffff0c7224 */ /* 0x000fc800078e0007 */
[----:B------:R-:W-:-:S05]  /*3270*/  @P1 SEL R3, R13, R2, !P0 ;  /* 0x000000020d031207 */ /* 0x000fca0004000000 */
[----:B------:R-:W-:-:S03]  /*3280*/  IMAD.MOV.U32 R5, RZ, RZ, R3 ;  /* 0x000000ffff057224 */ /* 0x000fc600078e0003 */
[----:B------:R-:W-:Y:S05]  /*3290*/  @!P2 BRA `(.L_x_615) ;  /* 0x000000000014a947 */ /* 0x000fea0003800000 */
[----:B------:R-:W-:Y:S01]  /*32a0*/  FSETP.GEU.AND P0, PT, R8, R7, PT ;  /* 0x000000070800720b */ /* 0x000fe20003f0e000 */
[----:B------:R-:W-:Y:S02]  /*32b0*/  IMAD.MOV.U32 R12, RZ, RZ, R8 ;  /* 0x000000ffff0c7224 */ /* 0x000fe400078e0008 */
[----:B------:R-:W-:-:S10]  /*32c0*/  VIADD R5, R2, 0x300 ;  /* 0x0000030002057836 */ /* 0x000fd40000000000 */
[----:B------:R-:W-:Y:S02]  /*32d0*/  @P0 IMAD.MOV.U32 R12, RZ, RZ, R7 ;  /* 0x000000ffff0c0224 */ /* 0x000fe400078e0007 */
[----:B------:R-:W-:-:S07]  /*32e0*/  @P0 IMAD.MOV.U32 R5, RZ, RZ, R3 ;  /* 0x000000ffff050224 */ /* 0x000fce00078e0003 */
.L_x_615:
[----:B------:R-:W-:Y:S05]  /*32f0*/  BSYNC.RECONVERGENT B1 ;  /* 0x0000000000017941 */ /* 0x000fea0003800200 */
.L_x_614:
[----:B-----5:R-:W-:Y:S01]  /*3300*/  FSETP.GEU.AND P0, PT, R12, R9, PT ;  /* 0x000000090c00720b */ /* 0x020fe20003f0e000 */
[----:B------:R-:W-:Y:S01]  /*3310*/  BSSY.RECONVERGENT B1, `(.L_x_616) ;  /* 0x0000014000017945 */ /* 0x000fe20003800200 */
[-C--:B------:R-:W-:Y:S01]  /*3320*/  IADD3 R13, P3, PT, R5, R11.reuse, RZ ;  /* 0x0000000b050d7210 */ /* 0x080fe20007f7e0ff */
[----:B------:R-:W-:Y:S01]  /*3330*/  IMAD.MOV.U32 R3, RZ, RZ, R12 ;  /* 0x000000ffff037224 */ /* 0x000fe200078e000c */
[----:B------:R-:W-:Y:S02]  /*3340*/  IADD3 R8, P1, PT, R4, R11, RZ ;  /* 0x0000000b04087210 */ /* 0x000fe40007f3e0ff */
[----:B------:R-:W-:Y:S02]  /*3350*/  IADD3.X R14, PT, PT, R6, UR4, RZ, P3, !PT ;  /* 0x00000004060e7c10 */ /* 0x000fe40009ffe4ff */
[----:B------:R-:W-:Y:S01]  /*3360*/  ISETP.LE.AND P2, PT, R10, UR6, PT ;  /* 0x000000060a007c0c */ /* 0x000fe2000bf43270 */
[----:B------:R-:W-:Y:S02]  /*3370*/  IMAD.X R11, RZ, RZ, R6, P1 ;  /* 0x000000ffff0b7224 */ /* 0x000fe400008e0606 */
[----:B------:R-:W-:-:S02]  /*3380*/  IMAD.MOV.U32 R6, RZ, RZ, R13 ;  /* 0x000000ffff067224 */ /* 0x000fc400078e000d */
[----:B------:R-:W-:Y:S01]  /*3390*/  IMAD.MOV.U32 R7, RZ, RZ, R14 ;  /* 0x000000ffff077224 */ /* 0x000fe200078e000e */
[----:B------:R-:W-:Y:S07]  /*33a0*/  @!P0 BRA `(.L_x_617) ;  /* 0x0000000000288947 */ /* 0x000fee0003800000 */
        /* <DEDUP_REMOVED lines=10> */
.L_x_617:
[----:B------:R-:W-:Y:S05]  /*3450*/  BSYNC.RECONVERGENT B1 ;  /* 0x0000000000017941 */ /* 0x000fea0003800200 */
.L_x_616:
        /* <DEDUP_REMOVED lines=12> */
[----:B------:R-:W-:-:S05]  /*3520*/  IMAD.MOV.U32 R9, RZ, RZ, 0x500 ;  /* 0x00000500ff097424 */ /* 0x000fca00078e00ff */
[----:B------:R-:W2:Y:S01]  /*3530*/  ATOMG.E.ADD.STRONG.GPU PT, R8, desc[UR10][R4.64], R9 ;  /* 0x80000009040879a8 */ /* 0x000ea200081ef10a */
[----:B------:R-:W0:Y:S01]  /*3540*/  S2UR UR5, SR_CgaCtaId ;  /* 0x00000000000579c3 */ /* 0x000e220000008800 */
[----:B------:R-:W-:Y:S02]  /*3550*/  UMOV UR4, 0x400 ;  /* 0x0000040000047882 */ /* 0x000fe40000000000 */
[----:B0-----:R-:W-:Y:S01]  /*3560*/  ULEA UR4, UR5, UR4, 0x18 ;  /* 0x0000000405047291 */ /* 0x001fe2000f8ec0ff */
[----:B--2---:R-:W-:-:S08]  /*3570*/  VIADD R8, R8, UR6 ;  /* 0x0000000608087c36 */ /* 0x004fd00008000000 */
[----:B------:R0:W-:Y:S03]  /*3580*/  STS [UR4+0x98], R8 ;  /* 0x00009808ff007988 */ /* 0x0001e60008000804 */
.L_x_620:
[----:B------:R-:W-:Y:S05]  /*3590*/  BSYNC.RECONVERGENT B1 ;  /* 0x0000000000017941 */ /* 0x000fea0003800200 */
.L_x_619:
[----:B------:R-:W1:Y:S08]  /*35a0*/  S2UR UR5, SR_CgaCtaId ;  /* 0x00000000000579c3 */ /* 0x000e700000008800 */
[----:B------:R-:W-:Y:S06]  /*35b0*/  BAR.SYNC.DEFER_BLOCKING 0x0 ;  /* 0x0000000000007b1d */ /* 0x000fec0000010000 */
[----:B------:R-:W-:Y:S01]  /*35c0*/  UMOV UR4, 0x400 ;  /* 0x0000040000047882 */ /* 0x000fe20000000000 */
[----:B------:R-:W2:Y:S01]  /*35d0*/  LDCU UR7, c[0x0][0x398] ;  /* 0x00007300ff0777ac */ /* 0x000ea20008000800 */
[----:B------:R-:W3:Y:S01]  /*35e0*/  LDCU.128 UR12, c[0x0][0x380] ;  /* 0x00007000ff0c77ac */ /* 0x000ee20008000c00 */
[----:B-1----:R-:W-:-:S06]  /*35f0*/  ULEA UR4, UR5, UR4, 0x18 ;  /* 0x0000000405047291 */ /* 0x002fcc000f8ec0ff */
[----:B0-----:R-:W-:-:S05]  /*3600*/  IMAD.U32 R8, RZ, RZ, UR4 ;  /* 0x00000004ff087e24 */ /* 0x001fca000f8e00ff */
[----:B------:R-:W0:Y:S02]  /*3610*/  LDS R11, [R8+0x98] ;  /* 0x00009800080b7984 */ /* 0x000e240000000800 */
[----:B0-----:R-:W-:-:S05]  /*3620*/  VIADD R9, R11, 0x500 ;  /* 0x000005000b097836 */ /* 0x001fca0000000000 */
[----:B------:R-:W-:-:S13]  /*3630*/  ISETP.GT.AND P0, PT, R9, R10, PT ;  /* 0x0000000a0900720c */ /* 0x000fda0003f04270 */
[----:B--23--:R-:W-:Y:S05]  /*3640*/  @P0 BRA `(.L_x_621) ;  /* 0x0000000800080947 */ /* 0x00cfea0003800000 */
[----:B------:R-:W-:Y:S01]  /*3650*/  BSSY.RECONVERGENT B1, `(.L_x_621) ;  /* 0x0000081000017945 */ /* 0x000fe20003800200 */
.L_x_634:
[----:B------:R-:W-:-:S04]  /*3660*/  IADD3 R13, P0, PT, R2, R11, RZ ;  /* 0x0000000b020d7210 */ /* 0x000fc80007f1e0ff */
[----:B------:R-:W-:Y:S02]  /*3670*/  LEA.HI.X.SX32 R12, R11, RZ, 0x1, P0 ;  /* 0x000000ff0b0c7211 */ /* 0x000fe400000f0eff */
[----:B------:R-:W-:-:S04]  /*3680*/  LEA R14, P0, R13, UR12, 0x2 ;  /* 0x0000000c0d0e7c11 */ /* 0x000fc8000f8010ff */
[----:B------:R-:W-:-:S05]  /*3690*/  LEA.HI.X R15, R13, UR13, R12, 0x2, P0 ;  /* 0x0000000d0d0f7c11 */ /* 0x000fca00080f140c */
[----:B------:R-:W2:Y:S04]  /*36a0*/  LDG.E R20, desc[UR10][R14.64] ;  /* 0x0000000a0e147981 */ /* 0x000ea8000c1e1900 */
[----:B------:R0:W5:Y:S04]  /*36b0*/  LDG.E R21, desc[UR10][R14.64+0x400] ;  /* 0x0004000a0e157981 */ /* 0x000168000c1e1900 */
[----:B------:R0:W5:Y:S04]  /*36c0*/  LDG.E R11, desc[UR10][R14.64+0x800] ;  /* 0x0008000a0e0b7981 */ /* 0x000168000c1e1900 */
[----:B------:R0:W5:Y:S04]  /*36d0*/  LDG.E R9, desc[UR10][R14.64+0xc00] ;  /* 0x000c000a0e097981 */ /* 0x000168000c1e1900 */
[----:B------:R0:W5:Y:S01]  /*36e0*/  LDG.E R10, desc[UR10][R14.64+0x1000] ;  /* 0x0010000a0e0a7981 */ /* 0x000162000c1e1900 */
[----:B------:R-:W-:Y:S01]  /*36f0*/  IADD3 R13, P1, PT, R13, UR14, RZ ;  /* 0x0000000e0d0d7c10 */ /* 0x000fe2000ff3e0ff */
[----:B------:R-:W-:Y:S01]  /*3700*/  BSSY.RECONVERGENT B2, `(.L_x_622) ;  /* 0x0000012000027945 */ /* 0x000fe20003800200 */
[----:B------:R-:W-:-:S02]  /*3710*/  IMAD.MOV.U32 R16, RZ, RZ, R3 ;  /* 0x000000ffff107224 */ /* 0x000fc400078e0003 */
[----:B------:R-:W-:Y:S01]  /*3720*/  IMAD.MOV.U32 R18, RZ, RZ, R6 ;  /* 0x000000ffff127224 */ /* 0x000fe200078e0006 */
[----:B------:R-:W-:Y:S01]  /*3730*/  IADD3.X R12, PT, PT, R12, UR15, RZ, P1, !PT ;  /* 0x0000000f0c0c7c10 */ /* 0x000fe20008ffe4ff */
        /* <DEDUP_REMOVED lines=14> */
.L_x_623:
[----:B------:R-:W-:Y:S05]  /*3820*/  BSYNC.RECONVERGENT B2 ;  /* 0x0000000000027941 */ /* 0x000fea0003800200 */
.L_x_622:
        /* <DEDUP_REMOVED lines=19> */
.L_x_625:
[----:B------:R-:W-:Y:S05]  /*3960*/  BSYNC.RECONVERGENT B2 ;  /* 0x0000000000027941 */ /* 0x000fea0003800200 */
.L_x_624:
        /* <DEDUP_REMOVED lines=19> */
.L_x_627:
[----:B------:R-:W-:Y:S05]  /*3aa0*/  BSYNC.RECONVERGENT B2 ;  /* 0x0000000000027941 */ /* 0x000fea0003800200 */
.L_x_626:
        /* <DEDUP_REMOVED lines=19> */
.L_x_629:
[----:B------:R-:W-:Y:S05]  /*3be0*/  BSYNC.RECONVERGENT B2 ;  /* 0x0000000000027941 */ /* 0x000fea0003800200 */
.L_x_628:
        /* <DEDUP_REMOVED lines=19> */
.L_x_631:
[----:B------:R-:W-:Y:S05]  /*3d20*/  BSYNC.RECONVERGENT B2 ;  /* 0x0000000000027941 */ /* 0x000fea0003800200 */
.L_x_630:
[----:B------:R-:W-:Y:S01]  /*3d30*/  BAR.SYNC.DEFER_BLOCKING 0x0 ;  /* 0x0000000000007b1d */ /* 0x000fe20000010000 */
[----:B------:R-:W-:-:S05]  /*3d40*/  ISETP.NE.AND P0, PT, R2, RZ, PT ;  /* 0x000000ff0200720c */ /* 0x000fca0003f05270 */
[----:B------:R-:W-:Y:S08]  /*3d50*/  BSSY.RECONVERGENT B2, `(.L_x_632) ;  /* 0x000000a000027945 */ /* 0x000ff00003800200 */
[----:B------:R-:W-:Y:S05]  /*3d60*/  @P0 BRA `(.L_x_633) ;  /* 0x0000000000200947 */ /* 0x000fea0003800000 */
[----:B------:R-:W-:-:S05]  /*3d70*/  IMAD.MOV.U32 R11, RZ, RZ, 0x500 ;  /* 0x00000500ff0b7424 */ /* 0x000fca00078e00ff */
[----:B------:R-:W2:Y:S01]  /*3d80*/  ATOMG.E.ADD.STRONG.GPU PT, R8, desc[UR10][R4.64], R11 ;  /* 0x8000000b040879a8 */ /* 0x000ea200081ef10a */
[----:B------:R-:W0:Y:S01]  /*3d90*/  S2UR UR5, SR_CgaCtaId ;  /* 0x00000000000579c3 */ /* 0x000e220000008800 */
[----:B------:R-:W-:Y:S02]  /*3da0*/  UMOV UR4, 0x400 ;  /* 0x0000040000047882 */ /* 0x000fe40000000000 */
[----:B0-----:R-:W-:Y:S01]  /*3db0*/  ULEA UR4, UR5, UR4, 0x18 ;  /* 0x0000000405047291 */ /* 0x001fe2000f8ec0ff */
[----:B--2---:R-:W-:-:S05]  /*3dc0*/  VIADD R9, R8, UR6 ;  /* 0x0000000608097c36 */ /* 0x004fca0008000000 */
[----:B------:R-:W-:-:S05]  /*3dd0*/  IMAD.U32 R8, RZ, RZ, UR4 ;  /* 0x00000004ff087e24 */ /* 0x000fca000f8e00ff */
[----:B------:R0:W-:Y:S02]  /*3de0*/  STS [R8+0x98], R9 ;  /* 0x0000980908007388 */ /* 0x0001e40000000800 */
.L_x_633:
[----:B------:R-:W-:Y:S05]  /*3df0*/  BSYNC.RECONVERGENT B2 ;  /* 0x0000000000027941 */ /* 0x000fea0003800200 */
.L_x_632:
[----:B------:R-:W-:Y:S01]  /*3e00*/  BAR.SYNC.DEFER_BLOCKING 0x0 ;  /* 0x0000000000007b1d */ /* 0x000fe20000010000 */
[----:B------:R-:W-:-:S05]  /*3e10*/  IMAD.U32 R10, RZ, RZ, UR7 ;  /* 0x00000007ff0a7e24 */ /* 0x000fca000f8e00ff */
[----:B------:R-:W0:Y:S02]  /*3e20*/  LDS R11, [R8+0x98] ;  /* 0x00009800080b7984 */ /* 0x000e240000000800 */
[----:B0-----:R-:W-:-:S05]  /*3e30*/  VIADD R9, R11, 0x500 ;  /* 0x000005000b097836 */ /* 0x001fca0000000000 */
[----:B------:R-:W-:-:S13]  /*3e40*/  ISETP.GT.AND P0, PT, R9, R10, PT ;  /* 0x0000000a0900720c */ /* 0x000fda0003f04270 */
[----:B------:R-:W-:Y:S05]  /*3e50*/  @!P0 BRA `(.L_x_634) ;  /* 0xfffffff800008947 */ /* 0x000fea000383ffff */
[----:B------:R-:W-:Y:S05]  /*3e60*/  BSYNC.RECONVERGENT B1 ;  /* 0x0000000000017941 */ /* 0x000fea0003800200 */
.L_x_621:
[----:B------:R-:W-:Y:S01]  /*3e70*/  ISETP.GE.AND P0, PT, R11, R10, PT ;  /* 0x0000000a0b00720c */ /* 0x000fe20003f06270 */
[----:B------:R-:W0:Y:S01]  /*3e80*/  LDCU.64 UR6, c[0x0][0x388] ;  /* 0x00007100ff0677ac */ /* 0x000e220008000a00 */
[----:B------:R-:W-:Y:S01]  /*3e90*/  BSSY.RECONVERGENT B1, `(.L_x_618) ;  /* 0x0000094000017945 */ /* 0x000fe20003800200 */
[----:B------:R-:W1:Y:S10]  /*3ea0*/  LDCU.64 UR4, c[0x0][0x388] ;  /* 0x00007100ff0477ac */ /* 0x000e740008000a00 */
[----:B------:R-:W-:Y:S05]  /*3eb0*/  @P0 BRA `(.L_x_635) ;  /* 0x0000000800440947 */ /* 0x000fea0003800000 */
[----:B------:R-:W-:-:S05]  /*3ec0*/  IMAD.IADD R9, R10, 0x1, -R11 ;  /* 0x000000010a097824 */ /* 0x000fca00078e0a0b */
[----:B------:R-:W-:-:S13]  /*3ed0*/  ISETP.GE.AND P0, PT, R2, R9, PT ;  /* 0x000000090200720c */ /* 0x000fda0003f06270 */
[----:B------:R-:W-:Y:S05]  /*3ee0*/  @P0 BRA `(.L_x_635) ;  /* 0x0000000800380947 */ /* 0x000fea0003800000 */
[----:B------:R-:W-:Y:S01]  /*3ef0*/  LOP3.LUT R4, RZ, R2, RZ, 0x33, !PT ;  /* 0x00000002ff047212 */ /* 0x000fe200078e33ff */
[----:B------:R-:W-:Y:S01]  /*3f00*/  BSSY.RECONVERGENT B2, `(.L_x_636) ;  /* 0x0000027000027945 */ /* 0x000fe20003800200 */
[----:B------:R-:W-:Y:S02]  /*3f10*/  IMAD.MOV.U32 R8, RZ, RZ, R2 ;  /* 0x000000ffff087224 */ /* 0x000fe400078e0002 */
[----:B------:R-:W-:-:S04]  /*3f20*/  IADD3 R16, PT, PT, -R11, R10, R4 ;  /* 0x0000000a0b107210 */ /* 0x000fc80007ffe104 */
[----:B------:R-:W-:-:S04]  /*3f30*/  LOP3.LUT R4, R16, 0x300, RZ, 0xc0, !PT ;  /* 0x0000030010047812 */ /* 0x000fc800078ec0ff */
[----:B------:R-:W-:-:S13]  /*3f40*/  ISETP.NE.AND P0, PT, R4, 0x300, PT ;  /* 0x000003000400780c */ /* 0x000fda0003f05270 */
[----:B------:R-:W-:Y:S05]  /*3f50*/  @!P0 BRA `(.L_x_637) ;  /* 0x0000000000848947 */ /* 0x000fea0003800000 */
[----:B------:R-:W2:Y:S01]  /*3f60*/  LDC.64 R4, c[0x0][0x380] ;  /* 0x0000e000ff047b82 */ /* 0x000ea20000000a00 */
[----:B------:R-:W-:Y:S01]  /*3f70*/  LEA.HI R8, R16, 0x1, RZ, 0x18 ;  /* 0x0000000110087811 */ /* 0x000fe200078fc0ff */
[----:B------:R-:W-:-:S03]  /*3f80*/  IMAD.IADD R15, R2, 0x1, R11 ;  /* 0x00000001020f7824 */ /* 0x000fc600078e020b */
[----:B------:R-:W-:Y:S01]  /*3f90*/  LOP3.LUT R10, R8, 0x3, RZ, 0xc0, !PT ;  /* 0x00000003080a7812 */ /* 0x000fe200078ec0ff */
[----:B------:R-:W-:-:S04]  /*3fa0*/  IMAD.MOV.U32 R8, RZ, RZ, R2 ;  /* 0x000000ffff087224 */ /* 0x000fc800078e0002 */
[----:B------:R-:W-:-:S07]  /*3fb0*/  IMAD.MOV R10, RZ, RZ, -R10 ;  /* 0x000000ffff0a7224 */ /* 0x000fce00078e0a0a */
.L_x_640:
[----:B--2---:R-:W-:-:S05]  /*3fc0*/  IMAD.WIDE R12, R15, 0x4, R4 ;  /* 0x000000040f0c7825 */ /* 0x004fca00078e0204 */
[----:B------:R-:W2:Y:S01]  /*3fd0*/  LDG.E R20, desc[UR10][R12.64] ;  /* 0x0000000a0c147981 */ /* 0x000ea2000c1e1900 */
[----:B------:R-:W-:Y:S01]  /*3fe0*/  VIADD R10, R10, 0x1 ;  /* 0x000000010a0a7836 */ /* 0x000fe20000000000 */
[C---:B-1----:R-:W-:Y:S01]  /*3ff0*/  IADD3 R18, P1, PT, R15.reuse, UR4, RZ ;  /* 0x000000040f127c10 */ /* 0x042fe2000ff3e0ff */
[----:B------:R-:W-:Y:S03]  /*4000*/  BSSY.RECONVERGENT B3, `(.L_x_638) ;  /* 0x0000013000037945 */ /* 0x000fe60003800200 */
[----:B------:R-:W-:Y:S02]  /*4010*/  ISETP.NE.AND P2, PT, R10, RZ, PT ;  /* 0x000000ff0a00720c */ /* 0x000fe40003f45270 */
[----:B------:R-:W-:Y:S02]  /*4020*/  LEA.HI.X.SX32 R17, R15, UR5, 0x1, P1 ;  /* 0x000000050f117c11 */ /* 0x000fe400088f0eff */
        /* <DEDUP_REMOVED lines=16> */
.L_x_639:
[----:B0-----:R-:W-:Y:S05]  /*4130*/  BSYNC.RECONVERGENT B3 ;  /* 0x0000000000037941 */ /* 0x001fea0003800200 */
.L_x_638:
[----:B------:R-:W-:Y:S02]  /*4140*/  VIADD R8, R8, 0x100 ;  /* 0x0000010008087836 */ /* 0x000fe40000000000 */
[----:B------:R-:W-:Y:S01]  /*4150*/  VIADD R15, R15, 0x100 ;  /* 0x000001000f0f7836 */ /* 0x000fe20000000000 */
[----:B------:R-:W-:Y:S06]  /*4160*/  @P2 BRA `(.L_x_640) ;  /* 0xfffffffc00942947 */ /* 0x000fec000383ffff */
.L_x_637:
[----:B01----:R-:W-:Y:S05]  /*4170*/  BSYNC.RECONVERGENT B2 ;  /* 0x0000000000027941 */ /* 0x003fea0003800200 */
.L_x_636:
        /* <DEDUP_REMOVED lines=9> */
.L_x_649:
[----:B------:R-:W-:-:S05]  /*4210*/  IMAD.WIDE R14, R11, 0x4, R4 ;  /* 0x000000040b0e7825 */ /* 0x000fca00078e0204 */
[----:B------:R-:W2:Y:S04]  /*4220*/  LDG.E R24, desc[UR10][R14.64+-0x800] ;  /* 0xfff8000a0e187981 */ /* 0x000ea8000c1e1900 */
[----:B------:R0:W5:Y:S04]  /*4230*/  LDG.E R26, desc[UR10][R14.64+-0x400] ;  /* 0xfffc000a0e1a7981 */ /* 0x000168000c1e1900 */
        /* <DEDUP_REMOVED lines=21> */
.L_x_642:
[----:B------:R-:W-:Y:S05]  /*4390*/  BSYNC.RECONVERGENT B2 ;  /* 0x0000000000027941 */ /* 0x000fea0003800200 */
.L_x_641:
        /* <DEDUP_REMOVED lines=19> */
.L_x_644:
[----:B------:R-:W-:Y:S05]  /*44d0*/  BSYNC.RECONVERGENT B2 ;  /* 0x0000000000027941 */ /* 0x000fea0003800200 */
.L_x_643:
[----:B------:R-:W-:Y:S01]  /*44e0*/  FSETP.GEU.AND P0, PT, R3, R10, PT ;  /* 0x0000000a0300720b */ /* 0x000fe20003f0e000 */
[----:B------:R-:W-:Y:S01]  /*44f0*/  BSSY.RECONVERGENT B2, `(.L_x_645) ;  /* 0x0000013000027945 */ /* 0x000fe20003800200 */
[C---:B------:R-:W-:Y:S01]  /*4500*/  IADD3 R17, P1, PT, R19.reuse, UR6, RZ ;  /* 0x0000000613117c10 */ /* 0x040fe2000ff3e0ff */
        /* <DEDUP_REMOVED lines=17> */
.L_x_646:
[----:B------:R-:W-:Y:S05]  /*4620*/  BSYNC.RECONVERGENT B2 ;  /* 0x0000000000027941 */ /* 0x000fea0003800200 */
.L_x_645:
        /* <DEDUP_REMOVED lines=18> */
.L_x_648:
[----:B------:R-:W-:Y:S05]  /*4750*/  BSYNC.RECONVERGENT B2 ;  /* 0x0000000000027941 */ /* 0x000fea0003800200 */
.L_x_647:
[----:B------:R-:W-:Y:S02]  /*4760*/  VIADD R8, R8, 0x400 ;  /* 0x0000040008087836 */ /* 0x000fe40000000000 */
[----:B------:R-:W-:Y:S02]  /*4770*/  VIADD R20, R20, 0x400 ;  /* 0x0000040014147836 */ /* 0x000fe40000000000 */
[----:B------:R-:W-:Y:S01]  /*4780*/  VIADD R19, R19, 0x400 ;  /* 0x0000040013137836 */ /* 0x000fe20000000000 */
[----:B------:R-:W-:Y:S01]  /*4790*/  ISETP.GE.AND P0, PT, R8, R9, PT ;  /* 0x000000090800720c */ /* 0x000fe20003f06270 */
[----:B------:R-:W-:Y:S02]  /*47a0*/  VIADD R18, R18, 0x400 ;  /* 0x0000040012127836 */ /* 0x000fe40000000000 */
[----:B------:R-:W-:-:S10]  /*47b0*/  VIADD R11, R11, 0x400 ;  /* 0x000004000b0b7836 */ /* 0x000fd40000000000 */
[----:B------:R-:W-:Y:S05]  /*47c0*/  @!P0 BRA `(.L_x_649) ;  /* 0xfffffff800908947 */ /* 0x000fea000383ffff */
.L_x_635:
[----:B01----:R-:W-:Y:S05]  /*47d0*/  BSYNC.RECONVERGENT B1 ;  /* 0x0000000000017941 */ /* 0x003fea0003800200 */
.L_x_618:
        /* <DEDUP_REMOVED lines=22> */
.L_x_651:
[----:B------:R-:W-:Y:S05]  /*4940*/  BSYNC.RECONVERGENT B1 ;  /* 0x0000000000017941 */ /* 0x000fea0003800200 */
.L_x_650:
        /* <DEDUP_REMOVED lines=21> */
.L_x_653:
[----:B------:R-:W-:Y:S05]  /*4aa0*/  BSYNC.RECONVERGENT B1 ;  /* 0x0000000000017941 */ /* 0x000fea0003800200 */
.L_x_652:
        /* <DEDUP_REMOVED lines=21> */
.L_x_655:
[----:B------:R-:W-:Y:S05]  /*4c00*/  BSYNC.RECONVERGENT B1 ;  /* 0x0000000000017941 */ /* 0x000fea0003800200 */
.L_x_654:
        /* <DEDUP_REMOVED lines=21> */
.L_x_657:
[----:B------:R-:W-:Y:S05]  /*4d60*/  BSYNC.RECONVERGENT B1 ;  /* 0x0000000000017941 */ /* 0x000fea0003800200 */
.L_x_656:
        /* <DEDUP_REMOVED lines=22> */
.L_x_659:
[----:B------:R-:W-:Y:S05]  /*4ed0*/  BSYNC.RECONVERGENT B1 ;  /* 0x0000000000017941 */ /* 0x000fea0003800200 */
.L_x_658:
        /* <DEDUP_REMOVED lines=12> */
.L_x_661:
[----:B------:R-:W-:Y:S05]  /*4fa0*/  BSYNC.RECONVERGENT B1 ;  /* 0x0000000000017941 */ /* 0x000fea0003800200 */
.L_x_660:
[----:B------:R-:W-:Y:S01]  /*4fb0*/  BAR.SYNC.DEFER_BLOCKING 0x0 ;  /* 0x0000000000007b1d */ /* 0x000fe20000010000 */
[----:B------:R-:W-:-:S13]  /*4fc0*/  ISETP.NE.AND P2, PT, R2, RZ, PT ;  /* 0x000000ff0200720c */ /* 0x000fda0003f45270 */
[----:B------:R-:W-:Y:S05]  /*4fd0*/  @P2 BRA `(.L_x_577) ;  /* 0x00000008002c2947 */ /* 0x000fea0003800000 */
[----:B------:R-:W1:Y:S01]  /*4fe0*/  S2R R2, SR_CgaCtaId ;  /* 0x0000000000027919 */ /* 0x000e620000008800 */
[----:B------:R-:W-:Y:S01]  /*4ff0*/  MOV R7, 0x400 ;  /* 0x0000040000077802 */ /* 0x000fe20000000f00 */
[----:B------:R-:W-:Y:S01]  /*5000*/  BSSY.RECONVERGENT B1, `(.L_x_662) ;  /* 0x0000019000017945 */ /* 0x000fe20003800200 */
[----:B------:R-:W-:Y:S02]  /*5010*/  IMAD.MOV.U32 R12, RZ, RZ, R6 ;  /* 0x000000ffff0c7224 */ /* 0x000fe400078e0006 */
[----:B------:R-:W-:Y:S02]  /*5020*/  IMAD.MOV.U32 R10, RZ, RZ, R5 ;  /* 0x000000ffff0a7224 */ /* 0x000fe400078e0005 */
[----:B------:R-:W-:Y:S01]  /*5030*/  IMAD.MOV.U32 R14, RZ, RZ, R4 ;  /* 0x000000ffff0e7224 */ /* 0x000fe200078e0004 */
[----:B-1----:R-:W-:-:S05]  /*5040*/  LEA R7, R2, R7, 0x18 ;  /* 0x0000000702077211 */ /* 0x002fca00078ec0ff */
[----:B------:R-:W1:Y:S04]  /*5050*/  LDS R13, [R7+0x18] ;  /* 0x00001800070d7984 */ /* 0x000e680000000800 */
[----:B------:R2:W3:Y:S04]  /*5060*/  LDS R15, [R7+0x28] ;  /* 0x00002800070f7984 */ /* 0x0004e80000000800 */
[----:B------:R2:W4:Y:S04]  /*5070*/  LDS R17, [R7+0x38] ;  /* 0x0000380007117984 */ /* 0x0005280000000800 */
[----:B0-----:R2:W0:Y:S04]  /*5080*/  LDS R9, [R7+0x48] ;  /* 0x0000480007097984 */ /* 0x0014280000000800 */
[----:B------:R2:W0:Y:S04]  /*5090*/  LDS R8, [R7+0x58] ;  /* 0x0000580007087984 */ /* 0x0004280000000800 */
[----:B------:R2:W0:Y:S04]  /*50a0*/  LDS R3, [R7+0x68] ;  /* 0x0000680007037984 */ /* 0x0004280000000800 */
[----:B------:R2:W0:Y:S01]  /*50b0*/  LDS R2, [R7+0x78] ;  /* 0x0000780007027984 */ /* 0x0004220000000800 */
[----:B-1----:R-:W-:-:S13]  /*50c0*/  FSETP.GEU.AND P0, PT, R6, R13, PT ;  /* 0x0000000d0600720b */ /* 0x002fda0003f0e000 */
[----:B--234-:R-:W-:Y:S05]  /*50d0*/  @!P0 BRA `(.L_x_663) ;  /* 0x00000000002c8947 */ /* 0x01cfea0003800000 */
[----:B------:R-:W1:Y:S01]  /*50e0*/  LDS.64 R10, [R7+0x20] ;  /* 0x00002000070a7984 */ /* 0x000e620000000a00 */
[----:B------:R-:W-:Y:S01]  /*50f0*/  FSETP.GEU.AND P3, PT, R13, R6, PT ;  /* 0x000000060d00720b */ /* 0x000fe20003f6e000 */
[----:B------:R-:W-:-:S12]  /*5100*/  IMAD.MOV.U32 R12, RZ, RZ, R13 ;  /* 0x000000ffff0c7224 */ /* 0x000fd800078e000d */
[CC--:B-1----:R-:W-:Y:S01]  /*5110*/  @P3 ISETP.GE.U32.AND P0, PT, R5.reuse, R10.reuse, PT ;  /* 0x0000000a0500320c */ /* 0x0c2fe20003f06070 */
[----:B------:R-:W-:Y:S01]  /*5120*/  IMAD.MOV.U32 R14, RZ, RZ, R11 ;  /* 0x000000ffff0e7224 */ /* 0x000fe200078e000b */
[CC--:B------:R-:W-:Y:S02]  /*5130*/  @P3 ISETP.LT.U32.AND P1, PT, R5.reuse, R10.reuse, PT ;  /* 0x0000000a0500320c */ /* 0x0c0fe40003f21070 */
[CC--:B------:R-:W-:Y:S02]  /*5140*/  @P3 ISETP.GE.AND.EX P0, PT, R4.reuse, R11.reuse, PT, P0 ;  /* 0x0000000b0400320c */ /* 0x0c0fe40003f06300 */
[----:B------:R-:W-:Y:S02]  /*5150*/  @P3 ISETP.LT.AND.EX P1, PT, R4, R11, PT, P1 ;  /* 0x0000000b0400320c */ /* 0x000fe40003f21310 */
[----:B------:R-:W-:Y:S02]  /*5160*/  @P3 FSEL R12, R6, R13, !P0 ;  /* 0x0000000d060c3208 */ /* 0x000fe40004000000 */
[----:B------:R-:W-:-:S02]  /*5170*/  @P3 SEL R10, R5, R10, P1 ;  /* 0x0000000a050a3207 */ /* 0x000fc40000800000 */
[----:B------:R-:W-:-:S07]  /*5180*/  @P3 SEL R14, R4, R11, P1 ;  /* 0x0000000b040e3207 */ /* 0x000fce0000800000 */
.L_x_663:
[----:B------:R-:W-:Y:S05]  /*5190*/  BSYNC.RECONVERGENT B1 ;  /* 0x0000000000017941 */ /* 0x000fea0003800200 */
.L_x_662:
[----:B------:R-:W-:Y:S01]  /*51a0*/  FSETP.GEU.AND P0, PT, R12, R15, PT ;  /* 0x0000000f0c00720b */ /* 0x000fe20003f0e000 */
[----:B------:R-:W-:Y:S01]  /*51b0*/  BSSY.RECONVERGENT B1, `(.L_x_664) ;  /* 0x0000010000017945 */ /* 0x000fe20003800200 */
[----:B------:R-:W-:Y:S02]  /*51c0*/  IMAD.MOV.U32 R6, RZ, RZ, R12 ;  /* 0x000000ffff067224 */ /* 0x000fe400078e000c */
[----:B------:R-:W-:Y:S02]  /*51d0*/  IMAD.MOV.U32 R11, RZ, RZ, R10 ;  /* 0x000000ffff0b7224 */ /* 0x000fe400078e000a */
[----:B------:R-:W-:-:S07]  /*51e0*/  IMAD.MOV.U32 R5, RZ, RZ, R14 ;  /* 0x000000ffff057224 */ /* 0x000fce00078e000e */
[----:B------:R-:W-:Y:S05]  /*51f0*/  @!P0 BRA `(.L_x_665) ;  /* 0x00000000002c8947 */ /* 0x000fea0003800000 */
[----:B------:R-:W1:Y:S01]  /*5200*/  LDS.64 R4, [R7+0x30] ;  /* 0x0000300007047984 */ /* 0x000e620000000a00 */
[----:B------:R-:W-:Y:S01]  /*5210*/  FSETP.GEU.AND P3, PT, R15, R12, PT ;  /* 0x0000000c0f00720b */ /* 0x000fe20003f6e000 */
[----:B------:R-:W-:-:S12]  /*5220*/  IMAD.MOV.U32 R6, RZ, RZ, R15 ;  /* 0x000000ffff067224 */ /* 0x000fd800078e000f */
[CC--:B-1----:R-:W-:Y:S01]  /*5230*/  @P3 ISETP.GE.U32.AND P0, PT, R10.reuse, R4.reuse, PT ;  /* 0x000000040a00320c */ /* 0x0c2fe20003f06070 */
[----:B------:R-:W-:Y:S01]  /*5240*/  IMAD.MOV.U32 R11, RZ, RZ, R4 ;  /* 0x000000ffff0b7224 */ /* 0x000fe200078e0004 */
[-C--:B------:R-:W-:Y:S02]  /*5250*/  @P3 ISETP.LT.U32.AND P1, PT, R10, R4.reuse, PT ;  /* 0x000000040a00320c */ /* 0x080fe40003f21070 */
[CC--:B------:R-:W-:Y:S02]  /*5260*/  @P3 ISETP.GE.AND.EX P0, PT, R14.reuse, R5.reuse, PT, P0 ;  /* 0x000000050e00320c */ /* 0x0c0fe40003f06300 */
[----:B------:R-:W-:Y:S02]  /*5270*/  @P3 ISETP.LT.AND.EX P1, PT, R14, R5, PT, P1 ;  /* 0x000000050e00320c */ /* 0x000fe40003f21310 */
[----:B------:R-:W-:Y:S02]  /*5280*/  @P3 FSEL R6, R12, R15, !P0 ;  /* 0x0000000f0c063208 */ /* 0x000fe40004000000 */
[----:B------:R-:W-:-:S02]  /*5290*/  @P3 SEL R11, R10, R4, P1 ;  /* 0x000000040a0b3207 */ /* 0x000fc40000800000 */
[----:B------:R-:W-:-:S07]  /*52a0*/  @P3 SEL R5, R14, R5, P1 ;  /* 0x000000050e053207 */ /* 0x000fce0000800000 */
.L_x_665:
[----:B------:R-:W-:Y:S05]  /*52b0*/  BSYNC.RECONVERGENT B1 ;  /* 0x0000000000017941 */ /* 0x000fea0003800200 */
.L_x_664:
        /* <DEDUP_REMOVED lines=18> */
.L_x_667:
[----:B------:R-:W-:Y:S05]  /*53e0*/  BSYNC.RECONVERGENT B1 ;  /* 0x0000000000017941 */ /* 0x000fea0003800200 */
.L_x_666:
[----:B0-----:R-:W-:Y:S01]  /*53f0*/  FSETP.GEU.AND P0, PT, R4, R9, PT ;  /* 0x000000090400720b */ /* 0x001fe20003f0e000 */
        /* <DEDUP_REMOVED lines=17> */
.L_x_669:
[----:B------:R-:W-:Y:S05]  /*5510*/  BSYNC.RECONVERGENT B1 ;  /* 0x0000000000017941 */ /* 0x000fea0003800200 */
.L_x_668:
        /* <DEDUP_REMOVED lines=18> */
.L_x_671:
[----:B------:R-:W-:Y:S05]  /*5640*/  BSYNC.RECONVERGENT B1 ;  /* 0x0000000000017941 */ /* 0x000fea0003800200 */
.L_x_670:
        /* <DEDUP_REMOVED lines=18> */
.L_x_673:
[----:B------:R-:W-:Y:S05]  /*5770*/  BSYNC.RECONVERGENT B1 ;  /* 0x0000000000017941 */ /* 0x000fea0003800200 */
.L_x_672:
        /* <DEDUP_REMOVED lines=17> */
.L_x_577:
[----:B------:R-:W-:Y:S05]  /*5890*/  BSYNC.RECONVERGENT B0 ;  /* 0x0000000000007941 */ /* 0x000fea0003800200 */
.L_x_544:
        /* <DEDUP_REMOVED lines=9> */
.L_x_674:
        /* <DEDUP_REMOVED lines=13> */
.L_x_826:


//--------------------- .text._ZN6thrust24THRUST_300001_SM_1000_NS8cuda_cub4core6detail13_kernel_agentINS1_8__reduce11ReduceAgentINS0_12zip_iteratorIN4cuda3std3__45tupleIJNS0_6detail15normal_iteratorINS0_10device_ptrIfEEEENS0_17counting_iteratorIlNS0_11use_defaultESI_SI_EEEEEEEPNSB_IJflEEESM_iNS1_9__extrema9arg_min_fIflNSA_4lessIfEEEEEEJSL_SN_iSS_EEEvDpT0_ --------------------------
	.section	.text._ZN6thrust24THRUST_300001_SM_1000_NS8cuda_cub4core6detail13_kernel_agentINS1_8__reduce11ReduceAgentINS0_12zip_iteratorIN4cuda3std3__45tupleIJNS0_6detail15normal_iteratorINS0_10device_ptrIfEEEENS0_17counting_iteratorIlNS0_11use_defaultESI_SI_EEEEEEEPNSB_IJflEEESM_iNS1_9__extrema9arg_min_fIflNSA_4lessIfEEEEEEJSL_SN_iSS_EEEvDpT0_,"ax",@progbits
	.align	128
        .global         _ZN6thrust24THRUST_300001_SM_1000_NS8cuda_cub4core6detail13_kernel_agentINS1_8__reduce11ReduceAgentINS0_12zip_iteratorIN4cuda3std3__45tupleIJNS0_6detail15normal_iteratorINS0_10device_ptrIfEEEENS0_17counting_iteratorIlNS0_11use_defaultESI_SI_EEEEEEEPNSB_IJflEEESM_iNS1_9__extrema9arg_min_fIflNSA_4lessIfEEEEEEJSL_SN_iSS_EEEvDpT0_
        .type           _ZN6thrust24THRUST_300001_SM_1000_NS8cuda_cub4core6detail13_kernel_agentINS1_8__reduce11ReduceAgentINS0_12zip_iteratorIN4cuda3std3__45tupleIJNS0_6detail15normal_iteratorINS0_10device_ptrIfEEEENS0_17counting_iteratorIlNS0_11use_defaultESI_SI_EEEEEEEPNSB_IJflEEESM_iNS1_9__extrema9arg_min_fIflNSA_4lessIfEEEEEEJSL_SN_iSS_EEEvDpT0_,@function
        .size           _ZN6thrust24THRUST_300001_SM_1000_NS8cuda_cub4core6detail13_kernel_agentINS1_8__reduce11ReduceAgentINS0_12zip_iteratorIN4cuda3std3__45tupleIJNS0_6detail15normal_iteratorINS0_10device_ptrIfEEEENS0_17counting_iteratorIlNS0_11use_defaultESI_SI_EEEEEEEPNSB_IJflEEESM_iNS1_9__extrema9arg_min_fIflNSA_4lessIfEEEEEEJSL_SN_iSS_EEEvDpT0_,(.L_x_827 - _ZN6thrust24THRUST_300001_SM_1000_NS8cuda_cub4core6detail13_kernel_agentINS1_8__reduce11ReduceAgentINS0_12zip_iteratorIN4cuda3std3__45tupleIJNS0_6detail15normal_iteratorINS0_10device_ptrIfEEEENS0_17counting_iteratorIlNS0_11use_defaultESI_SI_EEEEEEEPNSB_IJflEEESM_iNS1_9__extrema9arg_min_fIflNSA_4lessIfEEEEEEJSL_SN_iSS_EEEvDpT0_)
        .other          _ZN6thrust24THRUST_300001_SM_1000_NS8cuda_cub4core6detail13_kernel_agentINS1_8__reduce11ReduceAgentINS0_12zip_iteratorIN4cuda3std3__45tupleIJNS0_6detail15normal_iteratorINS0_10device_ptrIfEEEENS0_17counting_iteratorIlNS0_11use_defaultESI_SI_EEEEEEEPNSB_IJflEEESM_iNS1_9__extrema9arg_min_fIflNSA_4lessIfEEEEEEJSL_SN_iSS_EEEvDpT0_,@"STO_CUDA_ENTRY STV_DEFAULT"
_ZN6thrust24THRUST_300001_SM_1000_NS8cuda_cub4core6detail13_kernel_agentINS1_8__reduce11ReduceAgentINS0_12zip_iteratorIN4cuda3std3__45tupleIJNS0_6detail15normal_iteratorINS0_10device_ptrIfEEEENS0_17counting_iteratorIlNS0_11use_defaultESI_SI_EEEEEEEPNSB_IJflEEESM_iNS1_9__extrema9arg_min_fIflNSA_4lessIfEEEEEEJSL_SN_iSS_EEEvDpT0_:
.text._ZN6thrust24THRUST_300001_SM_1000_NS8cuda_cub4core6detail13_kernel_agentINS1_8__reduce11ReduceAgentINS0_12zip_iteratorIN4cuda3std3__45tupleIJNS0_6detail15normal_iteratorINS0_10device_ptrIfEEEENS0_17counting_iteratorIlNS0_11use_defaultESI_SI_EEEEEEEPNSB_IJflEEESM_iNS1_9__extrema9arg_min_fIflNSA_4lessIfEEEEEEJSL_SN_iSS_EEEvDpT0_:
        /* <DEDUP_REMOVED lines=23> */
.L_x_678:
[----:B0-----:R-:W-:Y:S05]  /*0170*/  BSYNC.RECONVERGENT B1 ;  /* 0x0000000000017941 */ /* 0x001fea0003800200 */
.L_x_677:
        /* <DEDUP_REMOVED lines=19> */
.L_x_685:
        /* <DEDUP_REMOVED lines=23> */
.L_x_684:
[----:B------:R-:W-:Y:S05]  /*0420*/  BSYNC.RECONVERGENT B3 ;  /* 0x0000000000037941 */ /* 0x000fea0003800200 */
.L_x_683:
[----:B------:R-:W-:Y:S01]  /*0430*/  IADD3 R12, P0, PT, R12, 0x100, RZ ;  /* 0x000001000c0c7810 */ /* 0x000fe20007f1e0ff */
[----:B------:R-:W-:Y:S02]  /*0440*/  VIADD R11, R11, 0x100 ;  /* 0x000001000b0b7836 */ /* 0x000fe40000000000 */
[----:B------:R-:W-:Y:S02]  /*0450*/  IMAD.X R10, RZ, RZ, R10, P3 ;  /* 0x000000ffff0a7224 */ /* 0x000fe400018e060a */
[----:B------:R-:W-:Y:S01]  /*0460*/  IMAD.X R13, RZ, RZ, R13, P0 ;  /* 0x000000ffff0d7224 */ /* 0x000fe200000e060d */
[----:B------:R-:W-:Y:S07]  /*0470*/  @P2 BRA `(.L_x_685) ;  /* 0xfffffffc008c2947 */ /* 0x000fee000383ffff */
.L_x_682:
[----:B------:R-:W-:Y:S05]  /*0480*/  BSYNC.RECONVERGENT B2 ;  /* 0x0000000000027941 */ /* 0x000fea0003800200 */
.L_x_681:
[----:B------:R-:W-:-:S13]  /*0490*/  ISETP.GE.U32.AND P0, PT, R14, 0x300, PT ;  /* 0x000003000e00780c */ /* 0x000fda0003f06070 */
[----:B------:R-:W-:Y:S05]  /*04a0*/  @!P0 BRA `(.L_x_680) ;  /* 0x00000004007c8947 */ /* 0x000fea0003800000 */
[----:B------:R-:W0:Y:S01]  /*04b0*/  LDC.64 R8, c[0x0][0x380] ;  /* 0x0000e000ff087b82 */ /* 0x000e220000000a00 */
[----:B------:R-:W-:-:S07]  /*04c0*/  VIADD R10, R11, 0x200 ;  /* 0x000002000b0a7836 */ /* 0x000fce0000000000 */
[----:B------:R-:W1:Y:S02]  /*04d0*/  LDC.64 R6, c[0x0][0x388] ;  /* 0x0000e200ff067b82 */ /* 0x000e640000000a00 */
.L_x_694:
        /* <DEDUP_REMOVED lines=26> */
.L_x_687:
[----:B------:R-:W-:Y:S05]  /*0680*/  BSYNC.RECONVERGENT B2 ;  /* 0x0000000000027941 */ /* 0x000fea0003800200 */
.L_x_686:
        /* <DEDUP_REMOVED lines=20> */
.L_x_689:
[----:B------:R-:W-:Y:S05]  /*07d0*/  BSYNC.RECONVERGENT B2 ;  /* 0x0000000000027941 */ /* 0x000fea0003800200 */
.L_x_688:
        /* <DEDUP_REMOVED lines=20> */
.L_x_691:
[----:B------:R-:W-:Y:S05]  /*0920*/  BSYNC.RECONVERGENT B2 ;  /* 0x0000000000027941 */ /* 0x000fea0003800200 */
.L_x_690:
        /* <DEDUP_REMOVED lines=18> */
.L_x_693:
[----:B------:R-:W-:Y:S05]  /*0a50*/  BSYNC.RECONVERGENT B2 ;  /* 0x0000000000027941 */ /* 0x000fea0003800200 */
.L_x_692:
[C---:B------:R-:W-:Y:S02]  /*0a60*/  VIADD R5, R10.reuse, 0x200 ;  /* 0x000002000a057836 */ /* 0x040fe40000000000 */
[----:B------:R-:W-:-:S03]  /*0a70*/  VIADD R10, R10, 0x400 ;  /* 0x000004000a0a7836 */ /* 0x000fc60000000000 */
[----:B------:R-:W-:-:S13]  /*0a80*/  ISETP.GE.AND P0, PT, R5, UR5, PT ;  /* 0x0000000505007c0c */ /* 0x000fda000bf06270 */
[----:B------:R-:W-:Y:S05]  /*0a90*/  @!P0 BRA `(.L_x_694) ;  /* 0xfffffff800908947 */ /* 0x000fea000383ffff */
.L_x_680:
[----:B------:R-:W-:Y:S05]  /*0aa0*/  BSYNC.RECONVERGENT B1 ;  /* 0x0000000000017941 */ /* 0x000fea0003800200 */
.L_x_679:
        /* <DEDUP_REMOVED lines=25> */
.L_x_697:
[----:B------:R-:W-:Y:S05]  /*0c40*/  BSYNC.RECONVERGENT B1 ;  /* 0x0000000000017941 */ /* 0x000fea0003800200 */
.L_x_696:
        /* <DEDUP_REMOVED lines=21> */
.L_x_699:
[----:B------:R-:W-:Y:S05]  /*0da0*/  BSYNC.RECONVERGENT B1 ;  /* 0x0000000000017941 */ /* 0x000fea0003800200 */
.L_x_698:
        /* <DEDUP_REMOVED lines=21> */
.L_x_701:
[----:B------:R-:W-:Y:S05]  /*0f00*/  BSYNC.RECONVERGENT B1 ;  /* 0x0000000000017941 */ /* 0x000fea0003800200 */
.L_x_700:
        /* <DEDUP_REMOVED lines=21> */
.L_x_703:
[----:B------:R-:W-:Y:S05]  /*1060*/  BSYNC.RECONVERGENT B1 ;  /* 0x0000000000017941 */ /* 0x000fea0003800200 */
.L_x_702:
        /* <DEDUP_REMOVED lines=22> */
.L_x_705:
[----:B------:R-:W-:Y:S05]  /*11d0*/  BSYNC.RECONVERGENT B1 ;  /* 0x0000000000017941 */ /* 0x000fea0003800200 */
.L_x_704:
        /* <DEDUP_REMOVED lines=12> */
.L_x_707:
[----:B------:R-:W-:Y:S05]  /*12a0*/  BSYNC.RECONVERGENT B1 ;  /* 0x0000000000017941 */ /* 0x000fea0003800200 */
.L_x_706:
        /* <DEDUP_REMOVED lines=31> */
.L_x_710:
[----:B------:R-:W-:Y:S05]  /*14a0*/  BSYNC.RECONVERGENT B1 ;  /* 0x0000000000017941 */ /* 0x000fea0003800200 */
.L_x_709:
        /* <DEDUP_REMOVED lines=18> */
.L_x_712:
[----:B------:R-:W-:Y:S05]  /*15d0*/  BSYNC.RECONVERGENT B1 ;  /* 0x0000000000017941 */ /* 0x000fea0003800200 */
.L_x_711:
        /* <DEDUP_REMOVED lines=18> */
.L_x_714:
[----:B------:R-:W-:Y:S05]  /*1700*/  BSYNC.RECONVERGENT B1 ;  /* 0x0000000000017941 */ /* 0x000fea0003800200 */
.L_x_713:
        /* <DEDUP_REMOVED lines=18> */
.L_x_716:
[----:B------:R-:W-:Y:S05]  /*1830*/  BSYNC.RECONVERGENT B1 ;  /* 0x0000000000017941 */ /* 0x000fea0003800200 */
.L_x_715:
        /* <DEDUP_REMOVED lines=18> */
.L_x_718:
[----:B------:R-:W-:Y:S05]  /*1960*/  BSYNC.RECONVERGENT B1 ;  /* 0x0000000000017941 */ /* 0x000fea0003800200 */
.L_x_717:
        /* <DEDUP_REMOVED lines=18> */
.L_x_720:
[----:B------:R-:W-:Y:S05]  /*1a90*/  BSYNC.RECONVERGENT B1 ;  /* 0x0000000000017941 */ /* 0x000fea0003800200 */
.L_x_719:
        /* <DEDUP_REMOVED lines=19> */
.L_x_695:
        /* <DEDUP_REMOVED lines=28> */
.L_x_722:
[----:B------:R-:W-:Y:S05]  /*1d90*/  BSYNC.RECONVERGENT B1 ;  /* 0x0000000000017941 */ /* 0x000fea0003800200 */
.L_x_721:
        /* <DEDUP_REMOVED lines=22> */
.L_x_724:
[----:B------:R-:W-:Y:S05]  /*1f00*/  BSYNC.RECONVERGENT B1 ;  /* 0x0000000000017941 */ /* 0x000fea0003800200 */
.L_x_723:
        /* <DEDUP_REMOVED lines=22> */
.L_x_726:
[----:B------:R-:W-:Y:S05]  /*2070*/  BSYNC.RECONVERGENT B1 ;  /* 0x0000000000017941 */ /* 0x000fea0003800200 */
.L_x_725:
        /* <DEDUP_REMOVED lines=22> */
.L_x_728:
[----:B------:R-:W-:Y:S05]  /*21e0*/  BSYNC.RECONVERGENT B1 ;  /* 0x0000000000017941 */ /* 0x000fea0003800200 */
.L_x_727:
        /* <DEDUP_REMOVED lines=23> */
.L_x_730:
[----:B------:R-:W-:Y:S05]  /*2360*/  BSYNC.RECONVERGENT B1 ;  /* 0x0000000000017941 */ /* 0x000fea0003800200 */
.L_x_729:
        /* <DEDUP_REMOVED lines=12> */
.L_x_732:
[----:B------:R-:W-:Y:S05]  /*2430*/  BSYNC.RECONVERGENT B1 ;  /* 0x0000000000017941 */ /* 0x000fea0003800200 */
.L_x_731:
        /* <DEDUP_REMOVED lines=30> */
.L_x_734:
[----:B------:R-:W-:Y:S05]  /*2620*/  BSYNC.RECONVERGENT B1 ;  /* 0x0000000000017941 */ /* 0x000fea0003800200 */
.L_x_733:
        /* <DEDUP_REMOVED lines=27> */
.L_x_736:
[----:B------:R-:W-:Y:S05]  /*27e0*/  BSYNC.RECONVERGENT B1 ;  /* 0x0000000000017941 */ /* 0x000fea0003800200 */
.L_x_735:
        /* <DEDUP_REMOVED lines=27> */
.L_x_738:
[----:B------:R-:W-:Y:S05]  /*29a0*/  BSYNC.RECONVERGENT B1 ;  /* 0x0000000000017941 */ /* 0x000fea0003800200 */
.L_x_737:
        /* <DEDUP_REMOVED lines=27> */
.L_x_740:
[----:B------:R-:W-:Y:S05]  /*2b60*/  BSYNC.RECONVERGENT B1 ;  /* 0x0000000000017941 */ /* 0x000fea0003800200 */
.L_x_739:
        /* <DEDUP_REMOVED lines=27> */
.L_x_742:
[----:B------:R-:W-:Y:S05]  /*2d20*/  BSYNC.RECONVERGENT B1 ;  /* 0x0000000000017941 */ /* 0x000fea0003800200 */
.L_x_741:
        /* <DEDUP_REMOVED lines=27> */
.L_x_744:
[----:B------:R-:W-:Y:S05]  /*2ee0*/  BSYNC.RECONVERGENT B1 ;  /* 0x0000000000017941 */ /* 0x000fea0003800200 */
.L_x_743:
        /* <DEDUP_REMOVED lines=28> */
.L_x_676:
        /* <DEDUP_REMOVED lines=26> */
.L_x_746:
[----:B------:R-:W-:Y:S05]  /*3250*/  BSYNC.RECONVERGENT B1 ;  /* 0x0000000000017941 */ /* 0x000fea0003800200 */
.L_x_745:
        /* <DEDUP_REMOVED lines=21> */
.L_x_748:
[----:B------:R-:W-:Y:S05]  /*33b0*/  BSYNC.RECONVERGENT B1 ;  /* 0x0000000000017941 */ /* 0x000fea0003800200 */
.L_x_747:
[----:B------:R-:W-:Y:S01]  /*33c0*/  UISETP.GE.U32.AND UP0, UPT, UR4, 0xa00, UPT ;  /* 0x00000a000400788c */ /* 0x000fe2000bf06070 */
[----:B------:R-:W-:-:S08]  /*33d0*/  IMAD.MOV.U32 R5, RZ, RZ, 0x500 ;  /* 0x00000500ff057424 */ /* 0x000fd000078e00ff */
[----:B------:R-:W-:Y:S05]  /*33e0*/  BRA.U !UP0, `(.L_x_749) ;  /* 0x0000000508c47547 */ /* 0x000fea000b800000 */
[----:B------:R-:W-:Y:S01]  /*33f0*/  IMAD.MOV.U32 R5, RZ, RZ, 0x500 ;  /* 0x00000500ff057424 */ /* 0x000fe200078e00ff */
[----:B------:R-:W0:Y:S01]  /*3400*/  LDCU UR4, c[0x0][0x398] ;  /* 0x00007300ff0477ac */ /* 0x000e220008000800 */
[----:B------:R-:W1:Y:S05]  /*3410*/  LDCU.64 UR6, c[0x0][0x388] ;  /* 0x00007100ff0677ac */ /* 0x000e6a0008000a00 */
.L_x_760:
[----:B------:R-:W-:-:S05]  /*3420*/  IMAD.WIDE.U32 R12, R5, 0x4, R2 ;  /* 0x00000004050c7825 */ /* 0x000fca00078e0002 */
[----:B------:R-:W2:Y:S04]  /*3430*/  LDG.E R17, desc[UR8][R12.64] ;  /* 0x000000080c117981 */ /* 0x000ea8000c1e1900 */
[----:B------:R3:W5:Y:S04]  /*3440*/  LDG.E R18, desc[UR8][R12.64+0x400] ;  /* 0x000400080c127981 */ /* 0x000768000c1e1900 */
[----:B------:R3:W5:Y:S04]  /*3450*/  LDG.E R19, desc[UR8][R12.64+0x800] ;  /* 0x000800080c137981 */ /* 0x000768000c1e1900 */
[----:B------:R3:W5:Y:S04]  /*3460*/  LDG.E R4, desc[UR8][R12.64+0xc00] ;  /* 0x000c00080c047981 */ /* 0x000768000c1e1900 */
[----:B------:R3:W5:Y:S01]  /*3470*/  LDG.E R10, desc[UR8][R12.64+0x1000] ;  /* 0x001000080c0a7981 */ /* 0x000762000c1e1900 */
[----:B-1----:R-:W-:Y:S01]  /*3480*/  IADD3 R16, P1, P2, R0, UR6, R5 ;  /* 0x0000000600107c10 */ /* 0x002fe2000fa3e005 */
[----:B------:R-:W-:Y:S01]  /*3490*/  BSSY.RECONVERGENT B1, `(.L_x_750) ;  /* 0x0000012000017945 */ /* 0x000fe20003800200 */
[----:B------:R-:W-:-:S02]  /*34a0*/  IMAD.MOV.U32 R11, RZ, RZ, R6 ;  /* 0x000000ffff0b7224 */ /* 0x000fc400078e0006 */
[----:B------:R-:W-:Y:S01]  /*34b0*/  IMAD.MOV.U32 R14, RZ, RZ, R7 ;  /* 0x000000ffff0e7224 */ /* 0x000fe200078e0007 */
[----:B------:R-:W-:Y:S01]  /*34c0*/  IADD3.X R9, PT, PT, RZ, UR7, RZ, P1, P2 ;  /* 0x00000007ff097c10 */ /* 0x000fe20008fe44ff */
        /* <DEDUP_REMOVED lines=14> */
.L_x_751:
[----:B0-----:R-:W-:Y:S05]  /*35b0*/  BSYNC.RECONVERGENT B1 ;  /* 0x0000000000017941 */ /* 0x001fea0003800200 */
.L_x_750:
[----:B-----5:R-:W-:Y:S01]  /*35c0*/  FSETP.GEU.AND P0, PT, R11, R18, PT ;  /* 0x000000120b00720b */ /* 0x020fe20003f0e000 */
[----:B------:R-:W-:Y:S01]  /*35d0*/  BSSY.RECONVERGENT B1, `(.L_x_752) ;  /* 0x0000012000017945 */ /* 0x000fe20003800200 */
[----:B------:R-:W-:Y:S01]  /*35e0*/  IADD3 RZ, P1, PT, R16, 0x100, RZ ;  /* 0x0000010010ff7810 */ /* 0x000fe20007f3e0ff */
[----:B------:R-:W-:Y:S02]  /*35f0*/  IMAD.MOV.U32 R6, RZ, RZ, R11 ;  /* 0x000000ffff067224 */ /* 0x000fe400078e000b */
[----:B------:R-:W-:Y:S02]  /*3600*/  IMAD.MOV.U32 R12, RZ, RZ, R14 ;  /* 0x000000ffff0c7224 */ /* 0x000fe400078e000e */
[----:B------:R-:W-:Y:S02]  /*3610*/  IMAD.X R8, RZ, RZ, R9, P1 ;  /* 0x000000ffff087224 */ /* 0x000fe400008e0609 */
[----:B------:R-:W-:-:S04]  /*3620*/  IMAD.MOV.U32 R13, RZ, RZ, R15 ;  /* 0x000000ffff0d7224 */ /* 0x000fc800078e000f */
[----:B------:R-:W-:Y:S05]  /*3630*/  @!P0 BRA `(.L_x_753) ;  /* 0x00000000002c8947 */ /* 0x000fea0003800000 */
[----:B------:R-:W-:Y:S01]  /*3640*/  FSETP.GEU.AND P2, PT, R18, R11, PT ;  /* 0x0000000b1200720b */ /* 0x000fe20003f4e000 */
[----:B------:R-:W-:Y:S02]  /*3650*/  VIADD R12, R16, 0x100 ;  /* 0x00000100100c7836 */ /* 0x000fe40000000000 */
        /* <DEDUP_REMOVED lines=9> */
.L_x_753:
[----:B------:R-:W-:Y:S05]  /*36f0*/  BSYNC.RECONVERGENT B1 ;  /* 0x0000000000017941 */ /* 0x000fea0003800200 */
.L_x_752:
[----:B------:R-:W-:Y:S01]  /*3700*/  FSETP.GEU.AND P0, PT, R6, R19, PT ;  /* 0x000000130600720b */ /* 0x000fe20003f0e000 */
        /* <DEDUP_REMOVED lines=18> */
.L_x_755:
[----:B------:R-:W-:Y:S05]  /*3830*/  BSYNC.RECONVERGENT B1 ;  /* 0x0000000000017941 */ /* 0x000fea0003800200 */
.L_x_754:
[----:B------:R-:W-:Y:S01]  /*3840*/  FSETP.GEU.AND P0, PT, R7, R4, PT ;  /* 0x000000040700720b */ /* 0x000fe20003f0e000 */
[----:B------:R-:W-:Y:S01]  /*3850*/  BSSY.RECONVERGENT B1, `(.L_x_756) ;  /* 0x0000013000017945 */ /* 0x000fe20003800200 */
[C---:B------:R-:W-:Y:S01]  /*3860*/  IADD3 R15, P1, PT, R16.reuse, 0x300, RZ ;  /* 0x00000300100f7810 */ /* 0x040fe20007f3e0ff */
[----:B------:R-:W-:Y:S01]  /*3870*/  IMAD.MOV.U32 R11, RZ, RZ, R7 ;  /* 0x000000ffff0b7224 */ /* 0x000fe200078e0007 */
[----:B------:R-:W-:Y:S01]  /*3880*/  IADD3 R19, P2, PT, R16, 0x400, RZ ;  /* 0x0000040010137810 */ /* 0x000fe20007f5e0ff */
        /* <DEDUP_REMOVED lines=15> */
.L_x_757:
[----:B------:R-:W-:Y:S05]  /*3980*/  BSYNC.RECONVERGENT B1 ;  /* 0x0000000000017941 */ /* 0x000fea0003800200 */
.L_x_756:
[----:B------:R-:W-:Y:S01]  /*3990*/  FSETP.GEU.AND P0, PT, R11, R10, PT ;  /* 0x0000000a0b00720b */ /* 0x000fe20003f0e000 */
[----:B------:R-:W-:Y:S01]  /*39a0*/  BSSY.RECONVERGENT B1, `(.L_x_758) ;  /* 0x0000011000017945 */ /* 0x000fe20003800200 */
[----:B------:R-:W-:Y:S02]  /*39b0*/  IMAD.X R4, RZ, RZ, R9, P2 ;  /* 0x000000ffff047224 */ /* 0x000fe400010e0609 */
[----:B------:R-:W-:Y:S02]  /*39c0*/  IMAD.MOV.U32 R6, RZ, RZ, R11 ;  /* 0x000000ffff067224 */ /* 0x000fe400078e000b */
[----:B------:R-:W-:Y:S02]  /*39d0*/  IMAD.MOV.U32 R7, RZ, RZ, R12 ;  /* 0x000000ffff077224 */ /* 0x000fe400078e000c */
[----:B------:R-:W-:-:S05]  /*39e0*/  IMAD.MOV.U32 R8, RZ, RZ, R13 ;  /* 0x000000ffff087224 */ /* 0x000fca00078e000d */
        /* <DEDUP_REMOVED lines=12> */
.L_x_759:
[----:B------:R-:W-:Y:S05]  /*3ab0*/  BSYNC.RECONVERGENT B1 ;  /* 0x0000000000017941 */ /* 0x000fea0003800200 */
.L_x_758:
[C---:B------:R-:W-:Y:S02]  /*3ac0*/  VIADD R4, R5.reuse, 0xa00 ;  /* 0x00000a0005047836 */ /* 0x040fe40000000000 */
[----:B------:R-:W-:-:S03]  /*3ad0*/  VIADD R5, R5, 0x500 ;  /* 0x0000050005057836 */ /* 0x000fc60000000000 */
[----:B------:R-:W-:-:S13]  /*3ae0*/  ISETP.GT.AND P0, PT, R4, UR4, PT ;  /* 0x0000000404007c0c */ /* 0x000fda000bf04270 */
[----:B------:R-:W-:Y:S05]  /*3af0*/  @!P0 BRA `(.L_x_760) ;  /* 0xfffffff800488947 */ /* 0x000fea000383ffff */
.L_x_749:
        /* <DEDUP_REMOVED lines=14> */
[----:B------:R-:W-:Y:S01]  /*3be0*/  IMAD.IADD R11, R0, 0x1, R5 ;  /* 0x00000001000b7824 */ /* 0x000fe200078e0205 */
[----:B------:R-:W-:-:S04]  /*3bf0*/  LEA.HI R4, R15, 0x1, RZ, 0x18 ;  /* 0x000000010f047811 */ /* 0x000fc800078fc0ff */
[C---:B------:R-:W-:Y:S02]  /*3c00*/  IADD3 R14, P0, PT, R11.reuse, UR6, RZ ;  /* 0x000000060b0e7c10 */ /* 0x040fe4000ff1e0ff */
[----:B------:R-:W-:Y:S01]  /*3c10*/  LOP3.LUT R10, R4, 0x3, RZ, 0xc0, !PT ;  /* 0x00000003040a7812 */ /* 0x000fe200078ec0ff */
[----:B------:R-:W-:Y:S02]  /*3c20*/  IMAD.MOV.U32 R4, RZ, RZ, R0 ;  /* 0x000000ffff047224 */ /* 0x000fe400078e0000 */
[----:B------:R-:W-:Y:S02]  /*3c30*/  IMAD.X R16, RZ, RZ, UR7, P0 ;  /* 0x00000007ff107e24 */ /* 0x000fe400080e06ff */
[----:B------:R-:W-:Y:S02]  /*3c40*/  IMAD.MOV R10, RZ, RZ, -R10 ;  /* 0x000000ffff0a7224 */ /* 0x000fe400078e0a0a */
[----:B0-----:R-:W-:-:S04]  /*3c50*/  IMAD.WIDE.U32 R2, R11, 0x4, R2 ;  /* 0x000000040b027825 */ /* 0x001fc800078e0002 */
[----:B------:R-:W-:Y:S02]  /*3c60*/  IMAD.MOV.U32 R12, RZ, RZ, R2 ;  /* 0x000000ffff0c7224 */ /* 0x000fe400078e0002 */
[----:B------:R-:W-:-:S07]  /*3c70*/  IMAD.MOV.U32 R13, RZ, RZ, R3 ;  /* 0x000000ffff0d7224 */ /* 0x000fce00078e0003 */
.L_x_767:
        /* <DEDUP_REMOVED lines=23> */
.L_x_766:
[----:B------:R-:W-:Y:S05]  /*3df0*/  BSYNC.RECONVERGENT B3 ;  /* 0x0000000000037941 */ /* 0x000fea0003800200 */
.L_x_765:
[----:B------:R-:W-:Y:S01]  /*3e00*/  IADD3 R14, P0, PT, R14, 0x100, RZ ;  /* 0x000001000e0e7810 */ /* 0x000fe20007f1e0ff */
[----:B------:R-:W-:Y:S02]  /*3e10*/  VIADD R4, R4, 0x100 ;  /* 0x0000010004047836 */ /* 0x000fe40000000000 */
[----:B------:R-:W-:Y:S02]  /*3e20*/  IMAD.X R13, RZ, RZ, R13, P3 ;  /* 0x000000ffff0d7224 */ /* 0x000fe400018e060d */
[----:B------:R-:W-:Y:S01]  /*3e30*/  IMAD.X R16, RZ, RZ, R16, P0 ;  /* 0x000000ffff107224 */ /* 0x000fe200000e0610 */
[----:B------:R-:W-:Y:S07]  /*3e40*/  @P2 BRA `(.L_x_767) ;  /* 0xfffffffc008c2947 */ /* 0x000fee000383ffff */
.L_x_764:
[----:B------:R-:W-:Y:S05]  /*3e50*/  BSYNC.RECONVERGENT B2 ;  /* 0x0000000000027941 */ /* 0x000fea0003800200 */
.L_x_763:
[----:B------:R-:W-:-:S13]  /*3e60*/  ISETP.GE.U32.AND P0, PT, R15, 0x300, PT ;  /* 0x000003000f00780c */ /* 0x000fda0003f06070 */
[----:B------:R-:W-:Y:S05]  /*3e70*/  @!P0 BRA `(.L_x_762) ;  /* 0x0000000400cc8947 */ /* 0x000fea0003800000 */
[----:B------:R-:W0:Y:S01]  /*3e80*/  LDC.64 R14, c[0x0][0x380] ;  /* 0x0000e000ff0e7b82 */ /* 0x000e220000000a00 */
[----:B------:R-:W1:Y:S01]  /*3e90*/  LDCU.128 UR12, c[0x0][0x380] ;  /* 0x00007000ff0c77ac */ /* 0x000e620008000c00 */
[C---:B------:R-:W-:Y:S01]  /*3ea0*/  IADD3 R16, P1, PT, R4.reuse, R5, RZ ;  /* 0x0000000504107210 */ /* 0x040fe20007f3e0ff */
[----:B------:R-:W-:-:S04]  /*3eb0*/  IMAD.IADD R11, R4, 0x1, R5 ;  /* 0x00000001040b7824 */ /* 0x000fc800078e0205 */
[----:B------:R-:W-:Y:S01]  /*3ec0*/  IMAD.X R5, RZ, RZ, RZ, P1 ;  /* 0x000000ffff057224 */ /* 0x000fe200008e06ff */
[----:B------:R-:W2:Y:S01]  /*3ed0*/  LDC.64 R2, c[0x0][0x388] ;  /* 0x0000e200ff027b82 */ /* 0x000ea20000000a00 */
[C---:B-1----:R-:W-:Y:S02]  /*3ee0*/  LEA R17, P2, R16.reuse, UR12, 0x2 ;  /* 0x0000000c10117c11 */ /* 0x042fe4000f8410ff */
[----:B------:R-:W-:Y:S02]  /*3ef0*/  IADD3 R10, P0, PT, R11, UR14, RZ ;  /* 0x0000000e0b0a7c10 */ /* 0x000fe4000ff1e0ff */
[----:B------:R-:W-:Y:S01]  /*3f00*/  IADD3 R17, P1, PT, R17, 0xc00, RZ ;  /* 0x00000c0011117810 */ /* 0x000fe20007f3e0ff */
[----:B0-----:R-:W-:Y:S01]  /*3f10*/  IMAD.WIDE.U32 R14, R11, 0x4, R14 ;  /* 0x000000040b0e7825 */ /* 0x001fe200078e000e */
[----:B------:R-:W-:-:S03]  /*3f20*/  LEA.HI.X R16, R16, UR13, R5, 0x2, P2 ;  /* 0x0000000d10107c11 */ /* 0x000fc600090f1405 */
[----:B------:R-:W-:Y:S02]  /*3f30*/  IMAD.MOV.U32 R12, RZ, RZ, R14 ;  /* 0x000000ffff0c7224 */ /* 0x000fe400078e000e */
[----:B------:R-:W-:Y:S02]  /*3f40*/  IMAD.X R13, RZ, RZ, UR15, P0 ;  /* 0x0000000fff0d7e24 */ /* 0x000fe400080e06ff */
[----:B------:R-:W-:Y:S02]  /*3f50*/  VIADD R14, R4, 0x200 ;  /* 0x00000200040e7836 */ /* 0x000fe40000000000 */
[----:B--2---:R-:W-:-:S07]  /*3f60*/  IMAD.X R16, RZ, RZ, R16, P1 ;  /* 0x000000ffff107224 */ /* 0x004fce00008e0610 */
.L_x_776:
[----:B------:R-:W-:Y:S02]  /*3f70*/  IMAD.MOV.U32 R4, RZ, RZ, R12 ;  /* 0x000000ffff047224 */ /* 0x000fe400078e000c */
[----:B------:R-:W-:-:S05]  /*3f80*/  IMAD.MOV.U32 R5, RZ, RZ, R15 ;  /* 0x000000ffff057224 */ /* 0x000fca00078e000f */
[----:B------:R0:W2:Y:S02]  /*3f90*/  LDG.E R21, desc[UR8][R4.64] ;  /* 0x0000000804157981 */ /* 0x0000a4000c1e1900 */
[----:B0-----:R-:W-:Y:S02]  /*3fa0*/  IMAD.MOV.U32 R4, RZ, RZ, R17 ;  /* 0x000000ffff047224 */ /* 0x001fe400078e0011 */
[----:B------:R-:W-:-:S05]  /*3fb0*/  IMAD.MOV.U32 R5, RZ, RZ, R16 ;  /* 0x000000ffff057224 */ /* 0x000fca00078e0010 */
[----:B------:R0:W5:Y:S04]  /*3fc0*/  LDG.E R27, desc[UR8][R4.64+-0x800] ;  /* 0xfff80008041b7981 */ /* 0x000168000c1e1900 */
[----:B------:R0:W5:Y:S04]  /*3fd0*/  LDG.E R16, desc[UR8][R4.64+-0x400] ;  /* 0xfffc000804107981 */ /* 0x000168000c1e1900 */
[----:B------:R0:W5:Y:S01]  /*3fe0*/  LDG.E R17, desc[UR8][R4.64] ;  /* 0x0000000804117981 */ /* 0x000162000c1e1900 */
[----:B------:R-:W-:Y:S01]  /*3ff0*/  BSSY.RECONVERGENT B2, `(.L_x_768) ;  /* 0x0000012000027945 */ /* 0x000fe20003800200 */
[----:B------:R-:W-:-:S02]  /*4000*/  IMAD.MOV.U32 R18, RZ, RZ, R6 ;  /* 0x000000ffff127224 */ /* 0x000fc400078e0006 */
[----:B------:R-:W-:Y:S02]  /*4010*/  IMAD.MOV.U32 R20, RZ, RZ, R7 ;  /* 0x000000ffff147224 */ /* 0x000fe400078e0007 */
[----:B------:R-:W-:Y:S02]  /*4020*/  VIADD R19, R11, 0x100 ;  /* 0x000001000b137836 */ /* 0x000fe40000000000 */
        /* <DEDUP_REMOVED lines=14> */
.L_x_769:
[----:B------:R-:W-:Y:S05]  /*4110*/  BSYNC.RECONVERGENT B2 ;  /* 0x0000000000027941 */ /* 0x000fea0003800200 */
.L_x_768:
[----:B-----5:R-:W-:Y:S01]  /*4120*/  FSETP.GEU.AND P0, PT, R18, R27, PT ;  /* 0x0000001b1200720b */ /* 0x020fe20003f0e000 */
[----:B------:R-:W-:Y:S01]  /*4130*/  BSSY.RECONVERGENT B2, `(.L_x_770) ;  /* 0x0000013000027945 */ /* 0x000fe20003800200 */
[----:B------:R-:W-:Y:S01]  /*4140*/  IADD3 R23, P1, PT, R19, R2, RZ ;  /* 0x0000000213177210 */ /* 0x000fe20007f3e0ff */
[----:B------:R-:W-:Y:S02]  /*4150*/  VIADD R21, R11, 0x200 ;  /* 0x000002000b157836 */ /* 0x000fe40000000000 */
[----:B------:R-:W-:Y:S02]  /*4160*/  IMAD.MOV.U32 R19, RZ, RZ, R18 ;  /* 0x000000ffff137224 */ /* 0x000fe400078e0012 */
[----:B------:R-:W-:Y:S02]  /*4170*/  IMAD.X R25, RZ, RZ, R3, P1 ;  /* 0x000000ffff197224 */ /* 0x000fe400008e0603 */
[----:B------:R-:W-:Y:S02]  /*4180*/  IMAD.MOV.U32 R7, RZ, RZ, R20 ;  /* 0x000000ffff077224 */ /* 0x000fe400078e0014 */
[----:B------:R-:W-:-:S02]  /*4190*/  IMAD.MOV.U32 R6, RZ, RZ, R22 ;  /* 0x000000ffff067224 */ /* 0x000fc400078e0016 */
        /* <DEDUP_REMOVED lines=12> */
.L_x_771:
[----:B------:R-:W-:Y:S05]  /*4260*/  BSYNC.RECONVERGENT B2 ;  /* 0x0000000000027941 */ /* 0x000fea0003800200 */
.L_x_770:
[----:B------:R-:W-:Y:S01]  /*4270*/  FSETP.GEU.AND P0, PT, R19, R16, PT ;  /* 0x000000101300720b */ /* 0x000fe20003f0e000 */
[----:B------:R-:W-:Y:S01]  /*4280*/  VIADD R23, R11, 0x300 ;  /* 0x000003000b177836 */ /* 0x000fe20000000000 */
[-C--:B------:R-:W-:Y:S01]  /*4290*/  IADD3 R8, P1, PT, R21, R2.reuse, RZ ;  /* 0x0000000215087210 */ /* 0x080fe20007f3e0ff */
[----:B------:R-:W-:Y:S01]  /*42a0*/  BSSY.RECONVERGENT B2, `(.L_x_772) ;  /* 0x0000012000027945 */ /* 0x000fe20003800200 */
[----:B------:R-:W-:Y:S02]  /*42b0*/  IMAD.MOV.U32 R18, RZ, RZ, R19 ;  /* 0x000000ffff127224 */ /* 0x000fe400078e0013 */
[----:B------:R-:W-:Y:S01]  /*42c0*/  IADD3 R25, P2, PT, R23, R2, RZ ;  /* 0x0000000217197210 */ /* 0x000fe20007f5e0ff */
[----:B------:R-:W-:Y:S02]  /*42d0*/  IMAD.X R23, RZ, RZ, R3, P1 ;  /* 0x000000ffff177224 */ /* 0x000fe400008e0603 */
[----:B------:R-:W-:Y:S02]  /*42e0*/  IMAD.MOV.U32 R20, RZ, RZ, R7 ;  /* 0x000000ffff147224 */ /* 0x000fe400078e0007 */
[----:B------:R-:W-:-:S02]  /*42f0*/  IMAD.MOV.U32 R21, RZ, RZ, R6 ;  /* 0x000000ffff157224 */ /* 0x000fc400078e0006 */
[----:B------:R-:W-:Y:S06]  /*4300*/  @!P0 BRA `(.L_x_773) ;  /* 0x00000000002c8947 */ /* 0x000fec0003800000 */
        /* <DEDUP_REMOVED lines=11> */
.L_x_773:
[----:B------:R-:W-:Y:S05]  /*43c0*/  BSYNC.RECONVERGENT B2 ;  /* 0x0000000000027941 */ /* 0x000fea0003800200 */
.L_x_772:
        /* <DEDUP_REMOVED lines=18> */
.L_x_775:
[----:B------:R-:W-:Y:S05]  /*44f0*/  BSYNC.RECONVERGENT B2 ;  /* 0x0000000000027941 */ /* 0x000fea0003800200 */
.L_x_774:
[----:B------:R-:W-:Y:S01]  /*4500*/  VIADD R16, R14, 0x200 ;  /* 0x000002000e107836 */ /* 0x000fe20000000000 */
[----:B------:R-:W-:Y:S01]  /*4510*/  IADD3 R17, P2, PT, R4, 0x1000, RZ ;  /* 0x0000100004117810 */ /* 0x000fe20007f5e0ff */
[----:B------:R-:W-:Y:S01]  /*4520*/  VIADD R14, R14, 0x400 ;  /* 0x000004000e0e7836 */ /* 0x000fe20000000000 */
[----:B------:R-:W-:Y:S01]  /*4530*/  IADD3 R10, P1, PT, R10, 0x400, RZ ;  /* 0x000004000a0a7810 */ /* 0x000fe20007f3e0ff */
[----:B------:R-:W-:Y:S01]  /*4540*/  VIADD R11, R11, 0x400 ;  /* 0x000004000b0b7836 */ /* 0x000fe20000000000 */
[----:B------:R-:W-:Y:S01]  /*4550*/  ISETP.GE.AND P0, PT, R16, R9, PT ;  /* 0x000000091000720c */ /* 0x000fe20003f06270 */
[----:B------:R-:W-:Y:S01]  /*4560*/  IMAD.X R16, RZ, RZ, R5, P2 ;  /* 0x000000ffff107224 */ /* 0x000fe200010e0605 */
[----:B------:R-:W-:Y:S01]  /*4570*/  IADD3 R12, P2, PT, R12, 0x1000, RZ ;  /* 0x000010000c0c7810 */ /* 0x000fe20007f5e0ff */
[----:B------:R-:W-:-:S04]  /*4580*/  IMAD.X R13, RZ, RZ, R13, P1 ;  /* 0x000000ffff0d7224 */ /* 0x000fc800008e060d */
[----:B------:R-:W-:-:S06]  /*4590*/  IMAD.X R15, RZ, RZ, R15, P2 ;  /* 0x000000ffff0f7224 */ /* 0x000fcc00010e060f */
[----:B------:R-:W-:Y:S05]  /*45a0*/  @!P0 BRA `(.L_x_776) ;  /* 0xfffffff800708947 */ /* 0x000fea000383ffff */
.L_x_762:
[----:B------:R-:W-:Y:S05]  /*45b0*/  BSYNC.RECONVERGENT B1 ;  /* 0x0000000000017941 */ /* 0x000fea0003800200 */
.L_x_761:
        /* <DEDUP_REMOVED lines=22> */
.L_x_778:
[----:B------:R-:W-:Y:S05]  /*4720*/  BSYNC.RECONVERGENT B1 ;  /* 0x0000000000017941 */ /* 0x000fea0003800200 */
.L_x_777:
        /* <DEDUP_REMOVED lines=21> */
.L_x_780:
[----:B------:R-:W-:Y:S05]  /*4880*/  BSYNC.RECONVERGENT B1 ;  /* 0x0000000000017941 */ /* 0x000fea0003800200 */
.L_x_779:
        /* <DEDUP_REMOVED lines=21> */
.L_x_782:
[----:B------:R-:W-:Y:S05]  /*49e0*/  BSYNC.RECONVERGENT B1 ;  /* 0x0000000000017941 */ /* 0x000fea0003800200 */
.L_x_781:
        /* <DEDUP_REMOVED lines=21> */
.L_x_784:
[----:B------:R-:W-:Y:S05]  /*4b40*/  BSYNC.RECONVERGENT B1 ;  /* 0x0000000000017941 */ /* 0x000fea0003800200 */
.L_x_783:
        /* <DEDUP_REMOVED lines=22> */
.L_x_786:
[----:B------:R-:W-:Y:S05]  /*4cb0*/  BSYNC.RECONVERGENT B1 ;  /* 0x0000000000017941 */ /* 0x000fea0003800200 */
.L_x_785:
        /* <DEDUP_REMOVED lines=12> */
.L_x_788:
[----:B------:R-:W-:Y:S05]  /*4d80*/  BSYNC.RECONVERGENT B1 ;  /* 0x0000000000017941 */ /* 0x000fea0003800200 */
.L_x_787:
        /* <DEDUP_REMOVED lines=31> */
.L_x_790:
[----:B------:R-:W-:Y:S05]  /*4f80*/  BSYNC.RECONVERGENT B1 ;  /* 0x0000000000017941 */ /* 0x000fea0003800200 */
.L_x_789:
        /* <DEDUP_REMOVED lines=18> */
.L_x_792:
[----:B------:R-:W-:Y:S05]  /*50b0*/  BSYNC.RECONVERGENT B1 ;  /* 0x0000000000017941 */ /* 0x000fea0003800200 */
.L_x_791:
        /* <DEDUP_REMOVED lines=18> */
.L_x_794:
[----:B------:R-:W-:Y:S05]  /*51e0*/  BSYNC.RECONVERGENT B1 ;  /* 0x0000000000017941 */ /* 0x000fea0003800200 */
.L_x_793:
        /* <DEDUP_REMOVED lines=18> */
.L_x_796:
[----:B------:R-:W-:Y:S05]  /*5310*/  BSYNC.RECONVERGENT B1 ;  /* 0x0000000000017941 */ /* 0x000fea0003800200 */
.L_x_795:
        /* <DEDUP_REMOVED lines=18> */
.L_x_798:
[----:B------:R-:W-:Y:S05]  /*5440*/  BSYNC.RECONVERGENT B1 ;  /* 0x0000000000017941 */ /* 0x000fea0003800200 */
.L_x_797:
        /* <DEDUP_REMOVED lines=18> */
.L_x_800:
[----:B------:R-:W-:Y:S05]  /*5570*/  BSYNC.RECONVERGENT B1 ;  /* 0x0000000000017941 */ /* 0x000fea0003800200 */
.L_x_799:
        /* <DEDUP_REMOVED lines=17> */
.L_x_708:
[----:B------:R-:W-:Y:S05]  /*5690*/  BSYNC.RECONVERGENT B0 ;  /* 0x0000000000007941 */ /* 0x000fea0003800200 */
.L_x_675:
[----:B------:R-:W-:Y:S05]  /*56a0*/  @P1 EXIT ;  /* 0x000000000000194d */ /* 0x000fea0003800000 */
[----:B0-----:R-:W0:Y:S01]  /*56b0*/  LDC.64 R6, c[0x0][0x390] ;  /* 0x0000e400ff067b82 */ /* 0x001e220000000a00 */
[----:B------:R-:W-:Y:S02]  /*56c0*/  IMAD.MOV.U32 R5, RZ, RZ, R4 ;  /* 0x000000ffff057224 */ /* 0x000fe400078e0004 */
[----:B------:R-:W-:-:S05]  /*56d0*/  IMAD.MOV.U32 R4, RZ, RZ, R3 ;  /* 0x000000ffff047224 */ /* 0x000fca00078e0003 */
[----:B0-----:R-:W-:Y:S04]  /*56e0*/  STG.E.64 desc[UR8][R6.64+0x8], R4 ;  /* 0x0000080406007986 */ /* 0x001fe8000c101b08 */
[----:B------:R-:W-:Y:S01]  /*56f0*/  STG.E desc[UR8][R6.64], R2 ;  /* 0x0000000206007986 */ /* 0x000fe2000c101908 */
[----:B------:R-:W-:Y:S05]  /*5700*/  EXIT ;  /* 0x000000000000794d */ /* 0x000fea0003800000 */
.L_x_801:
        /* <DEDUP_REMOVED lines=15> */
.L_x_827:


//--------------------- .text._Z16compute_distancePfS_S_ii --------------------------
	.section	.text._Z16compute_distancePfS_S_ii,"ax",@progbits
	.align	128
        .global         _Z16compute_distancePfS_S_ii
        .type           _Z16compute_distancePfS_S_ii,@function
        .size           _Z16compute_distancePfS_S_ii,(.L_x_818 - _Z16compute_distancePfS_S_ii)
        .other          _Z16compute_distancePfS_S_ii,@"STO_CUDA_ENTRY STV_DEFAULT"
_Z16compute_distancePfS_S_ii:
.text._Z16compute_distancePfS_S_ii:
[----:B------:R-:W-:Y:S01]  /*0000*/  LDC R1, c[0x0][0x37c] ;  /* 0x0000df00ff017b82 */ /* 0x000fe20000000800 */
[----:B------:R-:W0:Y:S01]  /*0010*/  S2R R2, SR_TID.X ;  /* 0x0000000000027919 */ /* 0x000e220000002100 */
[----:B------:R-:W0:Y:S01]  /*0020*/  LDCU UR4, c[0x0][0x360] ;  /* 0x00006c00ff0477ac */ /* 0x000e220008000800 */
[----:B------:R-:W0:Y:S01]  /*0030*/  S2R R3, SR_CTAID.X ;  /* 0x0000000000037919 */ /* 0x000e220000002500 */
[----:B------:R-:W1:Y:S01]  /*0040*/  LDCU UR5, c[0x0][0x398] ;  /* 0x00007300ff0577ac */ /* 0x000e620008000800 */
[----:B0-----:R-:W-:-:S05]  /*0050*/  IMAD R2, R3, UR4, R2 ;  /* 0x0000000403027c24 */ /* 0x001fca000f8e0202 */
[----:B-1----:R-:W-:-:S13]  /*0060*/  ISETP.GE.AND P0, PT, R2, UR5, PT ;  /* 0x0000000502007c0c */ /* 0x002fda000bf06270 */
[----:B------:R-:W-:Y:S05]  /*0070*/  @P0 EXIT ;  /* 0x000000000000094d */ /* 0x000fea0003800000 */
[----:B------:R-:W0:Y:S01]  /*0080*/  LDCU UR4, c[0x0][0x39c] ;  /* 0x00007380ff0477ac */ /* 0x000e220008000800 */
[----:B------:R-:W-:Y:S01]  /*0090*/  HFMA2 R0, -RZ, RZ, 0, 0 ;  /* 0x00000000ff007431 */ /* 0x000fe200000001ff */
[----:B------:R-:W1:Y:S01]  /*00a0*/  LDCU.64 UR12, c[0x0][0x358] ;  /* 0x00006b00ff0c77ac */ /* 0x000e620008000a00 */
[----:B0-----:R-:W-:-:S09]  /*00b0*/  UISETP.GE.AND UP0, UPT, UR4, 0x1, UPT ;  /* 0x000000010400788c */ /* 0x001fd2000bf06270 */
[----:B-1----:R-:W-:Y:S05]  /*00c0*/  BRA.U !UP0, `(.L_x_802) ;  /* 0x00000011081c7547 */ /* 0x002fea000b800000 */
[----:B------:R-:W-:Y:S02]  /*00d0*/  UISETP.NE.AND UP0, UPT, UR4, 0x1, UPT ;  /* 0x000000010400788c */ /* 0x000fe4000bf05270 */
[----:B------:R-:W-:Y:S01]  /*00e0*/  IMAD R6, R2, UR4, RZ ;  /* 0x0000000402067c24 */ /* 0x000fe2000f8e02ff */
[----:B------:R-:W-:Y:S02]  /*00f0*/  MOV R0, RZ ;  /* 0x000000ff00007202 */ /* 0x000fe40000000f00 */
[----:B------:R-:W-:-:S04]  /*0100*/  MOV R3, RZ ;  /* 0x000000ff00037202 */ /* 0x000fc80000000f00 */
[----:B------:R-:W-:Y:S05]  /*0110*/  BRA.U !UP0, `(.L_x_803) ;  /* 0x0000000908b47547 */ /* 0x000fea000b800000 */
[----:B------:R-:W0:Y:S01]  /*0120*/  LDCU.128 UR8, c[0x0][0x380] ;  /* 0x00007000ff0877ac */ /* 0x000e220008000c00 */
[----:B------:R-:W-:Y:S02]  /*0130*/  MOV R0, RZ ;  /* 0x000000ff00007202 */ /* 0x000fe40000000f00 */
[----:B------:R-:W-:Y:S01]  /*0140*/  MOV R7, R6 ;  /* 0x0000000600077202 */ /* 0x000fe20000000f00 */
[----:B------:R-:W-:-:S06]  /*0150*/  ULOP3.LUT UR4, UR4, 0x7ffffffe, URZ, 0xc0, !UPT ;  /* 0x7ffffffe04047892 */ /* 0x000fcc000f8ec0ff */
[----:B------:R-:W-:Y:S01]  /*0160*/  MOV R3, UR4 ;  /* 0x0000000400037c02 */ /* 0x000fe20008000f00 */
[----:B0-----:R-:W-:Y:S02]  /*0170*/  UIADD3 UR7, UP0, UPT, UR10, 0x4, URZ ;  /* 0x000000040a077890 */ /* 0x001fe4000ff1e0ff */
[----:B------:R-:W-:Y:S02]  /*0180*/  UIADD3 UR5, UP1, UPT, UR8, 0x4, URZ ;  /* 0x0000000408057890 */ /* 0x000fe4000ff3e0ff */
[----:B------:R-:W-:Y:S02]  /*0190*/  UIADD3.X UR8, UPT, UPT, URZ, UR11, URZ, UP0, !UPT ;  /* 0x0000000bff087290 */ /* 0x000fe400087fe4ff */
[----:B------:R-:W-:Y:S01]  /*01a0*/  MOV R8, UR7 ;  /* 0x0000000700087c02 */ /* 0x000fe20008000f00 */
[----:B------:R-:W-:Y:S02]  /*01b0*/  UIADD3 UR10, UPT, UPT, -UR4, URZ, URZ ;  /* 0x000000ff040a7290 */ /* 0x000fe4000fffe1ff */
[----:B------:R-:W-:Y:S01]  /*01c0*/  UIADD3.X UR6, UPT, UPT, URZ, UR9, URZ, UP1, !UPT ;  /* 0x00000009ff067290 */ /* 0x000fe20008ffe4ff */
[----:B------:R-:W-:-:S11]  /*01d0*/  MOV R9, UR8 ;  /* 0x0000000800097c02 */ /* 0x000fd60008000f00 */
.L_x_809:
[----:B------:R-:W-:Y:S02]  /*01e0*/  MOV R4, UR5 ;  /* 0x0000000500047c02 */ /* 0x000fe40008000f00 */
[----:B------:R-:W-:-:S03]  /*01f0*/  MOV R5, UR6 ;  /* 0x0000000600057c02 */ /* 0x000fc60008000f00 */
[----:B------:R-:W-:Y:S01]  /*0200*/  IMAD.WIDE R10, R7, 0x4, R4 ;  /* 0x00000004070a7825 */ /* 0x000fe200078e0204 */
[----:B------:R-:W-:Y:S02]  /*0210*/  MOV R4, R8 ;  /* 0x0000000800047202 */ /* 0x000fe40000000f00 */
[----:B------:R-:W-:Y:S02]  /*0220*/  MOV R5, R9 ;  /* 0x0000000900057202 */ /* 0x000fe40000000f00 */
[----:B------:R-:W2:Y:S04]  /*0230*/  LDG.E R9, desc[UR12][R10.64+-0x4] ;  /* 0xfffffc0c0a097981 */ /* 0x000ea8000c1e1900 */
[----:B------:R-:W2:Y:S04]  /*0240*/  LDG.E R8, desc[UR12][R4.64+-0x4] ;  /* 0xfffffc0c04087981 */ /* 0x000ea8000c1e1900 */
[----:B------:R-:W3:Y:S04]  /*0250*/  LDG.E R12, desc[UR12][R10.64] ;  /* 0x0000000c0a0c7981 */ /* 0x000ee8000c1e1900 */
[----:B------:R-:W3:Y:S01]  /*0260*/  LDG.E R13, desc[UR12][R4.64] ;  /* 0x0000000c040d7981 */ /* 0x000ee2000c1e1900 */
[----:B------:R-:W-:Y:S01]  /*0270*/  UIADD3 UR10, UPT, UPT, UR10, 0x2, URZ ;  /* 0x000000020a0a7890 */ /* 0x000fe2000fffe0ff */
[----:B------:R-:W-:Y:S03]  /*0280*/  BSSY.RECONVERGENT B0, `(.L_x_804) ;  /* 0x0000049000007945 */ /* 0x000fe60003800200 */
[----:B------:R-:W-:Y:S01]  /*0290*/  UISETP.NE.AND UP0, UPT, UR10, URZ, UPT ;  /* 0x000000ff0a00728c */ /* 0x000fe2000bf05270 */
[----:B--2---:R-:W-:-:S05]  /*02a0*/  FADD R9, R9, -R8 ;  /* 0x8000000809097221 */ /* 0x004fca0000000000 */
[----:B------:R-:W-:Y:S01]  /*02b0*/  FSETP.NEU.AND P0, PT, R9, 1, PT ;  /* 0x3f8000000900780b */ /* 0x000fe20003f0d000 */
[----:B---3--:R-:W-:Y:S01]  /*02c0*/  FADD R8, R12, -R13 ;  /* 0x8000000d0c087221 */ /* 0x008fe20000000000 */
[----:B------:R-:W-:-:S04]  /*02d0*/  HFMA2 R13, -RZ, RZ, 1.875, 0 ;  /* 0x3f800000ff0d7431 */ /* 0x000fc800000001ff */
[----:B------:R-:W-:-:S07]  /*02e0*/  FSETP.NEU.AND P1, PT, R8, 1, PT ;  /* 0x3f8000000800780b */ /* 0x000fce0003f2d000 */
[----:B------:R-:W-:Y:S06]  /*02f0*/  @!P0 BRA `(.L_x_805) ;  /* 0x0000000400048947 */ /* 0x000fec0003800000 */
[----:B------:R-:W-:-:S13]  /*0300*/  FSETP.NAN.AND P0, PT, |R9|, |R9|, PT ;  /* 0x400000090900720b */ /* 0x000fda0003f08200 */
[----:B------:R-:W-:Y:S01]  /*0310*/  @P0 FADD R13, R9, 2 ;  /* 0x40000000090d0421 */ /* 0x000fe20000000000 */
[----:B------:R-:W-:Y:S06]  /*0320*/  @P0 BRA `(.L_x_805) ;  /* 0x0000000000f80947 */ /* 0x000fec0003800000 */
[C---:B------:R-:W-:Y:S01]  /*0330*/  FMUL R10, |R9|.reuse, 16777216 ;  /* 0x4b800000090a7820 */ /* 0x040fe20000400200 */
[C---:B------:R-:W-:Y:S02]  /*0340*/  FSETP.GEU.AND P0, PT, |R9|.reuse, 1.175494350822287508e-38, PT ;  /* 0x008000000900780b */ /* 0x040fe40003f0e200 */
[----:B------:R-:W-:Y:S02]  /*0350*/  MOV R17, 0x3a2c32e4 ;  /* 0x3a2c32e400117802 */ /* 0x000fe40000000f00 */
[----:B------:R-:W-:Y:S02]  /*0360*/  FSEL R10, R10, |R9|, !P0 ;  /* 0x400000090a0a7208 */ /* 0x000fe40004000000 */
[----:B------:R-:W-:Y:S02]  /*0370*/  FSEL R12, RZ, -24, P0 ;  /* 0xc1c00000ff0c7808 */ /* 0x000fe40000000000 */
[----:B------:R-:W-:Y:S02]  /*0380*/  IADD3 R11, PT, PT, R10, -0x3f3504f3, RZ ;  /* 0xc0cafb0d0a0b7810 */ /* 0x000fe40007ffe0ff */
[----:B------:R-:W-:-:S02]  /*0390*/  FSETP.NEU.AND P0, PT, |R9|, +INF , PT ;  /* 0x7f8000000900780b */ /* 0x000fc40003f0d200 */
[----:B------:R-:W-:Y:S02]  /*03a0*/  LOP3.LUT R11, R11, 0xff800000, RZ, 0xc0, !PT ;  /* 0xff8000000b0b7812 */ /* 0x000fe400078ec0ff */
[----:B------:R-:W-:Y:S02]  /*03b0*/  FSETP.NEU.AND P0, PT, R9, RZ, P0 ;  /* 0x000000ff0900720b */ /* 0x000fe4000070d000 */
[-C--:B------:R-:W-:Y:S02]  /*03c0*/  IADD3 R10, PT, PT, R10, -R11.reuse, RZ ;  /* 0x8000000b0a0a7210 */ /* 0x080fe40007ffe0ff */
[----:B------:R-:W-:-:S03]  /*03d0*/  I2FP.F32.S32 R11, R11 ;  /* 0x0000000b000b7245 */ /* 0x000fc60000201400 */
[C---:B------:R-:W-:Y:S01]  /*03e0*/  FADD R14, R10.reuse, 1 ;  /* 0x3f8000000a0e7421 */ /* 0x040fe20000000000 */
[----:B------:R-:W-:-:S04]  /*03f0*/  FADD R15, R10, -1 ;  /* 0xbf8000000a0f7421 */ /* 0x000fc80000000000 */
[----:B------:R-:W-:Y:S01]  /*0400*/  FADD R13, R15, R15 ;  /* 0x0000000f0f0d7221 */ /* 0x000fe20000000000 */
[----:B------:R-:W0:Y:S01]  /*0410*/  MUFU.RCP R14, R14 ;  /* 0x0000000e000e7308 */ /* 0x000e220000001000 */
[----:B------:R-:W-:Y:S02]  /*0420*/  @!P0 FADD R9, R9, R9 ;  /* 0x0000000909098221 */ /* 0x000fe40000000000 */
[----:B0-----:R-:W-:Y:S01]  /*0430*/  FMUL R10, R14, R13 ;  /* 0x0000000d0e0a7220 */ /* 0x001fe20000400000 */
[----:B------:R-:W-:-:S03]  /*0440*/  FFMA R13, R11, 1.1920928955078125e-07, R12 ;  /* 0x340000000b0d7823 */ /* 0x000fc6000000000c */
[----:B------:R-:W-:Y:S01]  /*0450*/  FADD R16, R15, -R10 ;  /* 0x8000000a0f107221 */ /* 0x000fe20000000000 */
[CC--:B------:R-:W-:Y:S01]  /*0460*/  FMUL R12, R10.reuse, R10.reuse ;  /* 0x0000000a0a0c7220 */ /* 0x0c0fe20000400000 */
[----:B------:R-:W-:Y:S02]  /*0470*/  FFMA R11, R10, 1.4426950216293334961, R13 ;  /* 0x3fb8aa3b0a0b7823 */ /* 0x000fe4000000000d */
[----:B------:R-:W-:Y:S01]  /*0480*/  FADD R16, R16, R16 ;  /* 0x0000001010107221 */ /* 0x000fe20000000000 */
[C---:B------:R-:W-:Y:S01]  /*0490*/  FFMA R17, R12.reuse, R17, 0.0032181653659790754318 ;  /* 0x3b52e7db0c117423 */ /* 0x040fe20000000011 */
[----:B------:R-:W-:Y:S02]  /*04a0*/  FADD R13, R13, -R11 ;  /* 0x8000000b0d0d7221 */ /* 0x000fe40000000000 */
[----:B------:R-:W-:Y:S01]  /*04b0*/  FFMA R15, R15, -R10, R16 ;  /* 0x8000000a0f0f7223 */ /* 0x000fe20000000010 */
[----:B------:R-:W-:Y:S01]  /*04c0*/  FFMA R17, R12, R17, 0.018033718690276145935 ;  /* 0x3c93bb730c117423 */ /* 0x000fe20000000011 */
[----:B------:R-:W-:-:S02]  /*04d0*/  FFMA R16, R10, 1.4426950216293334961, R13 ;  /* 0x3fb8aa3b0a107823 */ /* 0x000fc4000000000d */
[----:B------:R-:W-:Y:S01]  /*04e0*/  FMUL R15, R14, R15 ;  /* 0x0000000f0e0f7220 */ /* 0x000fe20000400000 */
[----:B------:R-:W-:-:S03]  /*04f0*/  FFMA R17, R12, R17, 0.12022458761930465698 ;  /* 0x3df6384f0c117423 */ /* 0x000fc60000000011 */
[----:B------:R-:W-:Y:S01]  /*0500*/  FFMA R13, R15, 1.4426950216293334961, R16 ;  /* 0x3fb8aa3b0f0d7823 */ /* 0x000fe20000000010 */
[----:B------:R-:W-:-:S03]  /*0510*/  FMUL R17, R12, R17 ;  /* 0x000000110c117220 */ /* 0x000fc60000400000 */
[----:B------:R-:W-:Y:S01]  /*0520*/  FFMA R14, R10, 1.9251366722983220825e-08, R13 ;  /* 0x32a55e340a0e7823 */ /* 0x000fe2000000000d */
[----:B------:R-:W-:-:S04]  /*0530*/  FMUL R12, R17, 3 ;  /* 0x40400000110c7820 */ /* 0x000fc80000400000 */
[----:B------:R-:W-:Y:S01]  /*0540*/  FFMA R12, R15, R12, R14 ;  /* 0x0000000c0f0c7223 */ /* 0x000fe2000000000e */
[----:B------:R-:W-:-:S03]  /*0550*/  HFMA2 R15, -RZ, RZ, 0.64013671875, -15.109375 ;  /* 0x391fcb8eff0f7431 */ /* 0x000fc600000001ff */
[----:B------:R-:W-:-:S04]  /*0560*/  FFMA R12, R10, R17, R12 ;  /* 0x000000110a0c7223 */ /* 0x000fc8000000000c */
[----:B------:R-:W-:-:S04]  /*0570*/  FADD R10, R11, R12 ;  /* 0x0000000c0b0a7221 */ /* 0x000fc80000000000 */
[----:B------:R-:W-:Y:S01]  /*0580*/  FMUL R13, R10, 2 ;  /* 0x400000000a0d7820 */ /* 0x000fe20000400000 */
[----:B------:R-:W-:-:S03]  /*0590*/  FADD R11, -R11, R10 ;  /* 0x0000000a0b0b7221 */ /* 0x000fc60000000100 */
[----:B------:R-:W0:Y:S01]  /*05a0*/  FRND R14, R13 ;  /* 0x0000000d000e7307 */ /* 0x000e220000201000 */
[----:B------:R-:W-:Y:S01]  /*05b0*/  FADD R11, R12, -R11 ;  /* 0x8000000b0c0b7221 */ /* 0x000fe20000000000 */
[----:B------:R-:W-:Y:S01]  /*05c0*/  FFMA R10, R10, 2, -R13 ;  /* 0x400000000a0a7823 */ /* 0x000fe2000000080d */
[----:B------:R-:W-:-:S03]  /*05d0*/  FSETP.GT.AND P3, PT, |R13|, 152, PT ;  /* 0x431800000d00780b */ /* 0x000fc60003f64200 */
[----:B------:R-:W-:Y:S02]  /*05e0*/  FFMA R11, R11, 2, R10 ;  /* 0x400000000b0b7823 */ /* 0x000fe4000000000a */
[----:B------:R-:W1:Y:S01]  /*05f0*/  F2I.NTZ R12, R13 ;  /* 0x0000000d000c7305 */ /* 0x000e620000203100 */
[----:B0-----:R-:W-:Y:S01]  /*0600*/  FADD R10, R13, -R14 ;  /* 0x8000000e0d0a7221 */ /* 0x001fe20000000000 */
[----:B------:R-:W-:-:S03]  /*0610*/  FSETP.GT.AND P2, PT, R14, RZ, PT ;  /* 0x000000ff0e00720b */ /* 0x000fc60003f44000 */
[----:B------:R-:W-:-:S04]  /*0620*/  FADD R10, R10, R11 ;  /* 0x0000000b0a0a7221 */ /* 0x000fc80000000000 */
[----:B------:R-:W-:-:S04]  /*0630*/  FFMA R11, R10, R15, 0.0013391353422775864601 ;  /* 0x3aaf85ed0a0b7423 */ /* 0x000fc8000000000f */
[----:B------:R-:W-:-:S04]  /*0640*/  FFMA R11, R10, R11, 0.0096188392490148544312 ;  /* 0x3c1d98560a0b7423 */ /* 0x000fc8000000000b */
[----:B------:R-:W-:-:S04]  /*0650*/  FFMA R11, R10, R11, 0.055503588169813156128 ;  /* 0x3d6357bb0a0b7423 */ /* 0x000fc8000000000b */
[C---:B------:R-:W-:Y:S01]  /*0660*/  FFMA R15, R10.reuse, R11, 0.24022644758224487305 ;  /* 0x3e75fdec0a0f7423 */ /* 0x040fe2000000000b */
[----:B------:R-:W-:Y:S02]  /*0670*/  SEL R11, RZ, 0x83000000, P2 ;  /* 0x83000000ff0b7807 */ /* 0x000fe40001000000 */
[----:B------:R-:W-:Y:S01]  /*0680*/  FSETP.GEU.AND P2, PT, R13, RZ, PT ;  /* 0x000000ff0d00720b */ /* 0x000fe20003f4e000 */
[----:B------:R-:W-:Y:S01]  /*0690*/  FFMA R15, R10, R15, 0.69314718246459960938 ;  /* 0x3f3172180a0f7423 */ /* 0x000fe2000000000f */
[----:B------:R-:W-:Y:S02]  /*06a0*/  IADD3 R14, PT, PT, R11, 0x7f000000, RZ ;  /* 0x7f0000000b0e7810 */ /* 0x000fe40007ffe0ff */
[----:B-1----:R-:W-:Y:S01]  /*06b0*/  LEA R12, R12, -R11, 0x17 ;  /* 0x8000000b0c0c7211 */ /* 0x002fe200078eb8ff */
[----:B------:R-:W-:Y:S01]  /*06c0*/  FFMA R15, R10, R15, 1 ;  /* 0x3f8000000a0f7423 */ /* 0x000fe2000000000f */
[----:B------:R-:W-:-:S03]  /*06d0*/  FSEL R13, RZ, +INF , !P2 ;  /* 0x7f800000ff0d7808 */ /* 0x000fc60005000000 */
[----:B------:R-:W-:-:S04]  /*06e0*/  FMUL R15, R14, R15 ;  /* 0x0000000f0e0f7220 */ /* 0x000fc80000400000 */
[----:B------:R-:W-:Y:S01]  /*06f0*/  @!P3 FMUL R13, R12, R15 ;  /* 0x0000000f0c0db220 */ /* 0x000fe20000400000 */
[----:B------:R-:W-:-:S07]  /*0700*/  @!P0 LOP3.LUT R13, R9, 0x7fffffff, RZ, 0xc0, !PT ;  /* 0x7fffffff090d8812 */ /* 0x000fce00078ec0ff */
.L_x_805:
[----:B------:R-:W-:Y:S05]  /*0710*/  BSYNC.RECONVERGENT B0 ;  /* 0x0000000000007941 */ /* 0x000fea0003800200 */
.L_x_804:
[----:B------:R-:W-:Y:S01]  /*0720*/  BSSY.RECONVERGENT B0, `(.L_x_806) ;  /* 0x0000047000007945 */ /* 0x000fe20003800200 */
[----:B------:R-:W-:Y:S01]  /*0730*/  MOV R9, 0x3f800000 ;  /* 0x3f80000000097802 */ /* 0x000fe20000000f00 */
[----:B------:R-:W-:Y:S02]  /*0740*/  FADD R0, R13, R0 ;  /* 0x000000000d007221 */ /* 0x000fe40000000000 */
[----:B------:R-:W-:Y:S05]  /*0750*/  @!P1 BRA `(.L_x_807) ;  /* 0x00000004000c9947 */ /* 0x000fea0003800000 */
[----:B------:R-:W-:-:S13]  /*0760*/  FSETP.NAN.AND P0, PT, |R8|, |R8|, PT ;  /* 0x400000080800720b */ /* 0x000fda0003f08200 */
[----:B------:R-:W-:Y:S05]  /*0770*/  @P0 BRA `(.L_x_808) ;  /* 0x0000000400000947 */ /* 0x000fea0003800000 */
[C---:B------:R-:W-:Y:S01]  /*0780*/  FMUL R9, |R8|.reuse, 16777216 ;  /* 0x4b80000008097820 */ /* 0x040fe20000400200 */
[C---:B------:R-:W-:Y:S01]  /*0790*/  FSETP.GEU.AND P0, PT, |R8|.reuse, 1.175494350822287508e-38, PT ;  /* 0x008000000800780b */ /* 0x040fe20003f0e200 */
[----:B------:R-:W-:Y:S01]  /*07a0*/  HFMA2 R16, -RZ, RZ, 0.771484375, 0.21533203125 ;  /* 0x3a2c32e4ff107431 */ /* 0x000fe200000001ff */
[----:B------:R-:W-:Y:S02]  /*07b0*/  FSETP.NEU.AND P3, PT, R8, RZ, PT ;  /* 0x000000ff0800720b */ /* 0x000fe40003f6d000 */
[----:B------:R-:W-:Y:S02]  /*07c0*/  FSEL R9, R9, |R8|, !P0 ;  /* 0x4000000809097208 */ /* 0x000fe40004000000 */
[----:B------:R-:W-:Y:S02]  /*07d0*/  FSEL R11, RZ, -24, P0 ;  /* 0xc1c00000ff0b7808 */ /* 0x000fe40000000000 */
[----:B------:R-:W-:-:S04]  /*07e0*/  IADD3 R10, PT, PT, R9, -0x3f3504f3, RZ ;  /* 0xc0cafb0d090a7810 */ /* 0x000fc80007ffe0ff */
[----:B------:R-:W-:-:S04]  /*07f0*/  LOP3.LUT R10, R10, 0xff800000, RZ, 0xc0, !PT ;  /* 0xff8000000a0a7812 */ /* 0x000fc800078ec0ff */
[-C--:B------:R-:W-:Y:S02]  /*0800*/  IADD3 R9, PT, PT, R9, -R10.reuse, RZ ;  /* 0x8000000a09097210 */ /* 0x080fe40007ffe0ff */
[----:B------:R-:W-:-:S03]  /*0810*/  I2FP.F32.S32 R10, R10 ;  /* 0x0000000a000a7245 */ /* 0x000fc60000201400 */
[C---:B------:R-:W-:Y:S01]  /*0820*/  FADD R13, R9.reuse, 1 ;  /* 0x3f800000090d7421 */ /* 0x040fe20000000000 */
[----:B------:R-:W-:-:S04]  /*0830*/  FADD R14, R9, -1 ;  /* 0xbf800000090e7421 */ /* 0x000fc80000000000 */
[----:B------:R-:W-:Y:S01]  /*0840*/  FADD R12, R14, R14 ;  /* 0x0000000e0e0c7221 */ /* 0x000fe20000000000 */
[----:B------:R-:W0:Y:S03]  /*0850*/  MUFU.RCP R13, R13 ;  /* 0x0000000d000d7308 */ /* 0x000e260000001000 */
        /* <DEDUP_REMOVED lines=18> */
[----:B------:R-:W-:-:S03]  /*0980*/  MOV R14, 0x391fcb8e ;  /* 0x391fcb8e000e7802 */ /* 0x000fc60000000f00 */
[----:B------:R-:W-:-:S04]  /*0990*/  FFMA R11, R9, R16, R11 ;  /* 0x00000010090b7223 */ /* 0x000fc8000000000b */
[----:B------:R-:W-:-:S04]  /*09a0*/  FADD R9, R10, R11 ;  /* 0x0000000b0a097221 */ /* 0x000fc80000000000 */
[----:B------:R-:W-:Y:S01]  /*09b0*/  FMUL R12, R9, 2 ;  /* 0x40000000090c7820 */ /* 0x000fe20000400000 */
[----:B------:R-:W-:-:S03]  /*09c0*/  FADD R10, -R10, R9 ;  /* 0x000000090a0a7221 */ /* 0x000fc60000000100 */
[----:B------:R-:W0:Y:S01]  /*09d0*/  FRND R13, R12 ;  /* 0x0000000c000d7307 */ /* 0x000e220000201000 */
[----:B------:R-:W-:Y:S01]  /*09e0*/  FADD R10, R11, -R10 ;  /* 0x8000000a0b0a7221 */ /* 0x000fe20000000000 */
[----:B------:R-:W-:Y:S01]  /*09f0*/  FFMA R9, R9, 2, -R12 ;  /* 0x4000000009097823 */ /* 0x000fe2000000080c */
[C---:B------:R-:W-:Y:S02]  /*0a00*/  FSETP.GT.AND P1, PT, |R12|.reuse, 152, PT ;  /* 0x431800000c00780b */ /* 0x040fe40003f24200 */
[----:B------:R-:W-:Y:S01]  /*0a10*/  FSETP.GEU.AND P2, PT, R12, RZ, PT ;  /* 0x000000ff0c00720b */ /* 0x000fe20003f4e000 */
        /* <DEDUP_REMOVED lines=10> */
[----:B------:R-:W-:Y:S01]  /*0ac0*/  FSETP.NEU.AND P0, PT, |R8|, +INF , PT ;  /* 0x7f8000000800780b */ /* 0x000fe20003f0d200 */
[----:B------:R-:W-:Y:S01]  /*0ad0*/  FFMA R14, R9, R14, 0.69314718246459960938 ;  /* 0x3f317218090e7423 */ /* 0x000fe2000000000e */
[----:B-1----:R-:W-:Y:S02]  /*0ae0*/  LEA R11, R11, -R10, 0x17 ;  /* 0x8000000a0b0b7211 */ /* 0x002fe400078eb8ff */
[----:B------:R-:W-:Y:S01]  /*0af0*/  IADD3 R10, PT, PT, R10, 0x7f000000, RZ ;  /* 0x7f0000000a0a7810 */ /* 0x000fe20007ffe0ff */
[----:B------:R-:W-:Y:S01]  /*0b00*/  FFMA R13, R9, R14, 1 ;  /* 0x3f800000090d7423 */ /* 0x000fe2000000000e */
[----:B------:R-:W-:-:S03]  /*0b10*/  FSEL R9, RZ, +INF , !P2 ;  /* 0x7f800000ff097808 */ /* 0x000fc60005000000 */
[----:B------:R-:W-:-:S04]  /*0b20*/  FMUL R10, R10, R13 ;  /* 0x0000000d0a0a7220 */ /* 0x000fc80000400000 */
[----:B------:R-:W-:Y:S01]  /*0b30*/  @!P1 FMUL R9, R11, R10 ;  /* 0x0000000a0b099220 */ /* 0x000fe20000400000 */
[----:B------:R-:W-:Y:S06]  /*0b40*/  @P0 BRA P3, `(.L_x_807) ;  /* 0x0000000000100947 */ /* 0x000fec0001800000 */
[----:B------:R-:W-:-:S05]  /*0b50*/  FADD R8, R8, R8 ;  /* 0x0000000808087221 */ /* 0x000fca0000000000 */
[----:B------:R-:W-:Y:S01]  /*0b60*/  LOP3.LUT R9, R8, 0x7fffffff, RZ, 0xc0, !PT ;  /* 0x7fffffff08097812 */ /* 0x000fe200078ec0ff */
[----:B------:R-:W-:Y:S06]  /*0b70*/  BRA `(.L_x_807) ;  /* 0x0000000000047947 */ /* 0x000fec0003800000 */
.L_x_808:
[----:B------:R-:W-:-:S07]  /*0b80*/  FADD R9, R8, 2 ;  /* 0x4000000008097421 */ /* 0x000fce0000000000 */
.L_x_807:
[----:B------:R-:W-:Y:S05]  /*0b90*/  BSYNC.RECONVERGENT B0 ;  /* 0x0000000000007941 */ /* 0x000fea0003800200 */
.L_x_806:
[----:B------:R-:W-:Y:S01]  /*0ba0*/  IADD3 R8, P0, PT, R4, 0x8, RZ ;  /* 0x0000000804087810 */ /* 0x000fe20007f1e0ff */
[----:B------:R-:W-:Y:S01]  /*0bb0*/  FADD R0, R0, R9 ;  /* 0x0000000900007221 */ /* 0x000fe20000000000 */
[----:B------:R-:W-:Y:S02]  /*0bc0*/  IADD3 R7, PT, PT, R7, 0x2, RZ ;  /* 0x0000000207077810 */ /* 0x000fe40007ffe0ff */
[----:B------:R-:W-:Y:S01]  /*0bd0*/  IADD3.X R9, PT, PT, RZ, R5, RZ, P0, !PT ;  /* 0x00000005ff097210 */ /* 0x000fe200007fe4ff */
[----:B------:R-:W-:Y:S08]  /*0be0*/  BRA.U UP0, `(.L_x_809) ;  /* 0xfffffff5007c7547 */ /* 0x000ff0000b83ffff */
.L_x_803:
[----:B------:R-:W0:Y:S02]  /*0bf0*/  LDCU UR4, c[0x0][0x39c] ;  /* 0x00007380ff0477ac */ /* 0x000e240008000800 */
[----:B0-----:R-:W-:-:S04]  /*0c00*/  ULOP3.LUT UR4, UR4, 0x1, URZ, 0xc0, !UPT ;  /* 0x0000000104047892 */ /* 0x001fc8000f8ec0ff */
[----:B------:R-:W-:-:S09]  /*0c10*/  UISETP.NE.U32.AND UP0, UPT, UR4, 0x1, UPT ;  /* 0x000000010400788c */ /* 0x000fd2000bf05070 */
[----:B------:R-:W-:Y:S05]  /*0c20*/  BRA.U UP0, `(.L_x_802) ;  /* 0x0000000500447547 */ /* 0x000fea000b800000 */
[----:B------:R-:W0:Y:S01]  /*0c30*/  LDC.64 R4, c[0x0][0x380] ;  /* 0x0000e000ff047b82 */ /* 0x000e220000000a00 */
[----:B------:R-:W-:-:S07]  /*0c40*/  IADD3 R7, PT, PT, R6, R3, RZ ;  /* 0x0000000306077210 */ /* 0x000fce0007ffe0ff */
[----:B------:R-:W1:Y:S01]  /*0c50*/  LDC.64 R8, c[0x0][0x388] ;  /* 0x0000e200ff087b82 */ /* 0x000e620000000a00 */
[----:B0-----:R-:W-:-:S04]  /*0c60*/  IMAD.WIDE R4, R7, 0x4, R4 ;  /* 0x0000000407047825 */ /* 0x001fc800078e0204 */
[----:B-1----:R-:W-:Y:S02]  /*0c70*/  IMAD.WIDE.U32 R6, R3, 0x4, R8 ;  /* 0x0000000403067825 */ /* 0x002fe400078e0008 */
[----:B------:R-:W2:Y:S04]  /*0c80*/  LDG.E R3, desc[UR12][R4.64] ;  /* 0x0000000c04037981 */ /* 0x000ea8000c1e1900 */
[----:B------:R-:W2:Y:S01]  /*0c90*/  LDG.E R6, desc[UR12][R6.64] ;  /* 0x0000000c06067981 */ /* 0x000ea2000c1e1900 */
[----:B------:R-:W-:Y:S01]  /*0ca0*/  BSSY.RECONVERGENT B0, `(.L_x_810) ;  /* 0x0000048000007945 */ /* 0x000fe20003800200 */
[----:B------:R-:W-:Y:S02]  /*0cb0*/  HFMA2 R9, -RZ, RZ, 1.875, 0 ;  /* 0x3f800000ff097431 */ /* 0x000fe400000001ff */
[----:B--2---:R-:W-:-:S05]  /*0cc0*/  FADD R3, R3, -R6 ;  /* 0x8000000603037221 */ /* 0x004fca0000000000 */
[----:B------:R-:W-:-:S13]  /*0cd0*/  FSETP.NEU.AND P0, PT, R3, 1, PT ;  /* 0x3f8000000300780b */ /* 0x000fda0003f0d000 */
[----:B------:R-:W-:Y:S05]  /*0ce0*/  @!P0 BRA `(.L_x_811) ;  /* 0x00000004000c8947 */ /* 0x000fea0003800000 */
[----:B------:R-:W-:-:S13]  /*0cf0*/  FSETP.NAN.AND P0, PT, |R3|, |R3|, PT ;  /* 0x400000030300720b */ /* 0x000fda0003f08200 */
[----:B------:R-:W-:Y:S05]  /*0d00*/  @P0 BRA `(.L_x_812) ;  /* 0x0000000400000947 */ /* 0x000fea0003800000 */
[C---:B------:R-:W-:Y:S01]  /*0d10*/  FMUL R4, |R3|.reuse, 16777216 ;  /* 0x4b80000003047820 */ /* 0x040fe20000400200 */
[C---:B------:R-:W-:Y:S02]  /*0d20*/  FSETP.GEU.AND P0, PT, |R3|.reuse, 1.175494350822287508e-38, PT ;  /* 0x008000000300780b */ /* 0x040fe40003f0e200 */
[----:B------:R-:W-:Y:S02]  /*0d30*/  MOV R10, 0x3a2c32e4 ;  /* 0x3a2c32e4000a7802 */ /* 0x000fe40000000f00 */
[----:B------:R-:W-:Y:S02]  /*0d40*/  FSEL R4, R4, |R3|, !P0 ;  /* 0x4000000304047208 */ /* 0x000fe40004000000 */
[----:B------:R-:W-:Y:S02]  /*0d50*/  FSETP.NEU.AND P3, PT, R3, RZ, PT ;  /* 0x000000ff0300720b */ /* 0x000fe40003f6d000 */
[----:B------:R-:W-:-:S04]  /*0d60*/  IADD3 R5, PT, PT, R4, -0x3f3504f3, RZ ;  /* 0xc0cafb0d04057810 */ /* 0x000fc80007ffe0ff */
[----:B------:R-:W-:-:S04]  /*0d70*/  LOP3.LUT R5, R5, 0xff800000, RZ, 0xc0, !PT ;  /* 0xff80000005057812 */ /* 0x000fc800078ec0ff */
[-C--:B------:R-:W-:Y:S02]  /*0d80*/  IADD3 R4, PT, PT, R4, -R5.reuse, RZ ;  /* 0x8000000504047210 */ /* 0x080fe40007ffe0ff */
[----:B------:R-:W-:-:S03]  /*0d90*/  I2FP.F32.S32 R5, R5 ;  /* 0x0000000500057245 */ /* 0x000fc60000201400 */
[C---:B------:R-:W-:Y:S01]  /*0da0*/  FADD R7, R4.reuse, 1 ;  /* 0x3f80000004077421 */ /* 0x040fe20000000000 */
[----:B------:R-:W-:Y:S01]  /*0db0*/  FADD R6, R4, -1 ;  /* 0xbf80000004067421 */ /* 0x000fe20000000000 */
[----:B------:R-:W-:-:S03]  /*0dc0*/  FSEL R4, RZ, -24, P0 ;  /* 0xc1c00000ff047808 */ /* 0x000fc60000000000 */
[----:B------:R-:W-:Y:S01]  /*0dd0*/  FADD R8, R6, R6 ;  /* 0x0000000606087221 */ /* 0x000fe20000000000 */
[----:B------:R-:W0:Y:S01]  /*0de0*/  MUFU.RCP R7, R7 ;  /* 0x0000000700077308 */ /* 0x000e220000001000 */
[----:B------:R-:W-:Y:S02]  /*0df0*/  FFMA R4, R5, 1.1920928955078125e-07, R4 ;  /* 0x3400000005047823 */ /* 0x000fe40000000004 */
[----:B0-----:R-:W-:-:S04]  /*0e00*/  FMUL R9, R7, R8 ;  /* 0x0000000807097220 */ /* 0x001fc80000400000 */
        /* <DEDUP_REMOVED lines=15> */
[----:B------:R-:W-:-:S04]  /*0f00*/  FFMA R5, R6, R5, R7 ;  /* 0x0000000506057223 */ /* 0x000fc80000000007 */
[----:B------:R-:W-:Y:S01]  /*0f10*/  FFMA R8, R9, R8, R5 ;  /* 0x0000000809087223 */ /* 0x000fe20000000005 */
[----:B------:R-:W-:-:S03]  /*0f20*/  HFMA2 R9, -RZ, RZ, 0.64013671875, -15.109375 ;  /* 0x391fcb8eff097431 */ /* 0x000fc600000001ff */
        /* <DEDUP_REMOVED lines=12> */
[----:B------:R-:W-:Y:S01]  /*0ff0*/  FADD R4, R4, R13 ;  /* 0x0000000d04047221 */ /* 0x000fe20000000000 */
[----:B------:R-:W-:Y:S02]  /*1000*/  SEL R6, RZ, 0x83000000, P0 ;  /* 0x83000000ff067807 */ /* 0x000fe40000000000 */
[----:B------:R-:W-:Y:S01]  /*1010*/  FSETP.NEU.AND P0, PT, |R3|, +INF , PT ;  /* 0x7f8000000300780b */ /* 0x000fe20003f0d200 */
[----:B------:R-:W-:Y:S01]  /*1020*/  FFMA R9, R4, R9, 0.0013391353422775864601 ;  /* 0x3aaf85ed04097423 */ /* 0x000fe20000000009 */
[----:B-1----:R-:W-:Y:S02]  /*1030*/  LEA R7, R7, -R6, 0x17 ;  /* 0x8000000607077211 */ /* 0x002fe400078eb8ff */
[----:B------:R-:W-:Y:S01]  /*1040*/  IADD3 R6, PT, PT, R6, 0x7f000000, RZ ;  /* 0x7f00000006067810 */ /* 0x000fe20007ffe0ff */
[----:B------:R-:W-:-:S04]  /*1050*/  FFMA R9, R4, R9, 0.0096188392490148544312 ;  /* 0x3c1d985604097423 */ /* 0x000fc80000000009 */
[----:B------:R-:W-:-:S04]  /*1060*/  FFMA R9, R4, R9, 0.055503588169813156128 ;  /* 0x3d6357bb04097423 */ /* 0x000fc80000000009 */
[----:B------:R-:W-:-:S04]  /*1070*/  FFMA R9, R4, R9, 0.24022644758224487305 ;  /* 0x3e75fdec04097423 */ /* 0x000fc80000000009 */
[----:B------:R-:W-:-:S04]  /*1080*/  FFMA R9, R4, R9, 0.69314718246459960938 ;  /* 0x3f31721804097423 */ /* 0x000fc80000000009 */
        /* <DEDUP_REMOVED lines=8> */
.L_x_812:
[----:B------:R-:W-:-:S07]  /*1110*/  FADD R9, R3, 2 ;  /* 0x4000000003097421 */ /* 0x000fce0000000000 */
.L_x_811:
[----:B------:R-:W-:Y:S05]  /*1120*/  BSYNC.RECONVERGENT B0 ;  /* 0x0000000000007941 */ /* 0x000fea0003800200 */
.L_x_810:
[----:B------:R-:W-:-:S07]  /*1130*/  FADD R0, R0, R9 ;  /* 0x0000000900007221 */ /* 0x000fce0000000000 */
.L_x_802:
[----:B------:R-:W-:Y:S01]  /*1140*/  IADD3 R4, PT, PT, R0, -0xd000000, RZ ;  /* 0xf300000000047810 */ /* 0x000fe20007ffe0ff */
[----:B------:R0:W1:Y:S01]  /*1150*/  MUFU.RSQ R3, R0 ;  /* 0x0000000000037308 */ /* 0x0000620000001400 */
[----:B------:R-:W-:Y:S02]  /*1160*/  BSSY.RECONVERGENT B0, `(.L_x_813) ;  /* 0x000000b000007945 */ /* 0x000fe40003800200 */
[----:B------:R-:W-:-:S13]  /*1170*/  ISETP.GT.U32.AND P0, PT, R4, 0x727fffff, PT ;  /* 0x727fffff0400780c */ /* 0x000fda0003f04070 */
[----:B0-----:R-:W-:Y:S05]  /*1180*/  @!P0 BRA `(.L_x_814) ;  /* 0x0000000000108947 */ /* 0x001fea0003800000 */
[----:B------:R-:W-:-:S07]  /*1190*/  MOV R8, 0x11b0 ;  /* 0x000011b000087802 */ /* 0x000fce0000000f00 */
[----:B-1----:R-:W-:Y:S05]  /*11a0*/  CALL.REL.NOINC `($__internal_0_$__cuda_sm20_sqrt_rn_f32_slowpath) ;  /* 0x00000000002c7944 */ /* 0x002fea0003c00000 */
[----:B------:R-:W-:Y:S01]  /*11b0*/  MOV R7, R3 ;  /* 0x0000000300077202 */ /* 0x000fe20000000f00 */
[----:B------:R-:W-:Y:S06]  /*11c0*/  BRA `(.L_x_815) ;  /* 0x0000000000107947 */ /* 0x000fec0003800000 */
.L_x_814:
[C---:B-1----:R-:W-:Y:S01]  /*11d0*/  FMUL.FTZ R7, R3.reuse, R0 ;  /* 0x0000000003077220 */ /* 0x042fe20000410000 */
[----:B------:R-:W-:-:S03]  /*11e0*/  FMUL.FTZ R3, R3, 0.5 ;  /* 0x3f00000003037820 */ /* 0x000fc60000410000 */
[----:B------:R-:W-:-:S04]  /*11f0*/  FFMA R0, -R7, R7, R0 ;  /* 0x0000000707007223 */ /* 0x000fc80000000100 */
[----:B------:R-:W-:-:S07]  /*1200*/  FFMA R7, R0, R3, R7 ;  /* 0x0000000300077223 */ /* 0x000fce0000000007 */
.L_x_815:
[----:B------:R-:W-:Y:S05]  /*1210*/  BSYNC.RECONVERGENT B0 ;  /* 0x0000000000007941 */ /* 0x000fea0003800200 */
.L_x_813:
[----:B------:R-:W0:Y:S02]  /*1220*/  LDC.64 R4, c[0x0][0x390] ;  /* 0x0000e400ff047b82 */ /* 0x000e240000000a00 */
[----:B0-----:R-:W-:-:S05]  /*1230*/  IMAD.WIDE R2, R2, 0x4, R4 ;  /* 0x0000000402027825 */ /* 0x001fca00078e0204 */
[----:B------:R-:W-:Y:S01]  /*1240*/  STG.E desc[UR12][R2.64], R7 ;  /* 0x0000000702007986 */ /* 0x000fe2000c10190c */
[----:B------:R-:W-:Y:S05]  /*1250*/  EXIT ;  /* 0x000000000000794d */ /* 0x000fea0003800000 */
        .weak           $__internal_0_$__cuda_sm20_sqrt_rn_f32_slowpath
        .type           $__internal_0_$__cuda_sm20_sqrt_rn_f32_slowpath,@function
        .size           $__internal_0_$__cuda_sm20_sqrt_rn_f32_slowpath,(.L_x_818 - $__internal_0_$__cuda_sm20_sqrt_rn_f32_slowpath)
$__internal_0_$__cuda_sm20_sqrt_rn_f32_slowpath:
[----:B------:R-:W-:-:S13]  /*1260*/  LOP3.LUT P0, RZ, R0, 0x7fffffff, RZ, 0xc0, !PT ;  /* 0x7fffffff00ff7812 */ /* 0x000fda000780c0ff */
[----:B------:R-:W-:Y:S01]  /*1270*/  @!P0 MOV R3, R0 ;  /* 0x0000000000038202 */ /* 0x000fe20000000f00 */
[----:B------:R-:W-:Y:S06]  /*1280*/  @!P0 BRA `(.L_x_816) ;  /* 0x0000000000408947 */ /* 0x000fec0003800000 */
[----:B------:R-:W-:-:S13]  /*1290*/  FSETP.GEU.FTZ.AND P0, PT, R0, RZ, PT ;  /* 0x000000ff0000720b */ /* 0x000fda0003f1e000 */
[----:B------:R-:W-:Y:S01]  /*12a0*/  @!P0 MOV R3, 0x7fffffff ;  /* 0x7fffffff00038802 */ /* 0x000fe20000000f00 */
[----:B------:R-:W-:Y:S06]  /*12b0*/  @!P0 BRA `(.L_x_816) ;  /* 0x0000000000348947 */ /* 0x000fec0003800000 */
[----:B------:R-:W-:-:S13]  /*12c0*/  FSETP.GTU.FTZ.AND P0, PT, |R0|, +INF , PT ;  /* 0x7f8000000000780b */ /* 0x000fda0003f1c200 */
[----:B------:R-:W-:Y:S01]  /*12d0*/  @P0 FADD.FTZ R3, R0, 1 ;  /* 0x3f80000000030421 */ /* 0x000fe20000010000 */
[----:B------:R-:W-:Y:S06]  /*12e0*/  @P0 BRA `(.L_x_816) ;  /* 0x0000000000280947 */ /* 0x000fec0003800000 */
[----:B------:R-:W-:-:S13]  /*12f0*/  FSETP.NEU.FTZ.AND P0, PT, |R0|, +INF , PT ;  /* 0x7f8000000000780b */ /* 0x000fda0003f1d200 */
[----:B------:R-:W-:-:S04]  /*1300*/  @P0 FFMA R4, R0, 1.84467440737095516160e+19, RZ ;  /* 0x5f80000000040823 */ /* 0x000fc800000000ff */
[----:B------:R-:W0:Y:S02]  /*1310*/  @P0 MUFU.RSQ R3, R4 ;  /* 0x0000000400030308 */ /* 0x000e240000001400 */
[----:B0-----:R-:W-:Y:S01]  /*1320*/  @P0 FMUL.FTZ R5, R4, R3 ;  /* 0x0000000304050220 */ /* 0x001fe20000410000 */
[----:B------:R-:W-:Y:S01]  /*1330*/  @P0 FMUL.FTZ R7, R3, 0.5 ;  /* 0x3f00000003070820 */ /* 0x000fe20000410000 */
[----:B------:R-:W-:Y:S02]  /*1340*/  @!P0 MOV R3, R0 ;  /* 0x0000000000038202 */ /* 0x000fe40000000f00 */
[----:B------:R-:W-:-:S04]  /*1350*/  @P0 FADD.FTZ R6, -R5, -RZ ;  /* 0x800000ff05060221 */ /* 0x000fc80000010100 */
[----:B------:R-:W-:-:S04]  /*1360*/  @P0 FFMA R6, R5, R6, R4 ;  /* 0x0000000605060223 */ /* 0x000fc80000000004 */
[----:B------:R-:W-:-:S04]  /*1370*/  @P0 FFMA R6, R6, R7, R5 ;  /* 0x0000000706060223 */ /* 0x000fc80000000005 */
[----:B------:R-:W-:-:S07]  /*1380*/  @P0 FMUL.FTZ R3, R6, 2.3283064365386962891e-10 ;  /* 0x2f80000006030820 */ /* 0x000fce0000410000 */
.L_x_816:
[----:B------:R-:W-:Y:S01]  /*1390*/  HFMA2 R5, -RZ, RZ, 0, 0 ;  /* 0x00000000ff057431 */ /* 0x000fe200000001ff */
[----:B------:R-:W-:-:S04]  /*13a0*/  MOV R4, R8 ;  /* 0x0000000800047202 */ /* 0x000fc80000000f00 */
[----:B------:R-:W-:Y:S05]  /*13b0*/  RET.REL.NODEC R4 `(_Z16compute_distancePfS_S_ii) ;  /* 0xffffffec04107950 */ /* 0x000fea0003c3ffff */
.L_x_817:
        /* <DEDUP_REMOVED lines=12> */
.L_x_818:


//--------------------- .nv.shared._ZN3cub18CUB_300001_SM_10006detail11EmptyKernelIvEEvv --------------------------
	.section	.nv.shared._ZN3cub18CUB_300001_SM_10006detail11EmptyKernelIvEEvv,"aw",@nobits
	.sectionflags	@""
	.align	16
	.zero		1024


//--------------------- .nv.shared.reserved.0     --------------------------
	.section	.nv.shared.reserved.0,"aw",@nobits
	.weak		__nv_reservedSMEM_offset_0_alias
	.size		__nv_reservedSMEM_offset_0_alias, 0, 64
	.other		__nv_reservedSMEM_offset_0_alias,@"STO_CUDA_RESERVED_SHARED STV_DEFAULT"
__nv_reservedSMEM_offset_0_alias:
	.zero		0
	.zero		64


//--------------------- .nv.global                --------------------------
	.section	.nv.global,"aw",@nobits
.nv.global:
	.type		_ZN34_INTERNAL_b40f9616_4_k_cu_d57af7566thrust24THRUST_300001_SM_1000_NS12placeholders2_8E,@object
	.size		_ZN34_INTERNAL_b40f9616_4_k_cu_d57af7566thrust24THRUST_300001_SM_1000_NS12placeholders2_8E,(_ZN34_INTERNAL_b40f9616_4_k_cu_d57af7564cuda3std3__436_GLOBAL__N__b40f9616_4_k_cu_d57af7566ignoreE - _ZN34_INTERNAL_b40f9616_4_k_cu_d57af7566thrust24THRUST_300001_SM_1000_NS12placeholders2_8E)
_ZN34_INTERNAL_b40f9616_4_k_cu_d57af7566thrust24THRUST_300001_SM_1000_NS12placeholders2_8E:
	.zero		1
	.type		_ZN34_INTERNAL_b40f9616_4_k_cu_d57af7564cuda3std3__436_GLOBAL__N__b40f9616_4_k_cu_d57af7566ignoreE,@object
	.size		_ZN34_INTERNAL_b40f9616_4_k_cu_d57af7564cuda3std3__436_GLOBAL__N__b40f9616_4_k_cu_d57af7566ignoreE,(_ZN34_INTERNAL_b40f9616_4_k_cu_d57af7564cuda3std6ranges3__45__cpo4dataE - _ZN34_INTERNAL_b40f9616_4_k_cu_d57af7564cuda3std3__436_GLOBAL__N__b40f9616_4_k_cu_d57af7566ignoreE)
_ZN34_INTERNAL_b40f9616_4_k_cu_d57af7564cuda3std3__436_GLOBAL__N__b40f9616_4_k_cu_d57af7566ignoreE:
	.zero		1
	.type		_ZN34_INTERNAL_b40f9616_4_k_cu_d57af7564cuda3std6ranges3__45__cpo4dataE,@object
	.size		_ZN34_INTERNAL_b40f9616_4_k_cu_d57af7564cuda3std6ranges3__45__cpo4dataE,(_ZN34_INTERNAL_b40f9616_4_k_cu_d57af7566thrust24THRUST_300001_SM_1000_NS6system3cpp3parE - _ZN34_INTERNAL_b40f9616_4_k_cu_d57af7564cuda3std6ranges3__45__cpo4dataE)
_ZN34_INTERNAL_b40f9616_4_k_cu_d57af7564cuda3std6ranges3__45__cpo4dataE:
	.zero		1
	.type		_ZN34_INTERNAL_b40f9616_4_k_cu_d57af7566thrust24THRUST_300001_SM_1000_NS6system3cpp3parE,@object
	.size		_ZN34_INTERNAL_b40f9616_4_k_cu_d57af7566thrust24THRUST_300001_SM_1000_NS6system3cpp3parE,(_ZN34_INTERNAL_b40f9616_4_k_cu_d57af7564cuda3std3__45__cpo5beginE - _ZN34_INTERNAL_b40f9616_4_k_cu_d57af7566thrust24THRUST_300001_SM_1000_NS6system3cpp3parE)
_ZN34_INTERNAL_b40f9616_4_k_cu_d57af7566thrust24THRUST_300001_SM_1000_NS6system3cpp3parE:
	.zero		1
	.type		_ZN34_INTERNAL_b40f9616_4_k_cu_d57af7564cuda3std3__45__cpo5beginE,@object
	.size		_ZN34_INTERNAL_b40f9616_4_k_cu_d57af7564cuda3std3__45__cpo5beginE,(_ZN34_INTERNAL_b40f9616_4_k_cu_d57af7564cuda3std6ranges3__45__cpo5beginE - _ZN34_INTERNAL_b40f9616_4_k_cu_d57af7564cuda3std3__45__cpo5beginE)
_ZN34_INTERNAL_b40f9616_4_k_cu_d57af7564cuda3std3__45__cpo5beginE:
	.zero		1
	.type		_ZN34_INTERNAL_b40f9616_4_k_cu_d57af7564cuda3std6ranges3__45__cpo5beginE,@object
	.size		_ZN34_INTERNAL_b40f9616_4_k_cu_d57af7564cuda3std6ranges3__45__cpo5beginE,(_ZN34_INTERNAL_b40f9616_4_k_cu_d57af7566thrust24THRUST_300001_SM_1000_NS6deviceE - _ZN34_INTERNAL_b40f9616_4_k_cu_d57af7564cuda3std6ranges3__45__cpo5beginE)
_ZN34_INTERNAL_b40f9616_4_k_cu_d57af7564cuda3std6ranges3__45__cpo5beginE:
	.zero		1
	.type		_ZN34_INTERNAL_b40f9616_4_k_cu_d57af7566thrust24THRUST_300001_SM_1000_NS6deviceE,@object
	.size		_ZN34_INTERNAL_b40f9616_4_k_cu_d57af7566thrust24THRUST_300001_SM_1000_NS6deviceE,(_ZN34_INTERNAL_b40f9616_4_k_cu_d57af7564cuda3std3__47nulloptE - _ZN34_INTERNAL_b40f9616_4_k_cu_d57af7566thrust24THRUST_300001_SM_1000_NS6deviceE)
_ZN34_INTERNAL_b40f9616_4_k_cu_d57af7566thrust24THRUST_300001_SM_1000_NS6deviceE:
	.zero		1
	.type		_ZN34_INTERNAL_b40f9616_4_k_cu_d57af7564cuda3std3__47nulloptE,@object
	.size		_ZN34_INTERNAL_b40f9616_4_k_cu_d57af7564cuda3std3__47nulloptE,(_ZN34_INTERNAL_b40f9616_4_k_cu_d57af7564cuda3std6ranges3__45__cpo8distanceE - _ZN34_INTERNAL_b40f9616_4_k_cu_d57af7564cuda3std3__47nulloptE)
_ZN34_INTERNAL_b40f9616_4_k_cu_d57af7564cuda3std3__47nulloptE:
	.zero		1
	.type		_ZN34_INTERNAL_b40f9616_4_k_cu_d57af7564cuda3std6ranges3__45__cpo8distanceE,@object
	.size		_ZN34_INTERNAL_b40f9616_4_k_cu_d57af7564cuda3std6ranges3__45__cpo8distanceE,(_ZN34_INTERNAL_b40f9616_4_k_cu_d57af7566thrust24THRUST_300001_SM_1000_NS12placeholders2_4E - _ZN34_INTERNAL_b40f9616_4_k_cu_d57af7564cuda3std6ranges3__45__cpo8distanceE)
_ZN34_INTERNAL_b40f9616_4_k_cu_d57af7564cuda3std6ranges3__45__cpo8distanceE:
	.zero		1
	.type		_ZN34_INTERNAL_b40f9616_4_k_cu_d57af7566thrust24THRUST_300001_SM_1000_NS12placeholders2_4E,@object
	.size		_ZN34_INTERNAL_b40f9616_4_k_cu_d57af7566thrust24THRUST_300001_SM_1000_NS12placeholders2_4E,(_ZN34_INTERNAL_b40f9616_4_k_cu_d57af7564cuda3std3__45__cpo6rbeginE - _ZN34_INTERNAL_b40f9616_4_k_cu_d57af7566thrust24THRUST_300001_SM_1000_NS12placeholders2_4E)
_ZN34_INTERNAL_b40f9616_4_k_cu_d57af7566thrust24THRUST_300001_SM_1000_NS12placeholders2_4E:
	.zero		1
	.type		_ZN34_INTERNAL_b40f9616_4_k_cu_d57af7564cuda3std3__45__cpo6rbeginE,@object
	.size		_ZN34_INTERNAL_b40f9616_4_k_cu_d57af7564cuda3std3__45__cpo6rbeginE,(_ZN34_INTERNAL_b40f9616_4_k_cu_d57af7564cuda3std6ranges3__45__cpo7advanceE - _ZN34_INTERNAL_b40f9616_4_k_cu_d57af7564cuda3std3__45__cpo6rbeginE)
_ZN34_INTERNAL_b40f9616_4_k_cu_d57af7564cuda3std3__45__cpo6rbeginE:
	.zero		1
	.type		_ZN34_INTERNAL_b40f9616_4_k_cu_d57af7564cuda3std6ranges3__45__cpo7advanceE,@object
	.size		_ZN34_INTERNAL_b40f9616_4_k_cu_d57af7564cuda3std6ranges3__45__cpo7advanceE,(_ZN34_INTERNAL_b40f9616_4_k_cu_d57af7566thrust24THRUST_300001_SM_1000_NS12placeholders3_10E - _ZN34_INTERNAL_b40f9616_4_k_cu_d57af7564cuda3std6ranges3__45__cpo7advanceE)
_ZN34_INTERNAL_b40f9616_4_k_cu_d57af7564cuda3std6ranges3__45__cpo7advanceE:
	.zero		1
	.type		_ZN34_INTERNAL_b40f9616_4_k_cu_d57af7566thrust24THRUST_300001_SM_1000_NS12placeholders3_10E,@object
	.size		_ZN34_INTERNAL_b40f9616_4_k_cu_d57af7566thrust24THRUST_300001_SM_1000_NS12placeholders3_10E,(_ZN34_INTERNAL_b40f9616_4_k_cu_d57af7564cuda3std3__48in_placeE - _ZN34_INTERNAL_b40f9616_4_k_cu_d57af7566thrust24THRUST_300001_SM_1000_NS12placeholders3_10E)
_ZN34_INTERNAL_b40f9616_4_k_cu_d57af7566thrust24THRUST_300001_SM_1000_NS12placeholders3_10E:
	.zero		1
	.type		_ZN34_INTERNAL_b40f9616_4_k_cu_d57af7564cuda3std3__48in_placeE,@object
	.size		_ZN34_INTERNAL_b40f9616_4_k_cu_d57af7564cuda3std3__48in_placeE,(_ZN34_INTERNAL_b40f9616_4_k_cu_d57af7564cuda3std6ranges3__45__cpo4sizeE - _ZN34_INTERNAL_b40f9616_4_k_cu_d57af7564cuda3std3__48in_placeE)
_ZN34_INTERNAL_b40f9616_4_k_cu_d57af7564cuda3std3__48in_placeE:
	.zero		1
	.type		_ZN34_INTERNAL_b40f9616_4_k_cu_d57af7564cuda3std6ranges3__45__cpo4sizeE,@object
	.size		_ZN34_INTERNAL_b40f9616_4_k_cu_d57af7564cuda3std6ranges3__45__cpo4sizeE,(_ZN34_INTERNAL_b40f9616_4_k_cu_d57af7566thrust24THRUST_300001_SM_1000_NS12placeholders2_2E - _ZN34_INTERNAL_b40f9616_4_k_cu_d57af7564cuda3std6ranges3__45__cpo4sizeE)
_ZN34_INTERNAL_b40f9616_4_k_cu_d57af7564cuda3std6ranges3__45__cpo4sizeE:
	.zero		1
	.type		_ZN34_INTERNAL_b40f9616_4_k_cu_d57af7566thrust24THRUST_300001_SM_1000_NS12placeholders2_2E,@object
	.size		_ZN34_INTERNAL_b40f9616_4_k_cu_d57af7566thrust24THRUST_300001_SM_1000_NS12placeholders2_2E,(_ZN34_INTERNAL_b40f9616_4_k_cu_d57af7564cuda3std3__45__cpo6cbeginE - _ZN34_INTERNAL_b40f9616_4_k_cu_d57af7566thrust24THRUST_300001_SM_1000_NS12placeholders2_2E)
_ZN34_INTERNAL_b40f9616_4_k_cu_d57af7566thrust24THRUST_300001_SM_1000_NS12placeholders2_2E:
	.zero		1
	.type		_ZN34_INTERNAL_b40f9616_4_k_cu_d57af7564cuda3std3__45__cpo6cbeginE,@object
	.size		_ZN34_INTERNAL_b40f9616_4_k_cu_d57af7564cuda3std3__45__cpo6cbeginE,(_ZN34_INTERNAL_b40f9616_4_k_cu_d57af7564cuda3std6ranges3__45__cpo6cbeginE - _ZN34_INTERNAL_b40f9616_4_k_cu_d57af7564cuda3std3__45__cpo6cbeginE)
_ZN34_INTERNAL_b40f9616_4_k_cu_d57af7564cuda3std3__45__cpo6cbeginE:
	.zero		1
	.type		_ZN34_INTERNAL_b40f9616_4_k_cu_d57af7564cuda3std6ranges3__45__cpo6cbeginE,@object
	.size		_ZN34_INTERNAL_b40f9616_4_k_cu_d57af7564cuda3std6ranges3__45__cpo6cbeginE,(_ZN34_INTERNAL_b40f9616_4_k_cu_d57af7566thrust24THRUST_300001_SM_1000_NS12placeholders2_6E - _ZN34_INTERNAL_b40f9616_4_k_cu_d57af7564cuda3std6ranges3__45__cpo6cbeginE)
_ZN34_INTERNAL_b40f9616_4_k_cu_d57af7564cuda3std6ranges3__45__cpo6cbeginE:
	.zero		1
	.type		_ZN34_INTERNAL_b40f9616_4_k_cu_d57af7566thrust24THRUST_300001_SM_1000_NS12placeholders2_6E,@object
	.size		_ZN34_INTERNAL_b40f9616_4_k_cu_d57af7566thrust24THRUST_300001_SM_1000_NS12placeholders2_6E,(_ZN34_INTERNAL_b40f9616_4_k_cu_d57af7564cuda3std3__45__cpo7crbeginE - _ZN34_INTERNAL_b40f9616_4_k_cu_d57af7566thrust24THRUST_300001_SM_1000_NS12placeholders2_6E)
_ZN34_INTERNAL_b40f9616_4_k_cu_d57af7566thrust24THRUST_300001_SM_1000_NS12placeholders2_6E:
	.zero		1
	.type		_ZN34_INTERNAL_b40f9616_4_k_cu_d57af7564cuda3std3__45__cpo7crbeginE,@object
	.size		_ZN34_INTERNAL_b40f9616_4_k_cu_d57af7564cuda3std3__45__cpo7crbeginE,(_ZN34_INTERNAL_b40f9616_4_k_cu_d57af7564cuda3std6ranges3__45__cpo4nextE - _ZN34_INTERNAL_b40f9616_4_k_cu_d57af7564cuda3std3__45__cpo7crbeginE)
_ZN34_INTERNAL_b40f9616_4_k_cu_d57af7564cuda3std3__45__cpo7crbeginE:
	.zero		1
	.type		_ZN34_INTERNAL_b40f9616_4_k_cu_d57af7564cuda3std6ranges3__45__cpo4nextE,@object
	.size		_ZN34_INTERNAL_b40f9616_4_k_cu_d57af7564cuda3std6ranges3__45__cpo4nextE,(_ZN34_INTERNAL_b40f9616_4_k_cu_d57af7564cuda3std6ranges3__45__cpo4swapE - _ZN34_INTERNAL_b40f9616_4_k_cu_d57af7564cuda3std6ranges3__45__cpo4nextE)
_ZN34_INTERNAL_b40f9616_4_k_cu_d57af7564cuda3std6ranges3__45__cpo4nextE:
	.zero		1
	.type		_ZN34_INTERNAL_b40f9616_4_k_cu_d57af7564cuda3std6ranges3__45__cpo4swapE,@object
	.size		_ZN34_INTERNAL_b40f9616_4_k_cu_d57af7564cuda3std6ranges3__45__cpo4swapE,(_ZN34_INTERNAL_b40f9616_4_k_cu_d57af7566thrust24THRUST_300001_SM_1000_NS8cuda_cub10par_nosyncE - _ZN34_INTERNAL_b40f9616_4_k_cu_d57af7564cuda3std6ranges3__45__cpo4swapE)
_ZN34_INTERNAL_b40f9616_4_k_cu_d57af7564cuda3std6ranges3__45__cpo4swapE:
	.zero		1
	.type		_ZN34_INTERNAL_b40f9616_4_k_cu_d57af7566thrust24THRUST_300001_SM_1000_NS8cuda_cub10par_nosyncE,@object
	.size		_ZN34_INTERNAL_b40f9616_4_k_cu_d57af7566thrust24THRUST_300001_SM_1000_NS8cuda_cub10par_nosyncE,(_ZN34_INTERNAL_b40f9616_4_k_cu_d57af7566thrust24THRUST_300001_SM_1000_NS3seqE - _ZN34_INTERNAL_b40f9616_4_k_cu_d57af7566thrust24THRUST_300001_SM_1000_NS8cuda_cub10par_nosyncE)
_ZN34_INTERNAL_b40f9616_4_k_cu_d57af7566thrust24THRUST_300001_SM_1000_NS8cuda_cub10par_nosyncE:
	.zero		1
	.type		_ZN34_INTERNAL_b40f9616_4_k_cu_d57af7566thrust24THRUST_300001_SM_1000_NS3seqE,@object
	.size		_ZN34_INTERNAL_b40f9616_4_k_cu_d57af7566thrust24THRUST_300001_SM_1000_NS3seqE,(_ZN34_INTERNAL_b40f9616_4_k_cu_d57af7564cuda3std3__420unreachable_sentinelE - _ZN34_INTERNAL_b40f9616_4_k_cu_d57af7566thrust24THRUST_300001_SM_1000_NS3seqE)
_ZN34_INTERNAL_b40f9616_4_k_cu_d57af7566thrust24THRUST_300001_SM_1000_NS3seqE:
	.zero		1
	.type		_ZN34_INTERNAL_b40f9616_4_k_cu_d57af7564cuda3std3__420unreachable_sentinelE,@object
	.size		_ZN34_INTERNAL_b40f9616_4_k_cu_d57af7564cuda3std3__420unreachable_sentinelE,(_ZN34_INTERNAL_b40f9616_4_k_cu_d57af7564cuda3std6ranges3__45__cpo5ssizeE - _ZN34_INTERNAL_b40f9616_4_k_cu_d57af7564cuda3std3__420unreachable_sentinelE)
_ZN34_INTERNAL_b40f9616_4_k_cu_d57af7564cuda3std3__420unreachable_sentinelE:
	.zero		1
	.type		_ZN34_INTERNAL_b40f9616_4_k_cu_d57af7564cuda3std6ranges3__45__cpo5ssizeE,@object
	.size		_ZN34_INTERNAL_b40f9616_4_k_cu_d57af7564cuda3std6ranges3__45__cpo5ssizeE,(_ZN34_INTERNAL_b40f9616_4_k_cu_d57af7566thrust24THRUST_300001_SM_1000_NS12placeholders2_3E - _ZN34_INTERNAL_b40f9616_4_k_cu_d57af7564cuda3std6ranges3__45__cpo5ssizeE)
_ZN34_INTERNAL_b40f9616_4_k_cu_d57af7564cuda3std6ranges3__45__cpo5ssizeE:
	.zero		1
	.type		_ZN34_INTERNAL_b40f9616_4_k_cu_d57af7566thrust24THRUST_300001_SM_1000_NS12placeholders2_3E,@object
	.size		_ZN34_INTERNAL_b40f9616_4_k_cu_d57af7566thrust24THRUST_300001_SM_1000_NS12placeholders2_3E,(_ZN34_INTERNAL_b40f9616_4_k_cu_d57af7564cuda3std3__45__cpo4cendE - _ZN34_INTERNAL_b40f9616_4_k_cu_d57af7566thrust24THRUST_300001_SM_1000_NS12placeholders2_3E)
_ZN34_INTERNAL_b40f9616_4_k_cu_d57af7566thrust24THRUST_300001_SM_1000_NS12placeholders2_3E:
	.zero		1
	.type		_ZN34_INTERNAL_b40f9616_4_k_cu_d57af7564cuda3std3__45__cpo4cendE,@object
	.size		_ZN34_INTERNAL_b40f9616_4_k_cu_d57af7564cuda3std3__45__cpo4cendE,(_ZN34_INTERNAL_b40f9616_4_k_cu_d57af7564cuda3std6ranges3__45__cpo4cendE - _ZN34_INTERNAL_b40f9616_4_k_cu_d57af7564cuda3std3__45__cpo4cendE)
_ZN34_INTERNAL_b40f9616_4_k_cu_d57af7564cuda3std3__45__cpo4cendE:
	.zero		1
	.type		_ZN34_INTERNAL_b40f9616_4_k_cu_d57af7564cuda3std6ranges3__45__cpo4cendE,@object
	.size		_ZN34_INTERNAL_b40f9616_4_k_cu_d57af7564cuda3std6ranges3__45__cpo4cendE,(_ZN34_INTERNAL_b40f9616_4_k_cu_d57af7566thrust24THRUST_300001_SM_1000_NS12placeholders2_7E - _ZN34_INTERNAL_b40f9616_4_k_cu_d57af7564cuda3std6ranges3__45__cpo4cendE)
_ZN34_INTERNAL_b40f9616_4_k_cu_d57af7564cuda3std6ranges3__45__cpo4cendE:
	.zero		1
	.type		_ZN34_INTERNAL_b40f9616_4_k_cu_d57af7566thrust24THRUST_300001_SM_1000_NS12placeholders2_7E,@object
	.size		_ZN34_INTERNAL_b40f9616_4_k_cu_d57af7566thrust24THRUST_300001_SM_1000_NS12placeholders2_7E,(_ZN34_INTERNAL_b40f9616_4_k_cu_d57af7564cuda3std3__45__cpo5crendE - _ZN34_INTERNAL_b40f9616_4_k_cu_d57af7566thrust24THRUST_300001_SM_1000_NS12placeholders2_7E)
_ZN34_INTERNAL_b40f9616_4_k_cu_d57af7566thrust24THRUST_300001_SM_1000_NS12placeholders2_7E:
	.zero		1
	.type		_ZN34_INTERNAL_b40f9616_4_k_cu_d57af7564cuda3std3__45__cpo5crendE,@object
	.size		_ZN34_INTERNAL_b40f9616_4_k_cu_d57af7564cuda3std3__45__cpo5crendE,(_ZN34_INTERNAL_b40f9616_4_k_cu_d57af7564cuda3std6ranges3__45__cpo4prevE - _ZN34_INTERNAL_b40f9616_4_k_cu_d57af7564cuda3std3__45__cpo5crendE)
_ZN34_INTERNAL_b40f9616_4_k_cu_d57af7564cuda3std3__45__cpo5crendE:
	.zero		1
	.type		_ZN34_INTERNAL_b40f9616_4_k_cu_d57af7564cuda3std6ranges3__45__cpo4prevE,@object
	.size		_ZN34_INTERNAL_b40f9616_4_k_cu_d57af7564cuda3std6ranges3__45__cpo4prevE,(_ZN34_INTERNAL_b40f9616_4_k_cu_d57af7564cuda3std6ranges3__45__cpo9iter_moveE - _ZN34_INTERNAL_b40f9616_4_k_cu_d57af7564cuda3std6ranges3__45__cpo4prevE)
_ZN34_INTERNAL_b40f9616_4_k_cu_d57af7564cuda3std6ranges3__45__cpo4prevE:
	.zero		1
	.type		_ZN34_INTERNAL_b40f9616_4_k_cu_d57af7564cuda3std6ranges3__45__cpo9iter_moveE,@object
	.size		_ZN34_INTERNAL_b40f9616_4_k_cu_d57af7564cuda3std6ranges3__45__cpo9iter_moveE,(_ZN34_INTERNAL_b40f9616_4_k_cu_d57af7566thrust24THRUST_300001_SM_1000_NS6system6detail10sequential3seqE - _ZN34_INTERNAL_b40f9616_4_k_cu_d57af7564cuda3std6ranges3__45__cpo9iter_moveE)
_ZN34_INTERNAL_b40f9616_4_k_cu_d57af7564cuda3std6ranges3__45__cpo9iter_moveE:
	.zero		1
	.type		_ZN34_INTERNAL_b40f9616_4_k_cu_d57af7566thrust24THRUST_300001_SM_1000_NS6system6detail10sequential3seqE,@object
	.size		_ZN34_INTERNAL_b40f9616_4_k_cu_d57af7566thrust24THRUST_300001_SM_1000_NS6system6detail10sequential3seqE,(_ZN34_INTERNAL_b40f9616_4_k_cu_d57af7566thrust24THRUST_300001_SM_1000_NS12placeholders2_9E - _ZN34_INTERNAL_b40f9616_4_k_cu_d57af7566thrust24THRUST_300001_SM_1000_NS6system6detail10sequential3seqE)
_ZN34_INTERNAL_b40f9616_4_k_cu_d57af7566thrust24THRUST_300001_SM_1000_NS6system6detail10sequential3seqE:
	.zero		1
	.type		_ZN34_INTERNAL_b40f9616_4_k_cu_d57af7566thrust24THRUST_300001_SM_1000_NS12placeholders2_9E,@object
	.size		_ZN34_INTERNAL_b40f9616_4_k_cu_d57af7566thrust24THRUST_300001_SM_1000_NS12placeholders2_9E,(_ZN34_INTERNAL_b40f9616_4_k_cu_d57af7564cuda3std3__419piecewise_constructE - _ZN34_INTERNAL_b40f9616_4_k_cu_d57af7566thrust24THRUST_300001_SM_1000_NS12placeholders2_9E)
_ZN34_INTERNAL_b40f9616_4_k_cu_d57af7566thrust24THRUST_300001_SM_1000_NS12placeholders2_9E:
	.zero		1
	.type		_ZN34_INTERNAL_b40f9616_4_k_cu_d57af7564cuda3std3__419piecewise_constructE,@object
	.size		_ZN34_INTERNAL_b40f9616_4_k_cu_d57af7564cuda3std3__419piecewise_constructE,(_ZN34_INTERNAL_b40f9616_4_k_cu_d57af7564cuda3std6ranges3__45__cpo5cdataE - _ZN34_INTERNAL_b40f9616_4_k_cu_d57af7564cuda3std3__419piecewise_constructE)
_ZN34_INTERNAL_b40f9616_4_k_cu_d57af7564cuda3std3__419piecewise_constructE:
	.zero		1
	.type		_ZN34_INTERNAL_b40f9616_4_k_cu_d57af7564cuda3std6ranges3__45__cpo5cdataE,@object
	.size		_ZN34_INTERNAL_b40f9616_4_k_cu_d57af7564cuda3std6ranges3__45__cpo5cdataE,(_ZN34_INTERNAL_b40f9616_4_k_cu_d57af7566thrust24THRUST_300001_SM_1000_NS12placeholders2_1E - _ZN34_INTERNAL_b40f9616_4_k_cu_d57af7564cuda3std6ranges3__45__cpo5cdataE)
_ZN34_INTERNAL_b40f9616_4_k_cu_d57af7564cuda3std6ranges3__45__cpo5cdataE:
	.zero		1
	.type		_ZN34_INTERNAL_b40f9616_4_k_cu_d57af7566thrust24THRUST_300001_SM_1000_NS12placeholders2_1E,@object
	.size		_ZN34_INTERNAL_b40f9616_4_k_cu_d57af7566thrust24THRUST_300001_SM_1000_NS12placeholders2_1E,(_ZN34_INTERNAL_b40f9616_4_k_cu_d57af7564cuda3std3__45__cpo3endE - _ZN34_INTERNAL_b40f9616_4_k_cu_d57af7566thrust24THRUST_300001_SM_1000_NS12placeholders2_1E)
_ZN34_INTERNAL_b40f9616_4_k_cu_d57af7566thrust24THRUST_300001_SM_1000_NS12placeholders2_1E:
	.zero		1
	.type		_ZN34_INTERNAL_b40f9616_4_k_cu_d57af7564cuda3std3__45__cpo3endE,@object
	.size		_ZN34_INTERNAL_b40f9616_4_k_cu_d57af7564cuda3std3__45__cpo3endE,(_ZN34_INTERNAL_b40f9616_4_k_cu_d57af7564cuda3std6ranges3__45__cpo3endE - _ZN34_INTERNAL_b40f9616_4_k_cu_d57af7564cuda3std3__45__cpo3endE)
_ZN34_INTERNAL_b40f9616_4_k_cu_d57af7564cuda3std3__45__cpo3endE:
	.zero		1
	.type		_ZN34_INTERNAL_b40f9616_4_k_cu_d57af7564cuda3std6ranges3__45__cpo3endE,@object
	.size		_ZN34_INTERNAL_b40f9616_4_k_cu_d57af7564cuda3std6ranges3__45__cpo3endE,(_ZN34_INTERNAL_b40f9616_4_k_cu_d57af7566thrust24THRUST_300001_SM_1000_NS12placeholders2_5E - _ZN34_INTERNAL_b40f9616_4_k_cu_d57af7564cuda3std6ranges3__45__cpo3endE)
_ZN34_INTERNAL_b40f9616_4_k_cu_d57af7564cuda3std6ranges3__45__cpo3endE:
	.zero		1
	.type		_ZN34_INTERNAL_b40f9616_4_k_cu_d57af7566thrust24THRUST_300001_SM_1000_NS12placeholders2_5E,@object
	.size		_ZN34_INTERNAL_b40f9616_4_k_cu_d57af7566thrust24THRUST_300001_SM_1000_NS12placeholders2_5E,(_ZN34_INTERNAL_b40f9616_4_k_cu_d57af7564cuda3std3__45__cpo4rendE - _ZN34_INTERNAL_b40f9616_4_k_cu_d57af7566thrust24THRUST_300001_SM_1000_NS12placeholders2_5E)
_ZN34_INTERNAL_b40f9616_4_k_cu_d57af7566thrust24THRUST_300001_SM_1000_NS12placeholders2_5E:
	.zero		1
	.type		_ZN34_INTERNAL_b40f9616_4_k_cu_d57af7564cuda3std3__45__cpo4rendE,@object
	.size		_ZN34_INTERNAL_b40f9616_4_k_cu_d57af7564cuda3std3__45__cpo4rendE,(_ZN34_INTERNAL_b40f9616_4_k_cu_d57af7564cuda3std6ranges3__45__cpo9iter_swapE - _ZN34_INTERNAL_b40f9616_4_k_cu_d57af7564cuda3std3__45__cpo4rendE)
_ZN34_INTERNAL_b40f9616_4_k_cu_d57af7564cuda3std3__45__cpo4rendE:
	.zero		1
	.type		_ZN34_INTERNAL_b40f9616_4_k_cu_d57af7564cuda3std6ranges3__45__cpo9iter_swapE,@object
	.size		_ZN34_INTERNAL_b40f9616_4_k_cu_d57af7564cuda3std6ranges3__45__cpo9iter_swapE,(_ZN34_INTERNAL_b40f9616_4_k_cu_d57af7564cuda3std3__48unexpectE - _ZN34_INTERNAL_b40f9616_4_k_cu_d57af7564cuda3std6ranges3__45__cpo9iter_swapE)
_ZN34_INTERNAL_b40f9616_4_k_cu_d57af7564cuda3std6ranges3__45__cpo9iter_swapE:
	.zero		1
	.type		_ZN34_INTERNAL_b40f9616_4_k_cu_d57af7564cuda3std3__48unexpectE,@object
	.size		_ZN34_INTERNAL_b40f9616_4_k_cu_d57af7564cuda3std3__48unexpectE,(_ZN34_INTERNAL_b40f9616_4_k_cu_d57af7566thrust24THRUST_300001_SM_1000_NS8cuda_cub3parE - _ZN34_INTERNAL_b40f9616_4_k_cu_d57af7564cuda3std3__48unexpectE)
_ZN34_INTERNAL_b40f9616_4_k_cu_d57af7564cuda3std3__48unexpectE:
	.zero		1
	.type		_ZN34_INTERNAL_b40f9616_4_k_cu_d57af7566thrust24THRUST_300001_SM_1000_NS8cuda_cub3parE,@object
	.size		_ZN34_INTERNAL_b40f9616_4_k_cu_d57af7566thrust24THRUST_300001_SM_1000_NS8cuda_cub3parE,(.L_29 - _ZN34_INTERNAL_b40f9616_4_k_cu_d57af7566thrust24THRUST_300001_SM_1000_NS8cuda_cub3parE)
_ZN34_INTERNAL_b40f9616_4_k_cu_d57af7566thrust24THRUST_300001_SM_1000_NS8cuda_cub3parE:
	.zero		1
.L_29:


//--------------------- .nv.shared._ZN6thrust24THRUST_300001_SM_1000_NS8cuda_cub4core6detail13_kernel_agentINS1_8__reduce11ReduceAgentIPN4cuda3std3__45tupleIJflEEESC_SB_lNS1_9__extrema9arg_min_fIflNS9_4lessIfEEEEEEJSC_SC_iSH_EEEvDpT0_ --------------------------
	.section	.nv.shared._ZN6thrust24THRUST_300001_SM_1000_NS8cuda_cub4core6detail13_kernel_agentINS1_8__reduce11ReduceAgentIPN4cuda3std3__45tupleIJflEEESC_SB_lNS1_9__extrema9arg_min_fIflNS9_4lessIfEEEEEEJSC_SC_iSH_EEEvDpT0_,"aw",@nobits
	.sectionflags	@""
	.align	16
	.zero		1024


//--------------------- .nv.shared._ZN6thrust24THRUST_300001_SM_1000_NS8cuda_cub4core6detail13_kernel_agentINS1_8__reduce10DrainAgentIlEEJN3cub18CUB_300001_SM_10009GridQueueIyEElEEEvDpT0_ --------------------------
	.section	.nv.shared._ZN6thrust24THRUST_300001_SM_1000_NS8cuda_cub4core6detail13_kernel_agentINS1_8__reduce10DrainAgentIlEEJN3cub18CUB_300001_SM_10009GridQueueIyEElEEEvDpT0_,"aw",@nobits
	.sectionflags	@""
	.align	16
	.zero		1024


//--------------------- .nv.shared._ZN6thrust24THRUST_300001_SM_1000_NS8cuda_cub4core6detail13_kernel_agentINS1_8__reduce11ReduceAgentINS0_12zip_iteratorIN4cuda3std3__45tupleIJNS0_6detail15normal_iteratorINS0_10device_ptrIfEEEENS0_17counting_iteratorIlNS0_11use_defaultESI_SI_EEEEEEEPNSB_IJflEEESM_lNS1_9__extrema9arg_min_fIflNSA_4lessIfEEEEEEJSL_SN_lN3cub18CUB_300001_SM_100013GridEvenShareIlEENSV_9GridQueueIyEESS_EEEvDpT0_ --------------------------
	.section	.nv.shared._ZN6thrust24THRUST_300001_SM_1000_NS8cuda_cub4core6detail13_kernel_agentINS1_8__reduce11ReduceAgentINS0_12zip_iteratorIN4cuda3std3__45tupleIJNS0_6detail15normal_iteratorINS0_10device_ptrIfEEEENS0_17counting_iteratorIlNS0_11use_defaultESI_SI_EEEEEEEPNSB_IJflEEESM_lNS1_9__extrema9arg_min_fIflNSA_4lessIfEEEEEEJSL_SN_lN3cub18CUB_300001_SM_100013GridEvenShareIlEENSV_9GridQueueIyEESS_EEEvDpT0_,"aw",@nobits
	.sectionflags	@""
	.align	16
	.zero		1024


//--------------------- .nv.shared._ZN6thrust24THRUST_300001_SM_1000_NS8cuda_cub4core6detail13_kernel_agentINS1_8__reduce11ReduceAgentINS0_12zip_iteratorIN4cuda3std3__45tupleIJNS0_6detail15normal_iteratorINS0_10device_ptrIfEEEENS0_17counting_iteratorIlNS0_11use_defaultESI_SI_EEEEEEEPNSB_IJflEEESM_lNS1_9__extrema9arg_min_fIflNSA_4lessIfEEEEEEJSL_SN_lSS_EEEvDpT0_ --------------------------
	.section	.nv.shared._ZN6thrust24THRUST_300001_SM_1000_NS8cuda_cub4core6detail13_kernel_agentINS1_8__reduce11ReduceAgentINS0_12zip_iteratorIN4cuda3std3__45tupleIJNS0_6detail15normal_iteratorINS0_10device_ptrIfEEEENS0_17counting_iteratorIlNS0_11use_defaultESI_SI_EEEEEEEPNSB_IJflEEESM_lNS1_9__extrema9arg_min_fIflNSA_4lessIfEEEEEEJSL_SN_lSS_EEEvDpT0_,"aw",@nobits
	.sectionflags	@""
	.align	16
	.zero		1024


//--------------------- .nv.shared._ZN6thrust24THRUST_300001_SM_1000_NS8cuda_cub4core6detail13_kernel_agentINS1_8__reduce11ReduceAgentIPN4cuda3std3__45tupleIJflEEESC_SB_iNS1_9__extrema9arg_min_fIflNS9_4lessIfEEEEEEJSC_SC_iSH_EEEvDpT0_ --------------------------
	.section	.nv.shared._ZN6thrust24THRUST_300001_SM_1000_NS8cuda_cub4core6detail13_kernel_agentINS1_8__reduce11ReduceAgentIPN4cuda3std3__45tupleIJflEEESC_SB_iNS1_9__extrema9arg_min_fIflNS9_4lessIfEEEEEEJSC_SC_iSH_EEEvDpT0_,"aw",@nobits
	.sectionflags	@""
	.align	16
	.zero		1024


//--------------------- .nv.shared._ZN6thrust24THRUST_300001_SM_1000_NS8cuda_cub4core6detail13_kernel_agentINS1_8__reduce10DrainAgentIiEEJN3cub18CUB_300001_SM_10009GridQueueIjEEiEEEvDpT0_ --------------------------
	.section	.nv.shared._ZN6thrust24THRUST_300001_SM_1000_NS8cuda_cub4core6detail13_kernel_agentINS1_8__reduce10DrainAgentIiEEJN3cub18CUB_300001_SM_10009GridQueueIjEEiEEEvDpT0_,"aw",@nobits
	.sectionflags	@""
	.align	16
	.zero		1024


//--------------------- .nv.shared._ZN6thrust24THRUST_300001_SM_1000_NS8cuda_cub4core6detail13_kernel_agentINS1_8__reduce11ReduceAgentINS0_12zip_iteratorIN4cuda3std3__45tupleIJNS0_6detail15normal_iteratorINS0_10device_ptrIfEEEENS0_17counting_iteratorIlNS0_11use_defaultESI_SI_EEEEEEEPNSB_IJflEEESM_iNS1_9__extrema9arg_min_fIflNSA_4lessIfEEEEEEJSL_SN_iN3cub18CUB_300001_SM_100013GridEvenShareIiEENSV_9GridQueueIjEESS_EEEvDpT0_ --------------------------
	.section	.nv.shared._ZN6thrust24THRUST_300001_SM_1000_NS8cuda_cub4core6detail13_kernel_agentINS1_8__reduce11ReduceAgentINS0_12zip_iteratorIN4cuda3std3__45tupleIJNS0_6detail15normal_iteratorINS0_10device_ptrIfEEEENS0_17counting_iteratorIlNS0_11use_defaultESI_SI_EEEEEEEPNSB_IJflEEESM_iNS1_9__extrema9arg_min_fIflNSA_4lessIfEEEEEEJSL_SN_iN3cub18CUB_300001_SM_100013GridEvenShareIiEENSV_9GridQueueIjEESS_EEEvDpT0_,"aw",@nobits
	.sectionflags	@""
	.align	16
	.zero		1024


//--------------------- .nv.shared._ZN6thrust24THRUST_300001_SM_1000_NS8cuda_cub4core6detail13_kernel_agentINS1_8__reduce11ReduceAgentINS0_12zip_iteratorIN4cuda3std3__45tupleIJNS0_6detail15normal_iteratorINS0_10device_ptrIfEEEENS0_17counting_iteratorIlNS0_11use_defaultESI_SI_EEEEEEEPNSB_IJflEEESM_iNS1_9__extrema9arg_min_fIflNSA_4lessIfEEEEEEJSL_SN_iSS_EEEvDpT0_ --------------------------
	.section	.nv.shared._ZN6thrust24THRUST_300001_SM_1000_NS8cuda_cub4core6detail13_kernel_agentINS1_8__reduce11ReduceAgentINS0_12zip_iteratorIN4cuda3std3__45tupleIJNS0_6detail15normal_iteratorINS0_10device_ptrIfEEEENS0_17counting_iteratorIlNS0_11use_defaultESI_SI_EEEEEEEPNSB_IJflEEESM_iNS1_9__extrema9arg_min_fIflNSA_4lessIfEEEEEEJSL_SN_iSS_EEEvDpT0_,"aw",@nobits
	.sectionflags	@""
	.align	16
	.zero		1024


//--------------------- .nv.shared._Z16compute_distancePfS_S_ii --------------------------
	.section	.nv.shared._Z16compute_distancePfS_S_ii,"aw",@nobits
	.sectionflags	@""
	.align	16
	.zero		1024


//--------------------- .nv.constant0._ZN3cub18CUB_300001_SM_10006detail11EmptyKernelIvEEvv --------------------------
	.section	.nv.constant0._ZN3cub18CUB_300001_SM_10006detail11EmptyKernelIvEEvv,"a",@progbits
	.sectionflags	@""
	.align	4
.nv.constant0._ZN3cub18CUB_300001_SM_10006detail11EmptyKernelIvEEvv:
	.zero		896


//--------------------- .nv.constant0._ZN6thrust24THRUST_300001_SM_1000_NS8cuda_cub4core6detail13_kernel_agentINS1_8__reduce11ReduceAgentIPN4cuda3std3__45tupleIJflEEESC_SB_lNS1_9__extrema9arg_min_fIflNS9_4lessIfEEEEEEJSC_SC_iSH_EEEvDpT0_ --------------------------
	.section	.nv.constant0._ZN6thrust24THRUST_300001_SM_1000_NS8cuda_cub4core6detail13_kernel_agentINS1_8__reduce11ReduceAgentIPN4cuda3std3__45tupleIJflEEESC_SB_lNS1_9__extrema9arg_min_fIflNS9_4lessIfEEEEEEJSC_SC_iSH_EEEvDpT0_,"a",@progbits
	.sectionflags	@""
	.align	4
.nv.constant0._ZN6thrust24THRUST_300001_SM_1000_NS8cuda_cub4core6detail13_kernel_agentINS1_8__reduce11ReduceAgentIPN4cuda3std3__45tupleIJflEEESC_SB_lNS1_9__extrema9arg_min_fIflNS9_4lessIfEEEEEEJSC_SC_iSH_EEEvDpT0_:
	.zero		917


//--------------------- .nv.constant0._ZN6thrust24THRUST_300001_SM_1000_NS8cuda_cub4core6detail13_kernel_agentINS1_8__reduce10DrainAgentIlEEJN3cub18CUB_300001_SM_10009GridQueueIyEElEEEvDpT0_ --------------------------
	.section	.nv.constant0._ZN6thrust24THRUST_300001_SM_1000_NS8cuda_cub4core6detail13_kernel_agentINS1_8__reduce10DrainAgentIlEEJN3cub18CUB_300001_SM_10009GridQueueIyEElEEEvDpT0_,"a",@progbits
	.sectionflags	@""
	.align	4
.nv.constant0._ZN6thrust24THRUST_300001_SM_1000_NS8cuda_cub4core6detail13_kernel_agentINS1_8__reduce10DrainAgentIlEEJN3cub18CUB_300001_SM_10009GridQueueIyEElEEEvDpT0_:
	.zero		912


//--------------------- .nv.constant0._ZN6thrust24THRUST_300001_SM_1000_NS8cuda_cub4core6detail13_kernel_agentINS1_8__reduce11ReduceAgentINS0_12zip_iteratorIN4cuda3std3__45tupleIJNS0_6detail15normal_iteratorINS0_10device_ptrIfEEEENS0_17counting_iteratorIlNS0_11use_defaultESI_SI_EEEEEEEPNSB_IJflEEESM_lNS1_9__extrema9arg_min_fIflNSA_4lessIfEEEEEEJSL_SN_lN3cub18CUB_300001_SM_100013GridEvenShareIlEENSV_9GridQueueIyEESS_EEEvDpT0_ --------------------------
	.section	.nv.constant0._ZN6thrust24THRUST_300001_SM_1000_NS8cuda_cub4core6detail13_kernel_agentINS1_8__reduce11ReduceAgentINS0_12zip_iteratorIN4cuda3std3__45tupleIJNS0_6detail15normal_iteratorINS0_10device_ptrIfEEEENS0_17counting_iteratorIlNS0_11use_defaultESI_SI_EEEEEEEPNSB_IJflEEESM_lNS1_9__extrema9arg_min_fIflNSA_4lessIfEEEEEEJSL_SN_lN3cub18CUB_300001_SM_100013GridEvenShareIlEENSV_9GridQueueIyEESS_EEEvDpT0_,"a",@progbits
	.sectionflags	@""
	.align	4
.nv.constant0._ZN6thrust24THRUST_300001_SM_1000_NS8cuda_cub4core6detail13_kernel_agentINS1_8__reduce11ReduceAgentINS0_12zip_iteratorIN4cuda3std3__45tupleIJNS0_6detail15normal_iteratorINS0_10device_ptrIfEEEENS0_17counting_iteratorIlNS0_11use_defaultESI_SI_EEEEEEEPNSB_IJflEEESM_lNS1_9__extrema9arg_min_fIflNSA_4lessIfEEEEEEJSL_SN_lN3cub18CUB_300001_SM_100013GridEvenShareIlEENSV_9GridQueueIyEESS_EEEvDpT0_:
	.zero		1009


//--------------------- .nv.constant0._ZN6thrust24THRUST_300001_SM_1000_NS8cuda_cub4core6detail13_kernel_agentINS1_8__reduce11ReduceAgentINS0_12zip_iteratorIN4cuda3std3__45tupleIJNS0_6detail15normal_iteratorINS0_10device_ptrIfEEEENS0_17counting_iteratorIlNS0_11use_defaultESI_SI_EEEEEEEPNSB_IJflEEESM_lNS1_9__extrema9arg_min_fIflNSA_4lessIfEEEEEEJSL_SN_lSS_EEEvDpT0_ --------------------------
	.section	.nv.constant0._ZN6thrust24THRUST_300001_SM_1000_NS8cuda_cub4core6detail13_kernel_agentINS1_8__reduce11ReduceAgentINS0_12zip_iteratorIN4cuda3std3__45tupleIJNS0_6detail15normal_iteratorINS0_10device_ptrIfEEEENS0_17counting_iteratorIlNS0_11use_defaultESI_SI_EEEEEEEPNSB_IJflEEESM_lNS1_9__extrema9arg_min_fIflNSA_4lessIfEEEEEEJSL_SN_lSS_EEEvDpT0_,"a",@progbits
	.sectionflags	@""
	.align	4
.nv.constant0._ZN6thrust24THRUST_300001_SM_1000_NS8cuda_cub4core6detail13_kernel_agentINS1_8__reduce11ReduceAgentINS0_12zip_iteratorIN4cuda3std3__45tupleIJNS0_6detail15normal_iteratorINS0_10device_ptrIfEEEENS0_17counting_iteratorIlNS0_11use_defaultESI_SI_EEEEEEEPNSB_IJflEEESM_lNS1_9__extrema9arg_min_fIflNSA_4lessIfEEEEEEJSL_SN_lSS_EEEvDpT0_:
	.zero		929


//--------------------- .nv.constant0._ZN6thrust24THRUST_300001_SM_1000_NS8cuda_cub4core6detail13_kernel_agentINS1_8__reduce11ReduceAgentIPN4cuda3std3__45tupleIJflEEESC_SB_iNS1_9__extrema9arg_min_fIflNS9_4lessIfEEEEEEJSC_SC_iSH_EEEvDpT0_ --------------------------
	.section	.nv.constant0._ZN6thrust24THRUST_300001_SM_1000_NS8cuda_cub4core6detail13_kernel_agentINS1_8__reduce11ReduceAgentIPN4cuda3std3__45tupleIJflEEESC_SB_iNS1_9__extrema9arg_min_fIflNS9_4lessIfEEEEEEJSC_SC_iSH_EEEvDpT0_,"a",@progbits
	.sectionflags	@""
	.align	4
.nv.constant0._ZN6thrust24THRUST_300001_SM_1000_NS8cuda_cub4core6detail13_kernel_agentINS1_8__reduce11ReduceAgentIPN4cuda3std3__45tupleIJflEEESC_SB_iNS1_9__extrema9arg_min_fIflNS9_4lessIfEEEEEEJSC_SC_iSH_EEEvDpT0_:
	.zero		917


//--------------------- .nv.constant0._ZN6thrust24THRUST_300001_SM_1000_NS8cuda_cub4core6detail13_kernel_agentINS1_8__reduce10DrainAgentIiEEJN3cub18CUB_300001_SM_10009GridQueueIjEEiEEEvDpT0_ --------------------------
	.section	.nv.constant0._ZN6thrust24THRUST_300001_SM_1000_NS8cuda_cub4core6detail13_kernel_agentINS1_8__reduce10DrainAgentIiEEJN3cub18CUB_300001_SM_10009GridQueueIjEEiEEEvDpT0_,"a",@progbits
	.sectionflags	@""
	.align	4
.nv.constant0._ZN6thrust24THRUST_300001_SM_1000_NS8cuda_cub4core6detail13_kernel_agentINS1_8__reduce10DrainAgentIiEEJN3cub18CUB_300001_SM_10009GridQueueIjEEiEEEvDpT0_:
	.zero		908


//--------------------- .nv.constant0._ZN6thrust24THRUST_300001_SM_1000_NS8cuda_cub4core6detail13_kernel_agentINS1_8__reduce11ReduceAgentINS0_12zip_iteratorIN4cuda3std3__45tupleIJNS0_6detail15normal_iteratorINS0_10device_ptrIfEEEENS0_17counting_iteratorIlNS0_11use_defaultESI_SI_EEEEEEEPNSB_IJflEEESM_iNS1_9__extrema9arg_min_fIflNSA_4lessIfEEEEEEJSL_SN_iN3cub18CUB_300001_SM_100013GridEvenShareIiEENSV_9GridQueueIjEESS_EEEvDpT0_ --------------------------
	.section	.nv.constant0._ZN6thrust24THRUST_300001_SM_1000_NS8cuda_cub4core6detail13_kernel_agentINS1_8__reduce11ReduceAgentINS0_12zip_iteratorIN4cuda3std3__45tupleIJNS0_6detail15normal_iteratorINS0_10device_ptrIfEEEENS0_17counting_iteratorIlNS0_11use_defaultESI_SI_EEEEEEEPNSB_IJflEEESM_iNS1_9__extrema9arg_min_fIflNSA_4lessIfEEEEEEJSL_SN_iN3cub18CUB_300001_SM_100013GridEvenShareIiEENSV_9GridQueueIjEESS_EEEvDpT0_,"a",@progbits
	.sectionflags	@""
	.align	4
.nv.constant0._ZN6thrust24THRUST_300001_SM_1000_NS8cuda_cub4core6detail13_kernel_agentINS1_8__reduce11ReduceAgentINS0_12zip_iteratorIN4cuda3std3__45tupleIJNS0_6detail15normal_iteratorINS0_10device_ptrIfEEEENS0_17counting_iteratorIlNS0_11use_defaultESI_SI_EEEEEEEPNSB_IJflEEESM_iNS1_9__extrema9arg_min_fIflNSA_4lessIfEEEEEEJSL_SN_iN3cub18CUB_300001_SM_100013GridEvenShareIiEENSV_9GridQueueIjEESS_EEEvDpT0_:
	.zero		977


//--------------------- .nv.constant0._ZN6thrust24THRUST_300001_SM_1000_NS8cuda_cub4core6detail13_kernel_agentINS1_8__reduce11ReduceAgentINS0_12zip_iteratorIN4cuda3std3__45tupleIJNS0_6detail15normal_iteratorINS0_10device_ptrIfEEEENS0_17counting_iteratorIlNS0_11use_defaultESI_SI_EEEEEEEPNSB_IJflEEESM_iNS1_9__extrema9arg_min_fIflNSA_4lessIfEEEEEEJSL_SN_iSS_EEEvDpT0_ --------------------------
	.section	.nv.constant0._ZN6thrust24THRUST_300001_SM_1000_NS8cuda_cub4core6detail13_kernel_agentINS1_8__reduce11ReduceAgentINS0_12zip_iteratorIN4cuda3std3__45tupleIJNS0_6detail15normal_iteratorINS0_10device_ptrIfEEEENS0_17counting_iteratorIlNS0_11use_defaultESI_SI_EEEEEEEPNSB_IJflEEESM_iNS1_9__extrema9arg_min_fIflNSA_4lessIfEEEEEEJSL_SN_iSS_EEEvDpT0_,"a",@progbits
	.sectionflags	@""
	.align	4
.nv.constant0._ZN6thrust24THRUST_300001_SM_1000_NS8cuda_cub4core6detail13_kernel_agentINS1_8__reduce11ReduceAgentINS0_12zip_iteratorIN4cuda3std3__45tupleIJNS0_6detail15normal_iteratorINS0_10device_ptrIfEEEENS0_17counting_iteratorIlNS0_11use_defaultESI_SI_EEEEEEEPNSB_IJflEEESM_iNS1_9__extrema9arg_min_fIflNSA_4lessIfEEEEEEJSL_SN_iSS_EEEvDpT0_:
	.zero		925


//--------------------- .nv.constant0._Z16compute_distancePfS_S_ii --------------------------
	.section	.nv.constant0._Z16compute_distancePfS_S_ii,"a",@progbits
	.sectionflags	@""
	.align	4
.nv.constant0._Z16compute_distancePfS_S_ii:
	.zero		928


//--------------------- SYMBOLS --------------------------

	.type		.nv.reservedSmem.offset0,@object
	.size		.nv.reservedSmem.offset0,0x4
	.type		.nv.reservedSmem.cap,@object
	.size		.nv.reservedSmem.cap,0x4
